	.target	sm_90a

	.elftype	@"ET_EXEC"


//--------------------- .note.nv.tkinfo           --------------------------
	.section	.note.nv.tkinfo,"",@"SHT_NOTE"
	.sectionflags	@"SHF_NOTE_NV_TKINFO"
	.tkinfo
        /*0018*/ 	.word	0x00000002
        /*0030*/ 	.string	""
        /*0030*/ 	.string	"ptxas"
        /*0030*/ 	.string	"Cuda compilation tools, release 13.0, V13.0.88"
        /*0030*/ 	.string	"Build cuda_13.0.r13.0/compiler.36424714_0"
        /*0030*/ 	.string	"-arch sm_90a -m 64 "



//--------------------- .note.nv.cuinfo           --------------------------
	.section	.note.nv.cuinfo,"",@"SHT_NOTE"
	.sectionflags	@"SHF_NOTE_NV_CUINFO"
        /*0018*/ 	.short	0x0002
        /*001a*/ 	.short	0x005a
        /*001c*/ 	.short	0x0082
	.zero		2


//--------------------- .nv.info                  --------------------------
	.section	.nv.info,"",@"SHT_CUDA_INFO"
	.align	4


	//----- nvinfo : EIATTR_REGCOUNT
	.align		4
        /*0000*/ 	.byte	0x04, 0x2f
        /*0002*/ 	.short	(.L_16 - .L_15)
	.align		4
.L_15:
        /*0004*/ 	.word	index@(_ZN7cutlass13device_kernelINS_4gemm6kernel13GemmUniversalIN4cute5tupleIJiiiiEEENS1_10collective13CollectiveMmaINS1_37MainloopSm90TmaGmmaWarpSpecializedFP8ILi8ENS5_IJNS4_1CILi1EEESB_SB_EEENS1_35KernelTmaWarpSpecializedCooperativeEEENS5_IJNSA_ILi128EEENSA_ILi256EEENSA_ILi64EEEEEENS_12float_e4m3_tENS5_IJlSB_lEEESJ_SK_NS4_8TiledMMAINS4_8MMA_AtomIJNS4_4SM904GMMA31MMA_64x256x32_F32E4M3E4M3_SS_TNILNSO_7ScaleInE1ELSQ_1EEEEEENS4_6LayoutINS5_IJNSA_ILi2EEESB_SB_EEENS5_IJSB_NSA_ILi0EEESW_EEEEENS5_IJNS4_10UnderscoreESZ_SZ_EEEEENS4_13SM90_TMA_LOADENS4_14ComposedLayoutINS4_7SwizzleILi2ELi4ELi3EEENS4_18smem_ptr_flag_bitsILi8EEENST_INS5_IJNSA_ILi8EEESH_EEENS5_IJSH_SB_EEEEEEEvNS4_8identityES12_S1C_vS1D_EENS_8epilogue10collective18CollectiveEpilogueINS1F_22Sm90TmaWarpSpecializedILi4ELi2ELi16ELb0ELb0EEEJSI_NS5_IJSF_NSA_ILi32EEEEEESJ_SK_SJ_SK_NS1F_6fusion15FusionCallbacksIS1J_NS1M_13LinCombEltActINS1F_6thread4GELUESJ_fSJ_fLNS_15FloatRoundStyleE2EEESI_S1L_JEEES12_NS13_INS14_ILi1ELi4ELi3EEES17_NST_INS5_IJS18_S1K_EEENS5_IJS1K_SB_EEEEEEENS4_39AutoVectorizingCopyWithAssumedAlignmentILi128EEENS4_14SM90_TMA_STOREES1Y_S20_NS4_9Copy_AtomIJNS4_17SM90_U32x4_STSM_NENS_6half_tEEEEvEEEvvEEEEvNT_6ParamsE)
        /*0008*/ 	.word	0x000000a8


	//----- nvinfo : EIATTR_FRAME_SIZE
	.align		4
.L_16:
        /*000c*/ 	.byte	0x04, 0x11
        /*000e*/ 	.short	(.L_18 - .L_17)
	.align		4
.L_17:
        /*0010*/ 	.word	index@(_ZN7cutlass13device_kernelINS_4gemm6kernel13GemmUniversalIN4cute5tupleIJiiiiEEENS1_10collective13CollectiveMmaINS1_37MainloopSm90TmaGmmaWarpSpecializedFP8ILi8ENS5_IJNS4_1CILi1EEESB_SB_EEENS1_35KernelTmaWarpSpecializedCooperativeEEENS5_IJNSA_ILi128EEENSA_ILi256EEENSA_ILi64EEEEEENS_12float_e4m3_tENS5_IJlSB_lEEESJ_SK_NS4_8TiledMMAINS4_8MMA_AtomIJNS4_4SM904GMMA31MMA_64x256x32_F32E4M3E4M3_SS_TNILNSO_7ScaleInE1ELSQ_1EEEEEENS4_6LayoutINS5_IJNSA_ILi2EEESB_SB_EEENS5_IJSB_NSA_ILi0EEESW_EEEEENS5_IJNS4_10UnderscoreESZ_SZ_EEEEENS4_13SM90_TMA_LOADENS4_14ComposedLayoutINS4_7SwizzleILi2ELi4ELi3EEENS4_18smem_ptr_flag_bitsILi8EEENST_INS5_IJNSA_ILi8EEESH_EEENS5_IJSH_SB_EEEEEEEvNS4_8identityES12_S1C_vS1D_EENS_8epilogue10collective18CollectiveEpilogueINS1F_22Sm90TmaWarpSpecializedILi4ELi2ELi16ELb0ELb0EEEJSI_NS5_IJSF_NSA_ILi32EEEEEESJ_SK_SJ_SK_NS1F_6fusion15FusionCallbacksIS1J_NS1M_13LinCombEltActINS1F_6thread4GELUESJ_fSJ_fLNS_15FloatRoundStyleE2EEESI_S1L_JEEES12_NS13_INS14_ILi1ELi4ELi3EEES17_NST_INS5_IJS18_S1K_EEENS5_IJS1K_SB_EEEEEEENS4_39AutoVectorizingCopyWithAssumedAlignmentILi128EEENS4_14SM90_TMA_STOREES1Y_S20_NS4_9Copy_AtomIJNS4_17SM90_U32x4_STSM_NENS_6half_tEEEEvEEEvvEEEEvNT_6ParamsE)
        /*0014*/ 	.word	0x000000e8


	//----- nvinfo : EIATTR_MIN_STACK_SIZE
	.align		4
.L_18:
        /*0018*/ 	.byte	0x04, 0x12
        /*001a*/ 	.short	(.L_20 - .L_19)
	.align		4
.L_19:
        /*001c*/ 	.word	index@(_ZN7cutlass13device_kernelINS_4gemm6kernel13GemmUniversalIN4cute5tupleIJiiiiEEENS1_10collective13CollectiveMmaINS1_37MainloopSm90TmaGmmaWarpSpecializedFP8ILi8ENS5_IJNS4_1CILi1EEESB_SB_EEENS1_35KernelTmaWarpSpecializedCooperativeEEENS5_IJNSA_ILi128EEENSA_ILi256EEENSA_ILi64EEEEEENS_12float_e4m3_tENS5_IJlSB_lEEESJ_SK_NS4_8TiledMMAINS4_8MMA_AtomIJNS4_4SM904GMMA31MMA_64x256x32_F32E4M3E4M3_SS_TNILNSO_7ScaleInE1ELSQ_1EEEEEENS4_6LayoutINS5_IJNSA_ILi2EEESB_SB_EEENS5_IJSB_NSA_ILi0EEESW_EEEEENS5_IJNS4_10UnderscoreESZ_SZ_EEEEENS4_13SM90_TMA_LOADENS4_14ComposedLayoutINS4_7SwizzleILi2ELi4ELi3EEENS4_18smem_ptr_flag_bitsILi8EEENST_INS5_IJNSA_ILi8EEESH_EEENS5_IJSH_SB_EEEEEEEvNS4_8identityES12_S1C_vS1D_EENS_8epilogue10collective18CollectiveEpilogueINS1F_22Sm90TmaWarpSpecializedILi4ELi2ELi16ELb0ELb0EEEJSI_NS5_IJSF_NSA_ILi32EEEEEESJ_SK_SJ_SK_NS1F_6fusion15FusionCallbacksIS1J_NS1M_13LinCombEltActINS1F_6thread4GELUESJ_fSJ_fLNS_15FloatRoundStyleE2EEESI_S1L_JEEES12_NS13_INS14_ILi1ELi4ELi3EEES17_NST_INS5_IJS18_S1K_EEENS5_IJS1K_SB_EEEEEEENS4_39AutoVectorizingCopyWithAssumedAlignmentILi128EEENS4_14SM90_TMA_STOREES1Y_S20_NS4_9Copy_AtomIJNS4_17SM90_U32x4_STSM_NENS_6half_tEEEEvEEEvvEEEEvNT_6ParamsE)
        /*0020*/ 	.word	0x000000e8
.L_20:


//--------------------- .nv.compat                --------------------------
	.section	.nv.compat,"",@"SHT_CUDA_COMPAT_INFO"
	.align	4
        /*0000*/ 	.byte	0x02, 0x09, 0x01, 0x00, 0x02, 0x02, 0x04, 0x00, 0x02, 0x05, 0x05, 0x00, 0x03, 0x07, 0x01, 0x01
        /*0010*/ 	.byte	0x02, 0x03, 0x01, 0x00, 0x02, 0x06, 0x01, 0x00, 0x04, 0x0b, 0x08, 0x00, 0x00, 0x00, 0x00, 0x00
        /*0020*/ 	.byte	0x00, 0x00, 0x00, 0x00


//--------------------- .nv.info._ZN7cutlass13device_kernelINS_4gemm6kernel13GemmUniversalIN4cute5tupleIJiiiiEEENS1_10collective13CollectiveMmaINS1_37MainloopSm90TmaGmmaWarpSpecializedFP8ILi8ENS5_IJNS4_1CILi1EEESB_SB_EEENS1_35KernelTmaWarpSpecializedCooperativeEEENS5_IJNSA_ILi128EEENSA_ILi256EEENSA_ILi64EEEEEENS_12float_e4m3_tENS5_IJlSB_lEEESJ_SK_NS4_8TiledMMAINS4_8MMA_AtomIJNS4_4SM904GMMA31MMA_64x256x32_F32E4M3E4M3_SS_TNILNSO_7ScaleInE1ELSQ_1EEEEEENS4_6LayoutINS5_IJNSA_ILi2EEESB_SB_EEENS5_IJSB_NSA_ILi0EEESW_EEEEENS5_IJNS4_10UnderscoreESZ_SZ_EEEEENS4_13SM90_TMA_LOADENS4_14ComposedLayoutINS4_7SwizzleILi2ELi4ELi3EEENS4_18smem_ptr_flag_bitsILi8EEENST_INS5_IJNSA_ILi8EEESH_EEENS5_IJSH_SB_EEEEEEEvNS4_8identityES12_S1C_vS1D_EENS_8epilogue10collective18CollectiveEpilogueINS1F_22Sm90TmaWarpSpecializedILi4ELi2ELi16ELb0ELb0EEEJSI_NS5_IJSF_NSA_ILi32EEEEEESJ_SK_SJ_SK_NS1F_6fusion15FusionCallbacksIS1J_NS1M_13LinCombEltActINS1F_6thread4GELUESJ_fSJ_fLNS_15FloatRoundStyleE2EEESI_S1L_JEEES12_NS13_INS14_ILi1ELi4ELi3EEES17_NST_INS5_IJS18_S1K_EEENS5_IJS1K_SB_EEEEEEENS4_39AutoVectorizingCopyWithAssumedAlignmentILi128EEENS4_14SM90_TMA_STOREES1Y_S20_NS4_9Copy_AtomIJNS4_17SM90_U32x4_STSM_NENS_6half_tEEEEvEEEvvEEEEvNT_6ParamsE --------------------------
	.section	.nv.info._ZN7cutlass13device_kernelINS_4gemm6kernel13GemmUniversalIN4cute5tupleIJiiiiEEENS1_10collective13CollectiveMmaINS1_37MainloopSm90TmaGmmaWarpSpecializedFP8ILi8ENS5_IJNS4_1CILi1EEESB_SB_EEENS1_35KernelTmaWarpSpecializedCooperativeEEENS5_IJNSA_ILi128EEENSA_ILi256EEENSA_ILi64EEEEEENS_12float_e4m3_tENS5_IJlSB_lEEESJ_SK_NS4_8TiledMMAINS4_8MMA_AtomIJNS4_4SM904GMMA31MMA_64x256x32_F32E4M3E4M3_SS_TNILNSO_7ScaleInE1ELSQ_1EEEEEENS4_6LayoutINS5_IJNSA_ILi2EEESB_SB_EEENS5_IJSB_NSA_ILi0EEESW_EEEEENS5_IJNS4_10UnderscoreESZ_SZ_EEEEENS4_13SM90_TMA_LOADENS4_14ComposedLayoutINS4_7SwizzleILi2ELi4ELi3EEENS4_18smem_ptr_flag_bitsILi8EEENST_INS5_IJNSA_ILi8EEESH_EEENS5_IJSH_SB_EEEEEEEvNS4_8identityES12_S1C_vS1D_EENS_8epilogue10collective18CollectiveEpilogueINS1F_22Sm90TmaWarpSpecializedILi4ELi2ELi16ELb0ELb0EEEJSI_NS5_IJSF_NSA_ILi32EEEEEESJ_SK_SJ_SK_NS1F_6fusion15FusionCallbacksIS1J_NS1M_13LinCombEltActINS1F_6thread4GELUESJ_fSJ_fLNS_15FloatRoundStyleE2EEESI_S1L_JEEES12_NS13_INS14_ILi1ELi4ELi3EEES17_NST_INS5_IJS18_S1K_EEENS5_IJS1K_SB_EEEEEEENS4_39AutoVectorizingCopyWithAssumedAlignmentILi128EEENS4_14SM90_TMA_STOREES1Y_S20_NS4_9Copy_AtomIJNS4_17SM90_U32x4_STSM_NENS_6half_tEEEEvEEEvvEEEEvNT_6ParamsE,"",@"SHT_CUDA_INFO"
	.sectionflags	@""
	.align	4


	//----- nvinfo : EIATTR_CUDA_API_VERSION
	.align		4
        /*0000*/ 	.byte	0x04, 0x37
        /*0002*/ 	.short	(.L_22 - .L_21)
.L_21:
        /*0004*/ 	.word	0x00000082


	//----- nvinfo : EIATTR_KPARAM_INFO
	.align		4
.L_22:
        /*0008*/ 	.byte	0x04, 0x17
        /*000a*/ 	.short	(.L_24 - .L_23)
.L_23:
        /*000c*/ 	.word	0x00000000
        /*0010*/ 	.short	0x0000
        /*0012*/ 	.short	0x0070
        /*0014*/ 	.byte	0x00, 0xf0, 0x01, 0x1c


	//----- nvinfo : EIATTR_SPARSE_MMA_MASK
	.align		4
.L_24:
        /*0018*/ 	.byte	0x03, 0x50
        /*001a*/ 	.short	0x0000


	//----- nvinfo : EIATTR_MAXREG_COUNT
	.align		4
        /*001c*/ 	.byte	0x03, 0x1b
        /*001e*/ 	.short	0x00a8


	//----- nvinfo : EIATTR_NUM_BARRIERS
	.align		4
        /*0020*/ 	.byte	0x02, 0x4c
        /*0022*/ 	.byte	0x02
	.zero		1


	//----- nvinfo : EIATTR_EXTERNS
	.align		4
        /*0024*/ 	.byte	0x04, 0x0f
        /*0026*/ 	.short	(.L_26 - .L_25)


	//   ....[0]....
	.align		4
.L_25:
        /*0028*/ 	.word	index@(__assertfail)


	//----- nvinfo : EIATTR_ANNOTATIONS
	.align		4
.L_26:
        /*002c*/ 	.byte	0x04, 0x55
        /*002e*/ 	.short	(.L_28 - .L_27)


	//   ....[0]....
.L_27:
        /*0030*/ 	.word	0x00000001
        /*0034*/ 	.byte	0xd0, 0x0a, 0x00, 0x00, 0x01, 0x00, 0x00, 0x00, 0xf0, 0x0a, 0x00, 0x00, 0x01, 0x00, 0x00, 0x00
        /* <DEDUP_REMOVED lines=232> */
        /*0ec4*/ 	.byte	0xe0, 0xa9, 0x01, 0x00


	//----- nvinfo : EIATTR_MERCURY_ISA_VERSION
	.align		4
.L_28:
        /*0ec8*/ 	.byte	0x03, 0x5f
        /*0eca*/ 	.short	0x0101


	//----- nvinfo : EIATTR_INT_WARP_WIDE_INSTR_OFFSETS
	.align		4
        /*0ecc*/ 	.byte	0x04, 0x31
        /*0ece*/ 	.short	(.L_30 - .L_29)


	//   ....[0]....
.L_29:
        /*0ed0*/ 	.word	0x00000940


	//   ....[1]....
        /*0ed4*/ 	.word	0x00000950


	//   ....[2]....
        /*0ed8*/ 	.word	0x000009f0


	//----- nvinfo : EIATTR_COOP_GROUP_MASK_REGIDS
	.align		4
.L_30:
        /*0edc*/ 	.byte	0x04, 0x29
        /*0ede*/ 	.short	(.L_32 - .L_31)


	//   ....[0]....
.L_31:
        /*0ee0*/ 	.word	0xffffffff


	//   ....[1]....
        /*0ee4*/ 	.word	0xffffffff


	//   ....[2]....
        /*0ee8*/ 	.word	0xffffffff


	//   ....[3]....
        /*0eec*/ 	.word	0xffffffff


	//   ....[4]....
        /*0ef0*/ 	.word	0xffffffff


	//   ....[5]....
        /*0ef4*/ 	.word	0xffffffff


	//----- nvinfo : EIATTR_COOP_GROUP_INSTR_OFFSETS
	.align		4
.L_32:
        /*0ef8*/ 	.byte	0x04, 0x28
        /*0efa*/ 	.short	(.L_34 - .L_33)


	//   ....[0]....
.L_33:
        /*0efc*/ 	.word	0x00000080


	//   ....[1]....
        /*0f00*/ 	.word	0x00000090


	//   ....[2]....
        /*0f04*/ 	.word	0x00000450


	//   ....[3]....
        /*0f08*/ 	.word	0x00000690


	//   ....[4]....
        /*0f0c*/ 	.word	0x00000840


	//   ....[5]....
        /*0f10*/ 	.word	0x00001810


	//----- nvinfo : EIATTR_REG_RECONFIG
	.align		4
.L_34:
        /*0f14*/ 	.byte	0x01, 0x54
	.zero		2


	//----- nvinfo : EIATTR_SYSCALL_OFFSETS
	.align		4
        /*0f18*/ 	.byte	0x04, 0x46
        /*0f1a*/ 	.short	(.L_36 - .L_35)


	//   ....[0]....
.L_35:
        /*0f1c*/ 	.word	0x00005670


	//   ....[1]....
        /*0f20*/ 	.word	0x000057b0


	//----- nvinfo : EIATTR_MBARRIER_INSTR_OFFSETS
	.align		4
.L_36:
        /*0f24*/ 	.byte	0x04, 0x39
        /*0f26*/ 	.short	(.L_38 - .L_37)


	//   ....[0]....
.L_37:
        /*0f28*/ 	.word	0x00000570
        /*0f2c*/ 	.word	0x000000ff
        /*0f30*/ 	.word	0x00000000
        /*0f34*/ 	.short	0x0100
        /*0f36*/ 	.byte	0x08
	.zero		1


	//   ....[1]....
        /*0f38*/ 	.word	0x00000580
        /*0f3c*/ 	.word	0x000000ff
        /*0f40*/ 	.word	0x00000040
        /*0f44*/ 	.short	0x0100
        /*0f46*/ 	.byte	0x08
	.zero		1


	//   ....[2]....
        /*0f48*/ 	.word	0x00000590
        /*0f4c*/ 	.word	0x000000ff
        /*0f50*/ 	.word	0x00000008
        /*0f54*/ 	.short	0x0100
        /*0f56*/ 	.byte	0x08
	.zero		1


	//   ....[3]....
        /*0f58*/ 	.word	0x000005a0
        /*0f5c*/ 	.word	0x000000ff
        /*0f60*/ 	.word	0x00000048
        /*0f64*/ 	.short	0x0100
        /*0f66*/ 	.byte	0x08
	.zero		1


	//   ....[4]....
        /*0f68*/ 	.word	0x000005b0
        /*0f6c*/ 	.word	0x000000ff
        /*0f70*/ 	.word	0x00000010
        /*0f74*/ 	.short	0x0100
        /*0f76*/ 	.byte	0x08
	.zero		1


	//   ....[5]....
        /*0f78*/ 	.word	0x000005c0
        /*0f7c*/ 	.word	0x000000ff
        /*0f80*/ 	.word	0x00000050
        /*0f84*/ 	.short	0x0100
        /*0f86*/ 	.byte	0x08
	.zero		1


	//   ....[6]....
        /*0f88*/ 	.word	0x000005d0
        /*0f8c*/ 	.word	0x000000ff
        /*0f90*/ 	.word	0x00000018
        /*0f94*/ 	.short	0x0100
        /*0f96*/ 	.byte	0x08
	.zero		1


	//   ....[7]....
        /*0f98*/ 	.word	0x000005e0
        /*0f9c*/ 	.word	0x000000ff
        /*0fa0*/ 	.word	0x00000058
        /*0fa4*/ 	.short	0x0100
        /*0fa6*/ 	.byte	0x08
	.zero		1


	//   ....[8]....
        /*0fa8*/ 	.word	0x000005f0
        /*0fac*/ 	.word	0x000000ff
        /*0fb0*/ 	.word	0x00000020
        /*0fb4*/ 	.short	0x0100
        /*0fb6*/ 	.byte	0x08
	.zero		1


	//   ....[9]....
        /*0fb8*/ 	.word	0x00000600
        /*0fbc*/ 	.word	0x000000ff
        /*0fc0*/ 	.word	0x00000060
        /*0fc4*/ 	.short	0x0100
        /*0fc6*/ 	.byte	0x08
	.zero		1


	//   ....[10]....
        /*0fc8*/ 	.word	0x00000610
        /*0fcc*/ 	.word	0x000000ff
        /*0fd0*/ 	.word	0x00000028
        /*0fd4*/ 	.short	0x0100
        /*0fd6*/ 	.byte	0x08
	.zero		1


	//   ....[11]....
        /*0fd8*/ 	.word	0x00000620
        /*0fdc*/ 	.word	0x000000ff
        /*0fe0*/ 	.word	0x00000068
        /*0fe4*/ 	.short	0x0100
        /*0fe6*/ 	.byte	0x08
	.zero		1


	//   ....[12]....
        /*0fe8*/ 	.word	0x00000630
        /*0fec*/ 	.word	0x000000ff
        /*0ff0*/ 	.word	0x00000030
        /*0ff4*/ 	.short	0x0100
        /*0ff6*/ 	.byte	0x08
	.zero		1


	//   ....[13]....
        /*0ff8*/ 	.word	0x00000640
        /*0ffc*/ 	.word	0x000000ff
        /*1000*/ 	.word	0x00000070
        /*1004*/ 	.short	0x0100
        /*1006*/ 	.byte	0x08
	.zero		1


	//   ....[14]....
        /*1008*/ 	.word	0x00000650
        /*100c*/ 	.word	0x000000ff
        /*1010*/ 	.word	0x00000038
        /*1014*/ 	.short	0x0100
        /*1016*/ 	.byte	0x08
	.zero		1


	//   ....[15]....
        /*1018*/ 	.word	0x00000660
        /*101c*/ 	.word	0x000000ff
        /*1020*/ 	.word	0x00000078
        /*1024*/ 	.short	0x0100
        /*1026*/ 	.byte	0x08
	.zero		1


	//   ....[16]....
        /*1028*/ 	.word	0x000007b0
        /*102c*/ 	.word	0x000000ff
        /*1030*/ 	.word	0x00000080
        /*1034*/ 	.short	0x0100
        /*1036*/ 	.byte	0x08
	.zero		1


	//   ....[17]....
        /*1038*/ 	.word	0x000007c0
        /*103c*/ 	.word	0x000000ff
        /*1040*/ 	.word	0x000000a0
        /*1044*/ 	.short	0x0100
        /*1046*/ 	.byte	0x08
	.zero		1


	//   ....[18]....
        /*1048*/ 	.word	0x000007d0
        /*104c*/ 	.word	0x000000ff
        /*1050*/ 	.word	0x00000088
        /*1054*/ 	.short	0x0100
        /*1056*/ 	.byte	0x08
	.zero		1


	//   ....[19]....
        /*1058*/ 	.word	0x000007e0
        /*105c*/ 	.word	0x000000ff
        /*1060*/ 	.word	0x000000a8
        /*1064*/ 	.short	0x0100
        /*1066*/ 	.byte	0x08
	.zero		1


	//   ....[20]....
        /*1068*/ 	.word	0x000007f0
        /*106c*/ 	.word	0x000000ff
        /*1070*/ 	.word	0x00000090
        /*1074*/ 	.short	0x0100
        /*1076*/ 	.byte	0x08
	.zero		1


	//   ....[21]....
        /*1078*/ 	.word	0x00000800
        /*107c*/ 	.word	0x000000ff
        /*1080*/ 	.word	0x000000b0
        /*1084*/ 	.short	0x0100
        /*1086*/ 	.byte	0x08
	.zero		1


	//   ....[22]....
        /*1088*/ 	.word	0x00000810
        /*108c*/ 	.word	0x000000ff
        /*1090*/ 	.word	0x00000098
        /*1094*/ 	.short	0x0100
        /*1096*/ 	.byte	0x08
	.zero		1


	//   ....[23]....
        /*1098*/ 	.word	0x00000820
        /*109c*/ 	.word	0x000000ff
        /*10a0*/ 	.word	0x000000b8
        /*10a4*/ 	.short	0x0100
        /*10a6*/ 	.byte	0x08
	.zero		1


	//   ....[24]....
        /*10a8*/ 	.word	0x00000a90
        /*10ac*/ 	.word	0x000000ff
        /*10b0*/ 	.word	0x000000c0
        /*10b4*/ 	.short	0x0100
        /*10b6*/ 	.byte	0x08
	.zero		1


	//   ....[25]....
        /*10b8*/ 	.word	0x00000b30
        /*10bc*/ 	.word	0x000000ff
        /*10c0*/ 	.word	0x000000c8
        /*10c4*/ 	.short	0x0100
        /*10c6*/ 	.byte	0x08
	.zero		1


	//   ....[26]....
        /*10c8*/ 	.word	0x00002090
        /*10cc*/ 	.word	0x000000ff
        /*10d0*/ 	.word	0x00000000
        /*10d4*/ 	.short	0x010a
        /*10d6*/ 	.byte	0x04
	.zero		1


	//   ....[27]....
        /*10d8*/ 	.word	0x000020d0
        /*10dc*/ 	.word	0x000000ff
        /*10e0*/ 	.word	0x00000000
        /*10e4*/ 	.short	0x010a
        /*10e6*/ 	.byte	0x04
	.zero		1


	//   ....[28]....
        /*10e8*/ 	.word	0x00003430
        /*10ec*/ 	.word	0x000000ff
        /*10f0*/ 	.word	0x00000000
        /*10f4*/ 	.short	0x010a
        /*10f6*/ 	.byte	0x08
	.zero		1


	//   ....[29]....
        /*10f8*/ 	.word	0x00003470
        /*10fc*/ 	.word	0x000000ff
        /*1100*/ 	.word	0x00000000
        /*1104*/ 	.short	0x010a
        /*1106*/ 	.byte	0x08
	.zero		1


	//   ....[30]....
        /*1108*/ 	.word	0x000044f0
        /*110c*/ 	.word	0x000000ff
        /*1110*/ 	.word	0x00000000
        /*1114*/ 	.short	0x0101
        /*1116*/ 	.byte	0x06
	.zero		1


	//   ....[31]....
        /*1118*/ 	.word	0x000054c0
        /*111c*/ 	.word	0x000000ff
        /*1120*/ 	.word	0x00000000
        /*1124*/ 	.short	0x0101
        /*1126*/ 	.byte	0x04
	.zero		1


	//   ....[32]....
        /*1128*/ 	.word	0x00005cc0
        /*112c*/ 	.word	0x0000000d
        /*1130*/ 	.word	0x00000080
        /*1134*/ 	.short	0x010a
        /*1136*/ 	.byte	0x3f
	.zero		1


	//   ....[33]....
        /*1138*/ 	.word	0x00005fd0
        /*113c*/ 	.word	0x00000006
        /*1140*/ 	.word	0x00000000
        /*1144*/ 	.short	0x0101
        /*1146*/ 	.byte	0x3f
	.zero		1


	//   ....[34]....
        /*1148*/ 	.word	0x00008160
        /*114c*/ 	.word	0x0000001b
        /*1150*/ 	.word	0x00000080
        /*1154*/ 	.short	0x010a
        /*1156*/ 	.byte	0x3f
	.zero		1


	//   ....[35]....
        /*1158*/ 	.word	0x00008390
        /*115c*/ 	.word	0x00000014
        /*1160*/ 	.word	0x00000000
        /*1164*/ 	.short	0x0101
        /*1166*/ 	.byte	0x3f
	.zero		1


	//   ....[36]....
        /*1168*/ 	.word	0x0000a3d0
        /*116c*/ 	.word	0x0000001a
        /*1170*/ 	.word	0x00000080
        /*1174*/ 	.short	0x010a
        /*1176*/ 	.byte	0x3f
	.zero		1


	//   ....[37]....
        /*1178*/ 	.word	0x0000a600
        /*117c*/ 	.word	0x00000014
        /*1180*/ 	.word	0x00000000
        /*1184*/ 	.short	0x0101
        /*1186*/ 	.byte	0x3f
	.zero		1


	//   ....[38]....
        /*1188*/ 	.word	0x0000c620
        /*118c*/ 	.word	0x00000018
        /*1190*/ 	.word	0x00000080
        /*1194*/ 	.short	0x010a
        /*1196*/ 	.byte	0x3f
	.zero		1


	//   ....[39]....
        /*1198*/ 	.word	0x0000c890
        /*119c*/ 	.word	0x00000018
        /*11a0*/ 	.word	0x00000000
        /*11a4*/ 	.short	0x0101
        /*11a6*/ 	.byte	0x3f
	.zero		1


	//   ....[40]....
        /*11a8*/ 	.word	0x0000e8d0
        /*11ac*/ 	.word	0x00000018
        /*11b0*/ 	.word	0x00000080
        /*11b4*/ 	.short	0x010a
        /*11b6*/ 	.byte	0x3f
	.zero		1


	//   ....[41]....
        /*11b8*/ 	.word	0x0000eb40
        /*11bc*/ 	.word	0x00000018
        /*11c0*/ 	.word	0x00000000
        /*11c4*/ 	.short	0x0101
        /*11c6*/ 	.byte	0x3f
	.zero		1


	//   ....[42]....
        /*11c8*/ 	.word	0x00010b80
        /*11cc*/ 	.word	0x00000012
        /*11d0*/ 	.word	0x00000080
        /*11d4*/ 	.short	0x010a
        /*11d6*/ 	.byte	0x3f
	.zero		1


	//   ....[43]....
        /*11d8*/ 	.word	0x00010df0
        /*11dc*/ 	.word	0x00000012
        /*11e0*/ 	.word	0x00000000
        /*11e4*/ 	.short	0x0101
        /*11e6*/ 	.byte	0x3f
	.zero		1


	//   ....[44]....
        /*11e8*/ 	.word	0x00012f00
        /*11ec*/ 	.word	0x00000011
        /*11f0*/ 	.word	0x00000080
        /*11f4*/ 	.short	0x010a
        /*11f6*/ 	.byte	0x3f
	.zero		1


	//   ....[45]....
        /*11f8*/ 	.word	0x00013180
        /*11fc*/ 	.word	0x00000011
        /*1200*/ 	.word	0x00000000
        /*1204*/ 	.short	0x0101
        /*1206*/ 	.byte	0x3f
	.zero		1


	//   ....[46]....
        /*1208*/ 	.word	0x000152b0
        /*120c*/ 	.word	0x00000012
        /*1210*/ 	.word	0x00000080
        /*1214*/ 	.short	0x010a
        /*1216*/ 	.byte	0x3f
	.zero		1


	//   ....[47]....
        /*1218*/ 	.word	0x00015500
        /*121c*/ 	.word	0x0000000e
        /*1220*/ 	.word	0x00000000
        /*1224*/ 	.short	0x0101
        /*1226*/ 	.byte	0x3f
	.zero		1


	//   ....[48]....
        /*1228*/ 	.word	0x000183e0
        /*122c*/ 	.word	0x000000ff
        /*1230*/ 	.word	0x000000c8
        /*1234*/ 	.short	0x010a
        /*1236*/ 	.byte	0x04
	.zero		1


	//   ....[49]....
        /*1238*/ 	.word	0x000187e0
        /*123c*/ 	.word	0x000000ff
        /*1240*/ 	.word	0x000000a0
        /*1244*/ 	.short	0x010a
        /*1246*/ 	.byte	0x0d
	.zero		1


	//   ....[50]....
        /*1248*/ 	.word	0x000188d0
        /*124c*/ 	.word	0x000000ff
        /*1250*/ 	.word	0x00000080
        /*1254*/ 	.short	0x010b
        /*1256*/ 	.byte	0x0d
	.zero		1


	//   ....[51]....
        /*1258*/ 	.word	0x00018930
        /*125c*/ 	.word	0x000000ff
        /*1260*/ 	.word	0x00000000
        /*1264*/ 	.short	0x0101
        /*1266*/ 	.byte	0x10
	.zero		1


	//   ....[52]....
        /*1268*/ 	.word	0x00018960
        /*126c*/ 	.word	0x000000ff
        /*1270*/ 	.word	0x000000a8
        /*1274*/ 	.short	0x010a
        /*1276*/ 	.byte	0x0d
	.zero		1


	//   ....[53]....
        /*1278*/ 	.word	0x00018a70
        /*127c*/ 	.word	0x000000ff
        /*1280*/ 	.word	0x00000088
        /*1284*/ 	.short	0x010b
        /*1286*/ 	.byte	0x0d
	.zero		1


	//   ....[54]....
        /*1288*/ 	.word	0x00018ad0
        /*128c*/ 	.word	0x000000ff
        /*1290*/ 	.word	0x00000000
        /*1294*/ 	.short	0x0101
        /*1296*/ 	.byte	0x12
	.zero		1


	//   ....[55]....
        /*1298*/ 	.word	0x00018b00
        /*129c*/ 	.word	0x000000ff
        /*12a0*/ 	.word	0x000000b0
        /*12a4*/ 	.short	0x010a
        /*12a6*/ 	.byte	0x0d
	.zero		1


	//   ....[56]....
        /*12a8*/ 	.word	0x00018c10
        /*12ac*/ 	.word	0x000000ff
        /*12b0*/ 	.word	0x00000090
        /*12b4*/ 	.short	0x010b
        /*12b6*/ 	.byte	0x0d
	.zero		1


	//   ....[57]....
        /*12b8*/ 	.word	0x00018c70
        /*12bc*/ 	.word	0x000000ff
        /*12c0*/ 	.word	0x00000000
        /*12c4*/ 	.short	0x0101
        /*12c6*/ 	.byte	0x15
	.zero		1


	//   ....[58]....
        /*12c8*/ 	.word	0x00018ca0
        /*12cc*/ 	.word	0x000000ff
        /*12d0*/ 	.word	0x000000b8
        /*12d4*/ 	.short	0x010a
        /*12d6*/ 	.byte	0x0d
	.zero		1


	//   ....[59]....
        /*12d8*/ 	.word	0x00018db0
        /*12dc*/ 	.word	0x000000ff
        /*12e0*/ 	.word	0x00000098
        /*12e4*/ 	.short	0x010b
        /*12e6*/ 	.byte	0x0d
	.zero		1


	//   ....[60]....
        /*12e8*/ 	.word	0x00018e10
        /*12ec*/ 	.word	0x000000ff
        /*12f0*/ 	.word	0x00000000
        /*12f4*/ 	.short	0x0101
        /*12f6*/ 	.byte	0x1d
	.zero		1


	//   ....[61]....
        /*12f8*/ 	.word	0x00018e50
        /*12fc*/ 	.word	0x000000ff
        /*1300*/ 	.word	0x000000a0
        /*1304*/ 	.short	0x010a
        /*1306*/ 	.byte	0x0d
	.zero		1


	//   ....[62]....
        /*1308*/ 	.word	0x00018f50
        /*130c*/ 	.word	0x000000ff
        /*1310*/ 	.word	0x00000080
        /*1314*/ 	.short	0x010b
        /*1316*/ 	.byte	0x0d
	.zero		1


	//   ....[63]....
        /*1318*/ 	.word	0x00018f90
        /*131c*/ 	.word	0x000000ff
        /*1320*/ 	.word	0x00000000
        /*1324*/ 	.short	0x0101
        /*1326*/ 	.byte	0x10
	.zero		1


	//   ....[64]....
        /*1328*/ 	.word	0x00018fc0
        /*132c*/ 	.word	0x000000ff
        /*1330*/ 	.word	0x000000a8
        /*1334*/ 	.short	0x010a
        /*1336*/ 	.byte	0x0d
	.zero		1


	//   ....[65]....
        /*1338*/ 	.word	0x000190c0
        /*133c*/ 	.word	0x000000ff
        /*1340*/ 	.word	0x00000088
        /*1344*/ 	.short	0x010b
        /*1346*/ 	.byte	0x0d
	.zero		1


	//   ....[66]....
        /*1348*/ 	.word	0x00019100
        /*134c*/ 	.word	0x000000ff
        /*1350*/ 	.word	0x00000000
        /*1354*/ 	.short	0x0101
        /*1356*/ 	.byte	0x12
	.zero		1


	//   ....[67]....
        /*1358*/ 	.word	0x00019130
        /*135c*/ 	.word	0x000000ff
        /*1360*/ 	.word	0x000000b0
        /*1364*/ 	.short	0x010a
        /*1366*/ 	.byte	0x0d
	.zero		1


	//   ....[68]....
        /*1368*/ 	.word	0x00019230
        /*136c*/ 	.word	0x000000ff
        /*1370*/ 	.word	0x00000090
        /*1374*/ 	.short	0x010b
        /*1376*/ 	.byte	0x0d
	.zero		1


	//   ....[69]....
        /*1378*/ 	.word	0x00019270
        /*137c*/ 	.word	0x000000ff
        /*1380*/ 	.word	0x00000000
        /*1384*/ 	.short	0x0101
        /*1386*/ 	.byte	0x15
	.zero		1


	//   ....[70]....
        /*1388*/ 	.word	0x000192a0
        /*138c*/ 	.word	0x000000ff
        /*1390*/ 	.word	0x000000b8
        /*1394*/ 	.short	0x010a
        /*1396*/ 	.byte	0x0d
	.zero		1


	//   ....[71]....
        /*1398*/ 	.word	0x000193a0
        /*139c*/ 	.word	0x000000ff
        /*13a0*/ 	.word	0x00000098
        /*13a4*/ 	.short	0x010b
        /*13a6*/ 	.byte	0x0d
	.zero		1


	//   ....[72]....
        /*13a8*/ 	.word	0x000193f0
        /*13ac*/ 	.word	0x000000ff
        /*13b0*/ 	.word	0x00000000
        /*13b4*/ 	.short	0x0101
        /*13b6*/ 	.byte	0x1d
	.zero		1


	//   ....[73]....
        /*13b8*/ 	.word	0x00019b10
        /*13bc*/ 	.word	0x00000000
        /*13c0*/ 	.word	0x000000a0
        /*13c4*/ 	.short	0x010a
        /*13c6*/ 	.byte	0x3f
	.zero		1


	//   ....[74]....
        /*13c8*/ 	.word	0x00019b50
        /*13cc*/ 	.word	0x00000000
        /*13d0*/ 	.word	0x000000a8
        /*13d4*/ 	.short	0x010a
        /*13d6*/ 	.byte	0x3f
	.zero		1


	//   ....[75]....
        /*13d8*/ 	.word	0x00019b90
        /*13dc*/ 	.word	0x00000000
        /*13e0*/ 	.word	0x000000b0
        /*13e4*/ 	.short	0x010a
        /*13e6*/ 	.byte	0x3f
	.zero		1


	//   ....[76]....
        /*13e8*/ 	.word	0x00019bf0
        /*13ec*/ 	.word	0x00000000
        /*13f0*/ 	.word	0x000000b8
        /*13f4*/ 	.short	0x010a
        /*13f6*/ 	.byte	0x3f
	.zero		1


	//   ....[77]....
        /*13f8*/ 	.word	0x00019f50
        /*13fc*/ 	.word	0x0000000f
        /*1400*/ 	.word	0x00000040
        /*1404*/ 	.short	0x010a
        /*1406*/ 	.byte	0x3f
	.zero		1


	//   ....[78]....
        /*1408*/ 	.word	0x0001a300
        /*140c*/ 	.word	0x00000003
        /*1410*/ 	.word	0x000000c8
        /*1414*/ 	.short	0x0101
        /*1416*/ 	.byte	0x3f
	.zero		1


	//   ....[79]....
        /*1418*/ 	.word	0x0001aaa0
        /*141c*/ 	.word	0x00000007
        /*1420*/ 	.word	0x00000000
        /*1424*/ 	.short	0x010a
        /*1426*/ 	.byte	0x3f
	.zero		1


	//   ....[80]....
        /*1428*/ 	.word	0x0001ab20
        /*142c*/ 	.word	0x00000009
        /*1430*/ 	.word	0x00000000
        /*1434*/ 	.short	0x010a
        /*1436*/ 	.byte	0x3f
	.zero		1


	//   ....[81]....
        /*1438*/ 	.word	0x0001abb0
        /*143c*/ 	.word	0x00000006
        /*1440*/ 	.word	0x00000000
        /*1444*/ 	.short	0x010a
        /*1446*/ 	.byte	0x3f
	.zero		1


	//   ....[82]....
        /*1448*/ 	.word	0x0001ac40
        /*144c*/ 	.word	0x00000009
        /*1450*/ 	.word	0x00000000
        /*1454*/ 	.short	0x010a
        /*1456*/ 	.byte	0x3f
	.zero		1


	//   ....[83]....
        /*1458*/ 	.word	0x0001acd0
        /*145c*/ 	.word	0x00000006
        /*1460*/ 	.word	0x00000000
        /*1464*/ 	.short	0x010a
        /*1466*/ 	.byte	0x3f
	.zero		1


	//   ....[84]....
        /*1468*/ 	.word	0x0001ad60
        /*146c*/ 	.word	0x00000009
        /*1470*/ 	.word	0x00000000
        /*1474*/ 	.short	0x010a
        /*1476*/ 	.byte	0x3f
	.zero		1


	//   ....[85]....
        /*1478*/ 	.word	0x0001adf0
        /*147c*/ 	.word	0x00000006
        /*1480*/ 	.word	0x00000000
        /*1484*/ 	.short	0x010a
        /*1486*/ 	.byte	0x3f
	.zero		1


	//   ....[86]....
        /*1488*/ 	.word	0x0001ae80
        /*148c*/ 	.word	0x00000003
        /*1490*/ 	.word	0x00000000
        /*1494*/ 	.short	0x010a
        /*1496*/ 	.byte	0x3f
	.zero		1


	//   ....[87]....
        /*1498*/ 	.word	0x0001aef0
        /*149c*/ 	.word	0x00000003
        /*14a0*/ 	.word	0x00000000
        /*14a4*/ 	.short	0x010a
        /*14a6*/ 	.byte	0x3f
	.zero		1


	//   ....[88]....
        /*14a8*/ 	.word	0x0001af50
        /*14ac*/ 	.word	0x00000007
        /*14b0*/ 	.word	0x00000000
        /*14b4*/ 	.short	0x010a
        /*14b6*/ 	.byte	0x3f
	.zero		1


	//   ....[89]....
        /*14b8*/ 	.word	0x0001afa0
        /*14bc*/ 	.word	0x0000000d
        /*14c0*/ 	.word	0x00000080
        /*14c4*/ 	.short	0x010a
        /*14c6*/ 	.byte	0x3f
	.zero		1


	//   ....[90]....
        /*14c8*/ 	.word	0x0001aff0
        /*14cc*/ 	.word	0x0000001b
        /*14d0*/ 	.word	0x00000080
        /*14d4*/ 	.short	0x010a
        /*14d6*/ 	.byte	0x3f
	.zero		1


	//   ....[91]....
        /*14d8*/ 	.word	0x0001b040
        /*14dc*/ 	.word	0x0000001a
        /*14e0*/ 	.word	0x00000080
        /*14e4*/ 	.short	0x010a
        /*14e6*/ 	.byte	0x3f
	.zero		1


	//   ....[92]....
        /*14e8*/ 	.word	0x0001b090
        /*14ec*/ 	.word	0x00000018
        /*14f0*/ 	.word	0x00000080
        /*14f4*/ 	.short	0x010a
        /*14f6*/ 	.byte	0x3f
	.zero		1


	//   ....[93]....
        /*14f8*/ 	.word	0x0001b0e0
        /*14fc*/ 	.word	0x00000018
        /*1500*/ 	.word	0x00000080
        /*1504*/ 	.short	0x010a
        /*1506*/ 	.byte	0x3f
	.zero		1


	//   ....[94]....
        /*1508*/ 	.word	0x0001b130
        /*150c*/ 	.word	0x00000012
        /*1510*/ 	.word	0x00000080
        /*1514*/ 	.short	0x010a
        /*1516*/ 	.byte	0x3f
	.zero		1


	//   ....[95]....
        /*1518*/ 	.word	0x0001b180
        /*151c*/ 	.word	0x00000011
        /*1520*/ 	.word	0x00000080
        /*1524*/ 	.short	0x010a
        /*1526*/ 	.byte	0x3f
	.zero		1


	//   ....[96]....
        /*1528*/ 	.word	0x0001b1d0
        /*152c*/ 	.word	0x00000012
        /*1530*/ 	.word	0x00000080
        /*1534*/ 	.short	0x010a
        /*1536*/ 	.byte	0x3f
	.zero		1


	//   ....[97]....
        /*1538*/ 	.word	0x0001b230
        /*153c*/ 	.word	0x00000007
        /*1540*/ 	.word	0x000000c8
        /*1544*/ 	.short	0x010a
        /*1546*/ 	.byte	0x3f
	.zero		1


	//   ....[98]....
        /*1548*/ 	.word	0x0001b290
        /*154c*/ 	.word	0x00000003
        /*1550*/ 	.word	0x000000a0
        /*1554*/ 	.short	0x010a
        /*1556*/ 	.byte	0x3f
	.zero		1


	//   ....[99]....
        /*1558*/ 	.word	0x0001b2f0
        /*155c*/ 	.word	0x00000003
        /*1560*/ 	.word	0x000000a8
        /*1564*/ 	.short	0x010a
        /*1566*/ 	.byte	0x3f
	.zero		1


	//   ....[100]....
        /*1568*/ 	.word	0x0001b350
        /*156c*/ 	.word	0x00000003
        /*1570*/ 	.word	0x000000b0
        /*1574*/ 	.short	0x010a
        /*1576*/ 	.byte	0x3f
	.zero		1


	//   ....[101]....
        /*1578*/ 	.word	0x0001b3b0
        /*157c*/ 	.word	0x00000003
        /*1580*/ 	.word	0x000000b8
        /*1584*/ 	.short	0x010a
        /*1586*/ 	.byte	0x3f
	.zero		1


	//   ....[102]....
        /*1588*/ 	.word	0x0001b410
        /*158c*/ 	.word	0x00000003
        /*1590*/ 	.word	0x000000a0
        /*1594*/ 	.short	0x010a
        /*1596*/ 	.byte	0x3f
	.zero		1


	//   ....[103]....
        /*1598*/ 	.word	0x0001b470
        /*159c*/ 	.word	0x00000003
        /*15a0*/ 	.word	0x000000a8
        /*15a4*/ 	.short	0x010a
        /*15a6*/ 	.byte	0x3f
	.zero		1


	//   ....[104]....
        /*15a8*/ 	.word	0x0001b4d0
        /*15ac*/ 	.word	0x00000003
        /*15b0*/ 	.word	0x000000b0
        /*15b4*/ 	.short	0x010a
        /*15b6*/ 	.byte	0x3f
	.zero		1


	//   ....[105]....
        /*15b8*/ 	.word	0x0001b530
        /*15bc*/ 	.word	0x00000003
        /*15c0*/ 	.word	0x000000b8
        /*15c4*/ 	.short	0x010a
        /*15c6*/ 	.byte	0x3f
	.zero		1


	//   ....[106]....
        /*15c8*/ 	.word	0x0001b580
        /*15cc*/ 	.word	0x00000000
        /*15d0*/ 	.word	0x000000a0
        /*15d4*/ 	.short	0x010a
        /*15d6*/ 	.byte	0x3f
	.zero		1


	//   ....[107]....
        /*15d8*/ 	.word	0x0001b5d0
        /*15dc*/ 	.word	0x00000000
        /*15e0*/ 	.word	0x000000a8
        /*15e4*/ 	.short	0x010a
        /*15e6*/ 	.byte	0x3f
	.zero		1


	//   ....[108]....
        /*15e8*/ 	.word	0x0001b620
        /*15ec*/ 	.word	0x00000000
        /*15f0*/ 	.word	0x000000b0
        /*15f4*/ 	.short	0x010a
        /*15f6*/ 	.byte	0x3f
	.zero		1


	//   ....[109]....
        /*15f8*/ 	.word	0x0001b6f0
        /*15fc*/ 	.word	0x0000000f
        /*1600*/ 	.word	0x00000040
        /*1604*/ 	.short	0x010a
        /*1606*/ 	.byte	0x3f
	.zero		1


	//   ....[110]....
        /*1608*/ 	.word	0x0001b7c0
        /*160c*/ 	.word	0x00000007
        /*1610*/ 	.word	0x00000000
        /*1614*/ 	.short	0x010a
        /*1616*/ 	.byte	0x3f
	.zero		1


	//   ....[111]....
        /*1618*/ 	.word	0x0001b810
        /*161c*/ 	.word	0x00000009
        /*1620*/ 	.word	0x00000000
        /*1624*/ 	.short	0x010a
        /*1626*/ 	.byte	0x3f
	.zero		1


	//   ....[112]....
        /*1628*/ 	.word	0x0001b860
        /*162c*/ 	.word	0x00000006
        /*1630*/ 	.word	0x00000000
        /*1634*/ 	.short	0x010a
        /*1636*/ 	.byte	0x3f
	.zero		1


	//   ....[113]....
        /*1638*/ 	.word	0x0001b8b0
        /*163c*/ 	.word	0x00000009
        /*1640*/ 	.word	0x00000000
        /*1644*/ 	.short	0x010a
        /*1646*/ 	.byte	0x3f
	.zero		1


	//   ....[114]....
        /*1648*/ 	.word	0x0001b900
        /*164c*/ 	.word	0x00000006
        /*1650*/ 	.word	0x00000000
        /*1654*/ 	.short	0x010a
        /*1656*/ 	.byte	0x3f
	.zero		1


	//   ....[115]....
        /*1658*/ 	.word	0x0001b950
        /*165c*/ 	.word	0x00000009
        /*1660*/ 	.word	0x00000000
        /*1664*/ 	.short	0x010a
        /*1666*/ 	.byte	0x3f
	.zero		1


	//   ....[116]....
        /*1668*/ 	.word	0x0001b9a0
        /*166c*/ 	.word	0x00000006
        /*1670*/ 	.word	0x00000000
        /*1674*/ 	.short	0x010a
        /*1676*/ 	.byte	0x3f
	.zero		1


	//----- nvinfo : EIATTR_NUM_MBARRIERS
	.align		4
.L_38:
        /*1678*/ 	.byte	0x03, 0x38
        /*167a*/ 	.short	0x001a


	//----- nvinfo : EIATTR_EXIT_INSTR_OFFSETS
	.align		4
        /*167c*/ 	.byte	0x04, 0x1c
        /*167e*/ 	.short	(.L_40 - .L_39)


	//   ....[0]....
.L_39:
        /*1680*/ 	.word	0x00000bd0


	//   ....[1]....
        /*1684*/ 	.word	0x00001440


	//   ....[2]....
        /*1688*/ 	.word	0x00017cc0


	//   ....[3]....
        /*168c*/ 	.word	0x00018340


	//   ....[4]....
        /*1690*/ 	.word	0x00018370


	//   ....[5]....
        /*1694*/ 	.word	0x00019c40


	//   ....[6]....
        /*1698*/ 	.word	0x0001aed0


	//----- nvinfo : EIATTR_MAX_THREADS
	.align		4
.L_40:
        /*169c*/ 	.byte	0x04, 0x05
        /*169e*/ 	.short	(.L_42 - .L_41)
.L_41:
        /*16a0*/ 	.word	0x00000180
        /*16a4*/ 	.word	0x00000001
        /*16a8*/ 	.word	0x00000001


	//----- nvinfo : EIATTR_CRS_STACK_SIZE
	.align		4
.L_42:
        /*16ac*/ 	.byte	0x04, 0x1e
        /*16ae*/ 	.short	(.L_44 - .L_43)
.L_43:
        /*16b0*/ 	.word	0x00000000


	//----- nvinfo : EIATTR_CBANK_PARAM_SIZE
	.align		4
.L_44:
        /*16b4*/ 	.byte	0x03, 0x19
        /*16b6*/ 	.short	0x0770


	//----- nvinfo : EIATTR_PARAM_CBANK
	.align		4
        /*16b8*/ 	.byte	0x04, 0x0a
        /*16ba*/ 	.short	(.L_46 - .L_45)
	.align		4
.L_45:
        /*16bc*/ 	.word	index@(.nv.constant0._ZN7cutlass13device_kernelINS_4gemm6kernel13GemmUniversalIN4cute5tupleIJiiiiEEENS1_10collective13CollectiveMmaINS1_37MainloopSm90TmaGmmaWarpSpecializedFP8ILi8ENS5_IJNS4_1CILi1EEESB_SB_EEENS1_35KernelTmaWarpSpecializedCooperativeEEENS5_IJNSA_ILi128EEENSA_ILi256EEENSA_ILi64EEEEEENS_12float_e4m3_tENS5_IJlSB_lEEESJ_SK_NS4_8TiledMMAINS4_8MMA_AtomIJNS4_4SM904GMMA31MMA_64x256x32_F32E4M3E4M3_SS_TNILNSO_7ScaleInE1ELSQ_1EEEEEENS4_6LayoutINS5_IJNSA_ILi2EEESB_SB_EEENS5_IJSB_NSA_ILi0EEESW_EEEEENS5_IJNS4_10UnderscoreESZ_SZ_EEEEENS4_13SM90_TMA_LOADENS4_14ComposedLayoutINS4_7SwizzleILi2ELi4ELi3EEENS4_18smem_ptr_flag_bitsILi8EEENST_INS5_IJNSA_ILi8EEESH_EEENS5_IJSH_SB_EEEEEEEvNS4_8identityES12_S1C_vS1D_EENS_8epilogue10collective18CollectiveEpilogueINS1F_22Sm90TmaWarpSpecializedILi4ELi2ELi16ELb0ELb0EEEJSI_NS5_IJSF_NSA_ILi32EEEEEESJ_SK_SJ_SK_NS1F_6fusion15FusionCallbacksIS1J_NS1M_13LinCombEltActINS1F_6thread4GELUESJ_fSJ_fLNS_15FloatRoundStyleE2EEESI_S1L_JEEES12_NS13_INS14_ILi1ELi4ELi3EEES17_NST_INS5_IJS18_S1K_EEENS5_IJS1K_SB_EEEEEEENS4_39AutoVectorizingCopyWithAssumedAlignmentILi128EEENS4_14SM90_TMA_STOREES1Y_S20_NS4_9Copy_AtomIJNS4_17SM90_U32x4_STSM_NENS_6half_tEEEEvEEEvvEEEEvNT_6ParamsE)
        /*16c0*/ 	.short	0x0210
        /*16c2*/ 	.short	0x0770


	//----- nvinfo : EIATTR_SW_WAR
	.align		4
.L_46:
        /*16c4*/ 	.byte	0x04, 0x36
        /*16c6*/ 	.short	(.L_48 - .L_47)
.L_47:
        /*16c8*/ 	.word	0x00000008
.L_48:


//--------------------- .nv.callgraph             --------------------------
	.section	.nv.callgraph,"",@"SHT_CUDA_CALLGRAPH"
	.align	4
	.sectionentsize	8
	.align		4
        /*0000*/ 	.word	0x00000000
	.align		4
        /*0004*/ 	.word	0xffffffff
	.align		4
        /*0008*/ 	.word	index@(_ZN7cutlass13device_kernelINS_4gemm6kernel13GemmUniversalIN4cute5tupleIJiiiiEEENS1_10collective13CollectiveMmaINS1_37MainloopSm90TmaGmmaWarpSpecializedFP8ILi8ENS5_IJNS4_1CILi1EEESB_SB_EEENS1_35KernelTmaWarpSpecializedCooperativeEEENS5_IJNSA_ILi128EEENSA_ILi256EEENSA_ILi64EEEEEENS_12float_e4m3_tENS5_IJlSB_lEEESJ_SK_NS4_8TiledMMAINS4_8MMA_AtomIJNS4_4SM904GMMA31MMA_64x256x32_F32E4M3E4M3_SS_TNILNSO_7ScaleInE1ELSQ_1EEEEEENS4_6LayoutINS5_IJNSA_ILi2EEESB_SB_EEENS5_IJSB_NSA_ILi0EEESW_EEEEENS5_IJNS4_10UnderscoreESZ_SZ_EEEEENS4_13SM90_TMA_LOADENS4_14ComposedLayoutINS4_7SwizzleILi2ELi4ELi3EEENS4_18smem_ptr_flag_bitsILi8EEENST_INS5_IJNSA_ILi8EEESH_EEENS5_IJSH_SB_EEEEEEEvNS4_8identityES12_S1C_vS1D_EENS_8epilogue10collective18CollectiveEpilogueINS1F_22Sm90TmaWarpSpecializedILi4ELi2ELi16ELb0ELb0EEEJSI_NS5_IJSF_NSA_ILi32EEEEEESJ_SK_SJ_SK_NS1F_6fusion15FusionCallbacksIS1J_NS1M_13LinCombEltActINS1F_6thread4GELUESJ_fSJ_fLNS_15FloatRoundStyleE2EEESI_S1L_JEEES12_NS13_INS14_ILi1ELi4ELi3EEES17_NST_INS5_IJS18_S1K_EEENS5_IJS1K_SB_EEEEEEENS4_39AutoVectorizingCopyWithAssumedAlignmentILi128EEENS4_14SM90_TMA_STOREES1Y_S20_NS4_9Copy_AtomIJNS4_17SM90_U32x4_STSM_NENS_6half_tEEEEvEEEvvEEEEvNT_6ParamsE)
	.align		4
        /*000c*/ 	.word	index@(__assertfail)
	.align		4
        /*0010*/ 	.word	0x00000000
	.align		4
        /*0014*/ 	.word	0xfffffffe
	.align		4
        /*0018*/ 	.word	0x00000000
	.align		4
        /*001c*/ 	.word	0xfffffffd
	.align		4
        /*0020*/ 	.word	0x00000000
	.align		4
        /*0024*/ 	.word	0xfffffffc


//--------------------- .nv.constant4             --------------------------
	.section	.nv.constant4,"a",@progbits
	.align	8
	.align		8
.nv.constant4:
        /*0000*/ 	.dword	__assertfail
	.align		8
        /*0008*/ 	.dword	__unnamed_1
	.align		8
        /*0010*/ 	.dword	__unnamed_2
	.align		8
        /*0018*/ 	.dword	_ZN39_INTERNAL_39f153b0_4_k_cu_dc31da74_32764cuda3std3__45__cpo5beginE
	.align		8
        /*0020*/ 	.dword	_ZN39_INTERNAL_39f153b0_4_k_cu_dc31da74_32764cuda3std3__45__cpo3endE
	.align		8
        /*0028*/ 	.dword	_ZN39_INTERNAL_39f153b0_4_k_cu_dc31da74_32764cuda3std3__45__cpo6cbeginE
	.align		8
        /*0030*/ 	.dword	_ZN39_INTERNAL_39f153b0_4_k_cu_dc31da74_32764cuda3std3__45__cpo4cendE
	.align		8
        /*0038*/ 	.dword	_ZN39_INTERNAL_39f153b0_4_k_cu_dc31da74_32764cuda3std3__441_GLOBAL__N__39f153b0_4_k_cu_dc31da74_32766ignoreE
	.align		8
        /*0040*/ 	.dword	_ZN39_INTERNAL_39f153b0_4_k_cu_dc31da74_32764cuda3std3__419piecewise_constructE
	.align		8
        /*0048*/ 	.dword	_ZN39_INTERNAL_39f153b0_4_k_cu_dc31da74_32764cuda3std3__48in_placeE
	.align		8
        /*0050*/ 	.dword	_ZN39_INTERNAL_39f153b0_4_k_cu_dc31da74_32764cuda3std6ranges3__45__cpo4swapE
	.align		8
        /*0058*/ 	.dword	_ZN39_INTERNAL_39f153b0_4_k_cu_dc31da74_32764cuda3std6ranges3__45__cpo9iter_moveE
	.align		8
        /*0060*/ 	.dword	_ZN39_INTERNAL_39f153b0_4_k_cu_dc31da74_32764cute7productE
	.align		8
        /*0068*/ 	.dword	_ZN39_INTERNAL_39f153b0_4_k_cu_dc31da74_32764cute1_E
	.align		8
        /*0070*/ 	.dword	$str$24
	.align		8
        /*0078*/ 	.dword	$str$25


//--------------------- .text._ZN7cutlass13device_kernelINS_4gemm6kernel13GemmUniversalIN4cute5tupleIJiiiiEEENS1_10collective13CollectiveMmaINS1_37MainloopSm90TmaGmmaWarpSpecializedFP8ILi8ENS5_IJNS4_1CILi1EEESB_SB_EEENS1_35KernelTmaWarpSpecializedCooperativeEEENS5_IJNSA_ILi128EEENSA_ILi256EEENSA_ILi64EEEEEENS_12float_e4m3_tENS5_IJlSB_lEEESJ_SK_NS4_8TiledMMAINS4_8MMA_AtomIJNS4_4SM904GMMA31MMA_64x256x32_F32E4M3E4M3_SS_TNILNSO_7ScaleInE1ELSQ_1EEEEEENS4_6LayoutINS5_IJNSA_ILi2EEESB_SB_EEENS5_IJSB_NSA_ILi0EEESW_EEEEENS5_IJNS4_10UnderscoreESZ_SZ_EEEEENS4_13SM90_TMA_LOADENS4_14ComposedLayoutINS4_7SwizzleILi2ELi4ELi3EEENS4_18smem_ptr_flag_bitsILi8EEENST_INS5_IJNSA_ILi8EEESH_EEENS5_IJSH_SB_EEEEEEEvNS4_8identityES12_S1C_vS1D_EENS_8epilogue10collective18CollectiveEpilogueINS1F_22Sm90TmaWarpSpecializedILi4ELi2ELi16ELb0ELb0EEEJSI_NS5_IJSF_NSA_ILi32EEEEEESJ_SK_SJ_SK_NS1F_6fusion15FusionCallbacksIS1J_NS1M_13LinCombEltActINS1F_6thread4GELUESJ_fSJ_fLNS_15FloatRoundStyleE2EEESI_S1L_JEEES12_NS13_INS14_ILi1ELi4ELi3EEES17_NST_INS5_IJS18_S1K_EEENS5_IJS1K_SB_EEEEEEENS4_39AutoVectorizingCopyWithAssumedAlignmentILi128EEENS4_14SM90_TMA_STOREES1Y_S20_NS4_9Copy_AtomIJNS4_17SM90_U32x4_STSM_NENS_6half_tEEEEvEEEvvEEEEvNT_6ParamsE --------------------------
	.section	.text._ZN7cutlass13device_kernelINS_4gemm6kernel13GemmUniversalIN4cute5tupleIJiiiiEEENS1_10collective13CollectiveMmaINS1_37MainloopSm90TmaGmmaWarpSpecializedFP8ILi8ENS5_IJNS4_1CILi1EEESB_SB_EEENS1_35KernelTmaWarpSpecializedCooperativeEEENS5_IJNSA_ILi128EEENSA_ILi256EEENSA_ILi64EEEEEENS_12float_e4m3_tENS5_IJlSB_lEEESJ_SK_NS4_8TiledMMAINS4_8MMA_AtomIJNS4_4SM904GMMA31MMA_64x256x32_F32E4M3E4M3_SS_TNILNSO_7ScaleInE1ELSQ_1EEEEEENS4_6LayoutINS5_IJNSA_ILi2EEESB_SB_EEENS5_IJSB_NSA_ILi0EEESW_EEEEENS5_IJNS4_10UnderscoreESZ_SZ_EEEEENS4_13SM90_TMA_LOADENS4_14ComposedLayoutINS4_7SwizzleILi2ELi4ELi3EEENS4_18smem_ptr_flag_bitsILi8EEENST_INS5_IJNSA_ILi8EEESH_EEENS5_IJSH_SB_EEEEEEEvNS4_8identityES12_S1C_vS1D_EENS_8epilogue10collective18CollectiveEpilogueINS1F_22Sm90TmaWarpSpecializedILi4ELi2ELi16ELb0ELb0EEEJSI_NS5_IJSF_NSA_ILi32EEEEEESJ_SK_SJ_SK_NS1F_6fusion15FusionCallbacksIS1J_NS1M_13LinCombEltActINS1F_6thread4GELUESJ_fSJ_fLNS_15FloatRoundStyleE2EEESI_S1L_JEEES12_NS13_INS14_ILi1ELi4ELi3EEES17_NST_INS5_IJS18_S1K_EEENS5_IJS1K_SB_EEEEEEENS4_39AutoVectorizingCopyWithAssumedAlignmentILi128EEENS4_14SM90_TMA_STOREES1Y_S20_NS4_9Copy_AtomIJNS4_17SM90_U32x4_STSM_NENS_6half_tEEEEvEEEvvEEEEvNT_6ParamsE,"ax",@progbits
	.align	128
.text._ZN7cutlass13device_kernelINS_4gemm6kernel13GemmUniversalIN4cute5tupleIJiiiiEEENS1_10collective13CollectiveMmaINS1_37MainloopSm90TmaGmmaWarpSpecializedFP8ILi8ENS5_IJNS4_1CILi1EEESB_SB_EEENS1_35KernelTmaWarpSpecializedCooperativeEEENS5_IJNSA_ILi128EEENSA_ILi256EEENSA_ILi64EEEEEENS_12float_e4m3_tENS5_IJlSB_lEEESJ_SK_NS4_8TiledMMAINS4_8MMA_AtomIJNS4_4SM904GMMA31MMA_64x256x32_F32E4M3E4M3_SS_TNILNSO_7ScaleInE1ELSQ_1EEEEEENS4_6LayoutINS5_IJNSA_ILi2EEESB_SB_EEENS5_IJSB_NSA_ILi0EEESW_EEEEENS5_IJNS4_10UnderscoreESZ_SZ_EEEEENS4_13SM90_TMA_LOADENS4_14ComposedLayoutINS4_7SwizzleILi2ELi4ELi3EEENS4_18smem_ptr_flag_bitsILi8EEENST_INS5_IJNSA_ILi8EEESH_EEENS5_IJSH_SB_EEEEEEEvNS4_8identityES12_S1C_vS1D_EENS_8epilogue10collective18CollectiveEpilogueINS1F_22Sm90TmaWarpSpecializedILi4ELi2ELi16ELb0ELb0EEEJSI_NS5_IJSF_NSA_ILi32EEEEEESJ_SK_SJ_SK_NS1F_6fusion15FusionCallbacksIS1J_NS1M_13LinCombEltActINS1F_6thread4GELUESJ_fSJ_fLNS_15FloatRoundStyleE2EEESI_S1L_JEEES12_NS13_INS14_ILi1ELi4ELi3EEES17_NST_INS5_IJS18_S1K_EEENS5_IJS1K_SB_EEEEEEENS4_39AutoVectorizingCopyWithAssumedAlignmentILi128EEENS4_14SM90_TMA_STOREES1Y_S20_NS4_9Copy_AtomIJNS4_17SM90_U32x4_STSM_NENS_6half_tEEEEvEEEvvEEEEvNT_6ParamsE:
        .type           _ZN7cutlass13device_kernelINS_4gemm6kernel13GemmUniversalIN4cute5tupleIJiiiiEEENS1_10collective13CollectiveMmaINS1_37MainloopSm90TmaGmmaWarpSpecializedFP8ILi8ENS5_IJNS4_1CILi1EEESB_SB_EEENS1_35KernelTmaWarpSpecializedCooperativeEEENS5_IJNSA_ILi128EEENSA_ILi256EEENSA_ILi64EEEEEENS_12float_e4m3_tENS5_IJlSB_lEEESJ_SK_NS4_8TiledMMAINS4_8MMA_AtomIJNS4_4SM904GMMA31MMA_64x256x32_F32E4M3E4M3_SS_TNILNSO_7ScaleInE1ELSQ_1EEEEEENS4_6LayoutINS5_IJNSA_ILi2EEESB_SB_EEENS5_IJSB_NSA_ILi0EEESW_EEEEENS5_IJNS4_10UnderscoreESZ_SZ_EEEEENS4_13SM90_TMA_LOADENS4_14ComposedLayoutINS4_7SwizzleILi2ELi4ELi3EEENS4_18smem_ptr_flag_bitsILi8EEENST_INS5_IJNSA_ILi8EEESH_EEENS5_IJSH_SB_EEEEEEEvNS4_8identityES12_S1C_vS1D_EENS_8epilogue10collective18CollectiveEpilogueINS1F_22Sm90TmaWarpSpecializedILi4ELi2ELi16ELb0ELb0EEEJSI_NS5_IJSF_NSA_ILi32EEEEEESJ_SK_SJ_SK_NS1F_6fusion15FusionCallbacksIS1J_NS1M_13LinCombEltActINS1F_6thread4GELUESJ_fSJ_fLNS_15FloatRoundStyleE2EEESI_S1L_JEEES12_NS13_INS14_ILi1ELi4ELi3EEES17_NST_INS5_IJS18_S1K_EEENS5_IJS1K_SB_EEEEEEENS4_39AutoVectorizingCopyWithAssumedAlignmentILi128EEENS4_14SM90_TMA_STOREES1Y_S20_NS4_9Copy_AtomIJNS4_17SM90_U32x4_STSM_NENS_6half_tEEEEvEEEvvEEEEvNT_6ParamsE,@function
        .size           _ZN7cutlass13device_kernelINS_4gemm6kernel13GemmUniversalIN4cute5tupleIJiiiiEEENS1_10collective13CollectiveMmaINS1_37MainloopSm90TmaGmmaWarpSpecializedFP8ILi8ENS5_IJNS4_1CILi1EEESB_SB_EEENS1_35KernelTmaWarpSpecializedCooperativeEEENS5_IJNSA_ILi128EEENSA_ILi256EEENSA_ILi64EEEEEENS_12float_e4m3_tENS5_IJlSB_lEEESJ_SK_NS4_8TiledMMAINS4_8MMA_AtomIJNS4_4SM904GMMA31MMA_64x256x32_F32E4M3E4M3_SS_TNILNSO_7ScaleInE1ELSQ_1EEEEEENS4_6LayoutINS5_IJNSA_ILi2EEESB_SB_EEENS5_IJSB_NSA_ILi0EEESW_EEEEENS5_IJNS4_10UnderscoreESZ_SZ_EEEEENS4_13SM90_TMA_LOADENS4_14ComposedLayoutINS4_7SwizzleILi2ELi4ELi3EEENS4_18smem_ptr_flag_bitsILi8EEENST_INS5_IJNSA_ILi8EEESH_EEENS5_IJSH_SB_EEEEEEEvNS4_8identityES12_S1C_vS1D_EENS_8epilogue10collective18CollectiveEpilogueINS1F_22Sm90TmaWarpSpecializedILi4ELi2ELi16ELb0ELb0EEEJSI_NS5_IJSF_NSA_ILi32EEEEEESJ_SK_SJ_SK_NS1F_6fusion15FusionCallbacksIS1J_NS1M_13LinCombEltActINS1F_6thread4GELUESJ_fSJ_fLNS_15FloatRoundStyleE2EEESI_S1L_JEEES12_NS13_INS14_ILi1ELi4ELi3EEES17_NST_INS5_IJS18_S1K_EEENS5_IJS1K_SB_EEEEEEENS4_39AutoVectorizingCopyWithAssumedAlignmentILi128EEENS4_14SM90_TMA_STOREES1Y_S20_NS4_9Copy_AtomIJNS4_17SM90_U32x4_STSM_NENS_6half_tEEEEvEEEvvEEEEvNT_6ParamsE,(.L_x_273 - _ZN7cutlass13device_kernelINS_4gemm6kernel13GemmUniversalIN4cute5tupleIJiiiiEEENS1_10collective13CollectiveMmaINS1_37MainloopSm90TmaGmmaWarpSpecializedFP8ILi8ENS5_IJNS4_1CILi1EEESB_SB_EEENS1_35KernelTmaWarpSpecializedCooperativeEEENS5_IJNSA_ILi128EEENSA_ILi256EEENSA_ILi64EEEEEENS_12float_e4m3_tENS5_IJlSB_lEEESJ_SK_NS4_8TiledMMAINS4_8MMA_AtomIJNS4_4SM904GMMA31MMA_64x256x32_F32E4M3E4M3_SS_TNILNSO_7ScaleInE1ELSQ_1EEEEEENS4_6LayoutINS5_IJNSA_ILi2EEESB_SB_EEENS5_IJSB_NSA_ILi0EEESW_EEEEENS5_IJNS4_10UnderscoreESZ_SZ_EEEEENS4_13SM90_TMA_LOADENS4_14ComposedLayoutINS4_7SwizzleILi2ELi4ELi3EEENS4_18smem_ptr_flag_bitsILi8EEENST_INS5_IJNSA_ILi8EEESH_EEENS5_IJSH_SB_EEEEEEEvNS4_8identityES12_S1C_vS1D_EENS_8epilogue10collective18CollectiveEpilogueINS1F_22Sm90TmaWarpSpecializedILi4ELi2ELi16ELb0ELb0EEEJSI_NS5_IJSF_NSA_ILi32EEEEEESJ_SK_SJ_SK_NS1F_6fusion15FusionCallbacksIS1J_NS1M_13LinCombEltActINS1F_6thread4GELUESJ_fSJ_fLNS_15FloatRoundStyleE2EEESI_S1L_JEEES12_NS13_INS14_ILi1ELi4ELi3EEES17_NST_INS5_IJS18_S1K_EEENS5_IJS1K_SB_EEEEEEENS4_39AutoVectorizingCopyWithAssumedAlignmentILi128EEENS4_14SM90_TMA_STOREES1Y_S20_NS4_9Copy_AtomIJNS4_17SM90_U32x4_STSM_NENS_6half_tEEEEvEEEvvEEEEvNT_6ParamsE)
        .other          _ZN7cutlass13device_kernelINS_4gemm6kernel13GemmUniversalIN4cute5tupleIJiiiiEEENS1_10collective13CollectiveMmaINS1_37MainloopSm90TmaGmmaWarpSpecializedFP8ILi8ENS5_IJNS4_1CILi1EEESB_SB_EEENS1_35KernelTmaWarpSpecializedCooperativeEEENS5_IJNSA_ILi128EEENSA_ILi256EEENSA_ILi64EEEEEENS_12float_e4m3_tENS5_IJlSB_lEEESJ_SK_NS4_8TiledMMAINS4_8MMA_AtomIJNS4_4SM904GMMA31MMA_64x256x32_F32E4M3E4M3_SS_TNILNSO_7ScaleInE1ELSQ_1EEEEEENS4_6LayoutINS5_IJNSA_ILi2EEESB_SB_EEENS5_IJSB_NSA_ILi0EEESW_EEEEENS5_IJNS4_10UnderscoreESZ_SZ_EEEEENS4_13SM90_TMA_LOADENS4_14ComposedLayoutINS4_7SwizzleILi2ELi4ELi3EEENS4_18smem_ptr_flag_bitsILi8EEENST_INS5_IJNSA_ILi8EEESH_EEENS5_IJSH_SB_EEEEEEEvNS4_8identityES12_S1C_vS1D_EENS_8epilogue10collective18CollectiveEpilogueINS1F_22Sm90TmaWarpSpecializedILi4ELi2ELi16ELb0ELb0EEEJSI_NS5_IJSF_NSA_ILi32EEEEEESJ_SK_SJ_SK_NS1F_6fusion15FusionCallbacksIS1J_NS1M_13LinCombEltActINS1F_6thread4GELUESJ_fSJ_fLNS_15FloatRoundStyleE2EEESI_S1L_JEEES12_NS13_INS14_ILi1ELi4ELi3EEES17_NST_INS5_IJS18_S1K_EEENS5_IJS1K_SB_EEEEEEENS4_39AutoVectorizingCopyWithAssumedAlignmentILi128EEENS4_14SM90_TMA_STOREES1Y_S20_NS4_9Copy_AtomIJNS4_17SM90_U32x4_STSM_NENS_6half_tEEEEvEEEvvEEEEvNT_6ParamsE,@"STO_CUDA_ENTRY STV_DEFAULT"
_ZN7cutlass13device_kernelINS_4gemm6kernel13GemmUniversalIN4cute5tupleIJiiiiEEENS1_10collective13CollectiveMmaINS1_37MainloopSm90TmaGmmaWarpSpecializedFP8ILi8ENS5_IJNS4_1CILi1EEESB_SB_EEENS1_35KernelTmaWarpSpecializedCooperativeEEENS5_IJNSA_ILi128EEENSA_ILi256EEENSA_ILi64EEEEEENS_12float_e4m3_tENS5_IJlSB_lEEESJ_SK_NS4_8TiledMMAINS4_8MMA_AtomIJNS4_4SM904GMMA31MMA_64x256x32_F32E4M3E4M3_SS_TNILNSO_7ScaleInE1ELSQ_1EEEEEENS4_6LayoutINS5_IJNSA_ILi2EEESB_SB_EEENS5_IJSB_NSA_ILi0EEESW_EEEEENS5_IJNS4_10UnderscoreESZ_SZ_EEEEENS4_13SM90_TMA_LOADENS4_14ComposedLayoutINS4_7SwizzleILi2ELi4ELi3EEENS4_18smem_ptr_flag_bitsILi8EEENST_INS5_IJNSA_ILi8EEESH_EEENS5_IJSH_SB_EEEEEEEvNS4_8identityES12_S1C_vS1D_EENS_8epilogue10collective18CollectiveEpilogueINS1F_22Sm90TmaWarpSpecializedILi4ELi2ELi16ELb0ELb0EEEJSI_NS5_IJSF_NSA_ILi32EEEEEESJ_SK_SJ_SK_NS1F_6fusion15FusionCallbacksIS1J_NS1M_13LinCombEltActINS1F_6thread4GELUESJ_fSJ_fLNS_15FloatRoundStyleE2EEESI_S1L_JEEES12_NS13_INS14_ILi1ELi4ELi3EEES17_NST_INS5_IJS18_S1K_EEENS5_IJS1K_SB_EEEEEEENS4_39AutoVectorizingCopyWithAssumedAlignmentILi128EEENS4_14SM90_TMA_STOREES1Y_S20_NS4_9Copy_AtomIJNS4_17SM90_U32x4_STSM_NENS_6half_tEEEEvEEEvvEEEEvNT_6ParamsE:
[----:B------:R-:W1:Y:S02]  /*0000*/  LDC R1, c[0x0][0x28] ;  /* 0x00000a00ff017b82 */ /* 0x000e640000000800 */
[----:B-1----:R-:W-:Y:S01]  /*0010*/  IADD3 R1, R1, -0xe8, RZ ;  /* 0xffffff1801017810 */ /* 0x002fe20007ffe0ff */
[----:B------:R-:W1:Y:S05]  /*0020*/  S2R R5, SR_TID.X ;  /* 0x0000000000057919 */ /* 0x000e6a0000002100 */
[----:B------:R-:W2:Y:S01]  /*0030*/  LDC.64 R2, c[0x0][0x588] ;  /* 0x00016200ff027b82 */ /* 0x000ea20000000a00 */
[----:B------:R-:W-:Y:S01]  /*0040*/  ELECT P0, URZ, PT ;  /* 0x00000000003f782f */ /* 0x000fe20003800000 */
[----:B------:R-:W-:Y:S01]  /*0050*/  BSSY B0, `(.L_x_0) ;  /* 0x0000016000007945 */ /* 0x000fe20003800000 */
[----:B-1----:R-:W-:-:S02]  /*0060*/  SHF.R.U32.HI R0, RZ, 0x5, R5 ;  /* 0x00000005ff007819 */ /* 0x002fc40000011605 */
[----:B------:R-:W-:-:S03]  /*0070*/  SHF.R.U32.HI R6, RZ, 0x7, R5 ;  /* 0x00000007ff067819 */ /* 0x000fc60000011605 */
[----:B------:R-:W1:Y:S04]  /*0080*/  SHFL.IDX PT, R4, R0, RZ, 0x1f ;  /* 0x00001fff00047589 */ /* 0x000e6800000e0000 */
[----:B------:R3:W4:Y:S01]  /*0090*/  SHFL.IDX PT, R12, R6, RZ, 0x1f ;  /* 0x00001fff060c7589 */ /* 0x00072200000e0000 */
[----:B-1----:R-:W-:Y:S02]  /*00a0*/  ISETP.NE.OR P0, PT, R4, RZ, !P0 ;  /* 0x000000ff0400720c */ /* 0x002fe40004705670 */
[----:B------:R-:W-:-:S11]  /*00b0*/  SHF.R.S32.HI R5, RZ, 0x1f, R4 ;  /* 0x0000001fff057819 */ /* 0x000fd60000011404 */
[----:B--234-:R-:W-:Y:S05]  /*00c0*/  @P0 BRA `(.L_x_1) ;  /* 0x0000000000380947 */ /* 0x01cfea0003800000 */
[----:B------:R-:W-:Y:S02]  /*00d0*/  ULDC.64 UR4, c[0x0][0x198] ;  /* 0x0000660000047ab9 */ /* 0x000fe40000000a00 */
[----:B------:R-:W-:Y:S02]  /*00e0*/  UIADD3 UR6, UP0, UR4, 0xf0, URZ ;  /* 0x000000f004067890 */ /* 0x000fe4000ff1e03f */
[----:B------:R-:W-:Y:S02]  /*00f0*/  UIADD3 UR8, UP1, UR4, 0x1f0, URZ ;  /* 0x000001f004087890 */ /* 0x000fe4000ff3e03f */
[----:B------:R-:W-:Y:S02]  /*0100*/  UIADD3 UR10, UP2, UR4, 0x3f0, URZ ;  /* 0x000003f0040a7890 */ /* 0x000fe4000ff5e03f */
[----:B------:R-:W-:Y:S02]  /*0110*/  UIADD3 UR4, UP3, UR4, 0x4f0, URZ ;  /* 0x000004f004047890 */ /* 0x000fe4000ff7e03f */
[----:B------:R-:W-:-:S02]  /*0120*/  UIADD3.X UR7, URZ, UR5, URZ, UP0, !UPT ;  /* 0x000000053f077290 */ /* 0x000fc400087fe43f */
[----:B------:R-:W-:Y:S02]  /*0130*/  UIADD3.X UR9, URZ, UR5, URZ, UP1, !UPT ;  /* 0x000000053f097290 */ /* 0x000fe40008ffe43f */
[----:B------:R-:W-:Y:S02]  /*0140*/  UIADD3.X UR11, URZ, UR5, URZ, UP2, !UPT ;  /* 0x000000053f0b7290 */ /* 0x000fe400097fe43f */
[----:B------:R-:W-:-:S03]  /*0150*/  UIADD3.X UR5, URZ, UR5, URZ, UP3, !UPT ;  /* 0x000000053f057290 */ /* 0x000fc60009ffe43f */
[----:B------:R1:W-:Y:S02]  /*0160*/  UTMACCTL.PF [UR6] ;  /* 0x00000000060079b9 */ /* 0x0003e40008040000 */
[----:B------:R1:W-:Y:S02]  /*0170*/  UTMACCTL.PF [UR8] ;  /* 0x00000000080079b9 */ /* 0x0003e40008040000 */
[----:B------:R1:W-:Y:S02]  /*0180*/  UTMACCTL.PF [UR10] ;  /* 0x000000000a0079b9 */ /* 0x0003e40008040000 */
[----:B------:R1:W-:Y:S02]  /*0190*/  UTMACCTL.PF [UR4] ;  /* 0x00000000040079b9 */ /* 0x0003e40008040000 */
[----:B-1----:R-:W-:Y:S01]  /*01a0*/  NOP ;  /* 0x0000000000007918 */ /* 0x002fe20000000000 */
.L_x_1:
[----:B------:R-:W-:Y:S05]  /*01b0*/  BSYNC B0 ;  /* 0x0000000000007941 */ /* 0x000fea0003800000 */
.L_x_0:
[----:B------:R-:W-:Y:S01]  /*01c0*/  ULDC.64 UR4, c[0x0][0x590] ;  /* 0x0001640000047ab9 */ /* 0x000fe20000000a00 */
[----:B------:R-:W-:Y:S01]  /*01d0*/  LEA.HI R5, R5, R4, RZ, 0x2 ;  /* 0x0000000405057211 */ /* 0x000fe200078f10ff */
[----:B------:R-:W-:Y:S01]  /*01e0*/  ULDC.64 UR48, c[0x0][0x208] ;  /* 0x0000820000307ab9 */ /* 0x000fe20000000a00 */
[----:B------:R-:W-:Y:S02]  /*01f0*/  ISETP.NE.U32.AND P2, PT, RZ, UR4, PT ;  /* 0x00000004ff007c0c */ /* 0x000fe4000bf45070 */
[----:B------:R-:W-:Y:S02]  /*0200*/  LOP3.LUT R5, R5, 0xfffffffc, RZ, 0xc0, !PT ;  /* 0xfffffffc05057812 */ /* 0x000fe400078ec0ff */
[----:B------:R-:W-:Y:S02]  /*0210*/  ISETP.NE.AND.EX P3, PT, RZ, UR5, PT, P2 ;  /* 0x00000005ff007c0c */ /* 0x000fe4000bf65320 */
[----:B------:R-:W-:Y:S02]  /*0220*/  IADD3 R4, R4, -R5, RZ ;  /* 0x8000000504047210 */ /* 0x000fe40007ffe0ff */
[----:B------:R-:W-:-:S02]  /*0230*/  PRMT R5, RZ, 0x7610, R5 ;  /* 0x00007610ff057816 */ /* 0x000fc40000000005 */
[----:B------:R-:W-:Y:S02]  /*0240*/  MOV R6, R2 ;  /* 0x0000000200067202 */ /* 0x000fe40000000f00 */
[----:B------:R-:W-:-:S05]  /*0250*/  MOV R7, R3 ;  /* 0x0000000300077202 */ /* 0x000fca0000000f00 */
[----:B------:R-:W-:Y:S05]  /*0260*/  @P3 BRA `(.L_x_2) ;  /* 0x0000000000303947 */ /* 0x000fea0003800000 */
[----:B------:R-:W-:Y:S02]  /*0270*/  ULDC.64 UR6, c[0x0][0x588] ;  /* 0x0001620000067ab9 */ /* 0x000fe40000000a00 */
[----:B------:R-:W-:-:S04]  /*0280*/  ISETP.NE.U32.AND P0, PT, RZ, UR6, PT ;  /* 0x00000006ff007c0c */ /* 0x000fc8000bf05070 */
[----:B------:R-:W-:-:S13]  /*0290*/  ISETP.NE.AND.EX P0, PT, RZ, UR7, PT, P0 ;  /* 0x00000007ff007c0c */ /* 0x000fda000bf05300 */
[----:B------:R-:W-:Y:S05]  /*02a0*/  @!P0 BRA `(.L_x_3) ;  /* 0x0000000000108947 */ /* 0x000fea0003800000 */
[----:B------:R-:W2:Y:S02]  /*02b0*/  LDG.E R5, desc[UR48][R6.64] ;  /* 0x0000003006057981 */ /* 0x000ea4000c1e1900 */
[----:B--2---:R-:W-:Y:S02]  /*02c0*/  FSETP.NEU.AND P1, PT, R5, RZ, PT ;  /* 0x000000ff0500720b */ /* 0x004fe40003f2d000 */
[----:B------:R-:W-:Y:S01]  /*02d0*/  MOV R5, 0x1 ;  /* 0x0000000100057802 */ /* 0x000fe20000000f00 */
[----:B------:R-:W-:Y:S10]  /*02e0*/  BRA `(.L_x_2) ;  /* 0x0000000000107947 */ /* 0x000ff40003800000 */
.L_x_3:
[----:B------:R-:W-:Y:S01]  /*02f0*/  ULDC UR6, c[0x0][0x580] ;  /* 0x0001600000067ab9 */ /* 0x000fe20000000800 */
[----:B------:R-:W-:Y:S02]  /*0300*/  MOV R5, 0x1 ;  /* 0x0000000100057802 */ /* 0x000fe40000000f00 */
[----:B------:R-:W-:Y:S02]  /*0310*/  CS2R R6, SRZ ;  /* 0x0000000000067805 */ /* 0x000fe4000001ff00 */
[----:B------:R-:W-:-:S13]  /*0320*/  FSETP.NEU.AND P1, PT, RZ, UR6, PT ;  /* 0x00000006ff007c0b */ /* 0x000fda000bf2d000 */
.L_x_2:
[----:B------:R-:W-:Y:S02]  /*0330*/  ISETP.NE.U32.AND P4, PT, R6, RZ, PT ;  /* 0x000000ff0600720c */ /* 0x000fe40003f85070 */
[----:B------:R-:W-:Y:S02]  /*0340*/  ISETP.NE.AND.EX P5, PT, RZ, UR5, PT, P2 ;  /* 0x00000005ff007c0c */ /* 0x000fe4000bfa5320 */
[----:B------:R-:W-:Y:S02]  /*0350*/  ISETP.NE.AND.EX P2, PT, R7, RZ, PT, P4 ;  /* 0x000000ff0700720c */ /* 0x000fe40003f45340 */
[----:B------:R-:W-:-:S11]  /*0360*/  PLOP3.LUT P0, PT, PT, PT, PT, 0x8, 0x0 ;  /* 0x000000000000781c */ /* 0x000fd60003f0e170 */
[----:B------:R-:W-:Y:S05]  /*0370*/  @P2 BRA P5, `(.L_x_4) ;  /* 0x0000000000342947 */ /* 0x000fea0002800000 */
[----:B------:R-:W-:-:S04]  /*0380*/  ISETP.NE.U32.AND P0, PT, RZ, UR4, PT ;  /* 0x00000004ff007c0c */ /* 0x000fc8000bf05070 */
[----:B------:R-:W-:-:S13]  /*0390*/  ISETP.NE.AND.EX P0, PT, RZ, UR5, PT, P0 ;  /* 0x00000005ff007c0c */ /* 0x000fda000bf05300 */
[----:B------:R-:W-:Y:S05]  /*03a0*/  @!P0 BRA `(.L_x_5) ;  /* 0x0000000000248947 */ /* 0x000fea0003800000 */
[----:B------:R-:W-:Y:S02]  /*03b0*/  PRMT R5, R5, 0x9910, RZ ;  /* 0x0000991005057816 */ /* 0x000fe400000000ff */
[----:B------:R-:W-:Y:S02]  /*03c0*/  ISETP.NE.U32.AND P0, PT, R6, RZ, PT ;  /* 0x000000ff0600720c */ /* 0x000fe40003f05070 */
[----:B------:R-:W-:Y:S02]  /*03d0*/  ISETP.NE.AND P2, PT, R5, RZ, PT ;  /* 0x000000ff0500720c */ /* 0x000fe40003f45270 */
[----:B------:R-:W-:Y:S02]  /*03e0*/  ISETP.NE.AND.EX P0, PT, R7, RZ, PT, P0 ;  /* 0x000000ff0700720c */ /* 0x000fe40003f05300 */
[----:B------:R-:W-:-:S09]  /*03f0*/  SEL R5, RZ, 0xffffffff, P1 ;  /* 0xffffffffff057807 */ /* 0x000fd20000800000 */
[----:B------:R-:W-:-:S04]  /*0400*/  @!P2 SEL R5, RZ, 0xffffffff, P0 ;  /* 0xffffffffff05a807 */ /* 0x000fc80000000000 */
[----:B------:R-:W-:-:S04]  /*0410*/  LOP3.LUT R5, R5, 0x1, RZ, 0xc0, !PT ;  /* 0x0000000105057812 */ /* 0x000fc800078ec0ff */
[----:B------:R-:W-:Y:S01]  /*0420*/  ISETP.EQ.U32.AND P0, PT, R5, 0x1, PT ;  /* 0x000000010500780c */ /* 0x000fe20003f02070 */
[----:B------:R-:W-:-:S12]  /*0430*/  BRA `(.L_x_4) ;  /* 0x0000000000047947 */ /* 0x000fd80003800000 */
.L_x_5:
[----:B------:R-:W-:-:S13]  /*0440*/  PLOP3.LUT P0, PT, P1, PT, PT, 0x8, 0x0 ;  /* 0x000000000000781c */ /* 0x000fda0000f0e170 */
.L_x_4:
[----:B------:R-:W1:Y:S02]  /*0450*/  SHFL.IDX PT, R5, R0, RZ, 0x1f ;  /* 0x00001fff00057589 */ /* 0x000e6400000e0000 */
[----:B-1----:R-:W-:-:S13]  /*0460*/  ISETP.NE.AND P1, PT, R5, RZ, PT ;  /* 0x000000ff0500720c */ /* 0x002fda0003f25270 */
[----:B------:R-:W-:Y:S05]  /*0470*/  @P1 BRA `(.L_x_6) ;  /* 0x0000000000841947 */ /* 0x000fea0003800000 */
[----:B------:R-:W-:Y:S01]  /*0480*/  ELECT P1, URZ, PT ;  /* 0x00000000003f782f */ /* 0x000fe20003820000 */
[----:B------:R-:W-:-:S12]  /*0490*/  BSSY B0, `(.L_x_6) ;  /* 0x000001f000007945 */ /* 0x000fd80003800000 */
[----:B------:R-:W-:Y:S05]  /*04a0*/  @!P1 BRA `(.L_x_7) ;  /* 0x0000000000749947 */ /* 0x000fea0003800000 */
[----:B------:R-:W1:Y:S01]  /*04b0*/  S2UR UR8, SR_CgaCtaId ;  /* 0x00000000000879c3 */ /* 0x000e620000008800 */
[----:B------:R-:W-:Y:S01]  /*04c0*/  UMOV UR4, 0x400 ;  /* 0x0000040000047882 */ /* 0x000fe20000000000 */
[----:B------:R-:W-:Y:S01]  /*04d0*/  UMOV UR5, 0x1 ;  /* 0x0000000100057882 */ /* 0x000fe20000000000 */
[----:B------:R-:W-:Y:S02]  /*04e0*/  UMOV UR6, 0x100 ;  /* 0x0000010000067882 */ /* 0x000fe40000000000 */
[----:B------:R-:W-:-:S04]  /*04f0*/  UIADD3 UR6, -UR6, 0x100000, URZ ;  /* 0x0010000006067890 */ /* 0x000fc8000fffe13f */
[----:B------:R-:W-:Y:S02]  /*0500*/  USHF.L.U32 UR7, UR6, 0xb, URZ ;  /* 0x0000000b06077899 */ /* 0x000fe4000800063f */
[----:B------:R-:W-:Y:S02]  /*0510*/  USHF.L.U32 UR6, UR6, 0x1, URZ ;  /* 0x0000000106067899 */ /* 0x000fe4000800063f */
[----:B-1----:R-:W-:Y:S02]  /*0520*/  ULEA UR8, UR8, UR4, 0x18 ;  /* 0x0000000408087291 */ /* 0x002fe4000f8ec03f */
[----:B------:R-:W-:-:S04]  /*0530*/  UIADD3 UR4, -UR5, 0x100000, URZ ;  /* 0x0010000005047890 */ /* 0x000fc8000fffe13f */
[----:B------:R-:W-:Y:S02]  /*0540*/  USHF.L.U32 UR5, UR4, 0xb, URZ ;  /* 0x0000000b04057899 */ /* 0x000fe4000800063f */
[----:B------:R-:W-:Y:S01]  /*0550*/  USHF.L.U32 UR4, UR4, 0x1, URZ ;  /* 0x0000000104047899 */ /* 0x000fe2000800063f */
[----:B------:R-:W1:Y:S11]  /*0560*/  FENCE.VIEW.ASYNC.S ;  /* 0x00000000000073c6 */ /* 0x000e760000000000 */
[----:B-1----:R1:W2:Y:S01]  /*0570*/  SYNCS.EXCH.64 URZ, [UR8], UR4 ;  /* 0x00000004083f75b2 */ /* 0x0022a20008000100 */
[----:B------:R1:W3:Y:S01]  /*0580*/  SYNCS.EXCH.64 URZ, [UR8+0x40], UR6 ;  /* 0x00004006083f75b2 */ /* 0x0002e20008000100 */
[----:B------:R1:W4:Y:S01]  /*0590*/  SYNCS.EXCH.64 URZ, [UR8+0x8], UR4 ;  /* 0x00000804083f75b2 */ /* 0x0003220008000100 */
[----:B------:R1:W1:Y:S01]  /*05a0*/  SYNCS.EXCH.64 URZ, [UR8+0x48], UR6 ;  /* 0x00004806083f75b2 */ /* 0x0002620008000100 */
        /* <DEDUP_REMOVED lines=12> */
[----:B------:R-:W-:Y:S01]  /*0670*/  NOP ;  /* 0x0000000000007918 */ /* 0x000fe20000000000 */
.L_x_7:
[----:B-1----:R-:W-:Y:S05]  /*0680*/  BSYNC B0 ;  /* 0x0000000000007941 */ /* 0x002fea0003800000 */
.L_x_6:
[----:B------:R-:W1:Y:S01]  /*0690*/  SHFL.IDX PT, R5, R0, RZ, 0x1f ;  /* 0x00001fff00057589 */ /* 0x000e6200000e0000 */
[----:B------:R-:W2:Y:S01]  /*06a0*/  LDC R6, c[0x0][0x904] ;  /* 0x00024100ff067b82 */ /* 0x000ea20000000800 */
[----:B------:R-:W-:Y:S01]  /*06b0*/  NOP ;  /* 0x0000000000007918 */ /* 0x000fe20000000000 */
[----:B-1----:R-:W-:-:S13]  /*06c0*/  ISETP.NE.AND P1, PT, R5, RZ, PT ;  /* 0x000000ff0500720c */ /* 0x002fda0003f25270 */
[----:B------:R-:W-:Y:S05]  /*06d0*/  @P1 BRA `(.L_x_8) ;  /* 0x0000000000581947 */ /* 0x000fea0003800000 */
[----:B------:R-:W1:Y:S01]  /*06e0*/  S2UR UR5, SR_CgaCtaId ;  /* 0x00000000000579c3 */ /* 0x000e620000008800 */
[----:B------:R-:W-:Y:S01]  /*06f0*/  UMOV UR4, 0x400 ;  /* 0x0000040000047882 */ /* 0x000fe20000000000 */
[----:B------:R-:W-:Y:S01]  /*0700*/  UMOV UR6, 0x20 ;  /* 0x0000002000067882 */ /* 0x000fe20000000000 */
[----:B------:R-:W-:Y:S01]  /*0710*/  UMOV UR7, 0x100 ;  /* 0x0000010000077882 */ /* 0x000fe20000000000 */
[----:B------:R-:W-:Y:S01]  /*0720*/  ELECT P1, URZ, PT ;  /* 0x00000000003f782f */ /* 0x000fe20003820000 */
[----:B-1----:R-:W-:Y:S02]  /*0730*/  ULEA UR8, UR5, UR4, 0x18 ;  /* 0x0000000405087291 */ /* 0x002fe4000f8ec03f */
[----:B------:R-:W-:-:S04]  /*0740*/  UIADD3 UR4, -UR6, 0x100000, URZ ;  /* 0x0010000006047890 */ /* 0x000fc8000fffe13f */
[----:B------:R-:W-:Y:S02]  /*0750*/  USHF.L.U32 UR5, UR4, 0xb, URZ ;  /* 0x0000000b04057899 */ /* 0x000fe4000800063f */
[----:B------:R-:W-:Y:S02]  /*0760*/  USHF.L.U32 UR4, UR4, 0x1, URZ ;  /* 0x0000000104047899 */ /* 0x000fe4000800063f */
[----:B------:R-:W-:-:S04]  /*0770*/  UIADD3 UR6, -UR7, 0x100000, URZ ;  /* 0x0010000007067890 */ /* 0x000fc8000fffe13f */
[----:B------:R-:W-:Y:S02]  /*0780*/  USHF.L.U32 UR7, UR6, 0xb, URZ ;  /* 0x0000000b06077899 */ /* 0x000fe4000800063f */
[----:B------:R-:W-:Y:S01]  /*0790*/  USHF.L.U32 UR6, UR6, 0x1, URZ ;  /* 0x0000000106067899 */ /* 0x000fe2000800063f */
[----:B------:R-:W1:Y:S03]  /*07a0*/  FENCE.VIEW.ASYNC.S ;  /* 0x00000000000073c6 */ /* 0x000e660000000000 */
[----:B-1----:R1:W1:Y:S08]  /*07b0*/  SYNCS.EXCH.64 URZ, [UR8+0x80], UR4 ;  /* 0x00008004083f75b2 */ /* 0x0022700008000100 */
        /* <DEDUP_REMOVED lines=8> */
.L_x_8:
[----:B------:R-:W5:Y:S01]  /*0840*/  SHFL.IDX PT, R0, R0, RZ, 0x1f ;  /* 0x00001fff00007589 */ /* 0x000f6200000e0000 */
[----:B--2---:R-:W-:Y:S02]  /*0850*/  ISETP.NE.AND P6, PT, R6, 0x1, PT ;  /* 0x000000010600780c */ /* 0x004fe40003fc5270 */
[----:B------:R-:W-:Y:S01]  /*0860*/  ELECT P1, URZ, PT ;  /* 0x00000000003f782f */ /* 0x000fe20003820000 */
[----:B------:R-:W2:Y:S01]  /*0870*/  S2UR UR37, SR_CgaCtaId ;  /* 0x00000000002579c3 */ /* 0x000ea20000008800 */
[----:B------:R-:W3:Y:S01]  /*0880*/  S2R R7, SR_CTAID.Y ;  /* 0x0000000000077919 */ /* 0x000ee20000002600 */
[----:B------:R-:W-:Y:S01]  /*0890*/  ISETP.NE.AND P4, PT, R4, RZ, PT ;  /* 0x000000ff0400720c */ /* 0x000fe20003f85270 */
[----:B-1----:R-:W-:Y:S01]  /*08a0*/  UMOV UR4, 0x20 ;  /* 0x0000002000047882 */ /* 0x002fe20000000000 */
[----:B------:R-:W-:Y:S01]  /*08b0*/  NOP ;  /* 0x0000000000007918 */ /* 0x000fe20000000000 */
[----:B------:R-:W1:Y:S05]  /*08c0*/  S2R R8, SR_CTAID.X ;  /* 0x0000000000087919 */ /* 0x000e6a0000002500 */
[----:B------:R-:W1:Y:S01]  /*08d0*/  @P6 LDC R9, c[0x0][0x10] ;  /* 0x00000400ff096b82 */ /* 0x000e620000000800 */
[----:B------:R-:W-:-:S07]  /*08e0*/  @P6 MOV R11, RZ ;  /* 0x000000ff000b6202 */ /* 0x000fce0000000f00 */
[----:B------:R-:W4:Y:S01]  /*08f0*/  @!P6 LDC R5, c[0x0][0xc] ;  /* 0x00000300ff05eb82 */ /* 0x000f220000000800 */
[----:B-----5:R-:W-:Y:S02]  /*0900*/  ISETP.NE.OR P2, PT, R0, RZ, !P1 ;  /* 0x000000ff0000720c */ /* 0x020fe40004f45670 */
[----:B------:R-:W-:-:S04]  /*0910*/  ISETP.EQ.OR P1, PT, R4, 0x3, !P4 ;  /* 0x000000030400780c */ /* 0x000fc80006722670 */
[----:B------:R-:W-:Y:S02]  /*0920*/  ISETP.EQ.AND P1, PT, R12, RZ, P1 ;  /* 0x000000ff0c00720c */ /* 0x000fe40000f22270 */
[----:B---3--:R-:W-:-:S05]  /*0930*/  @P6 MOV R10, R7 ;  /* 0x00000007000a6202 */ /* 0x008fca0000000f00 */
[----:B------:R-:W-:Y:S01]  /*0940*/  VOTEU.ALL UP0, P2 ;  /* 0x00000000003f7886 */ /* 0x000fe20001000000 */
[----:B------:R-:W-:Y:S01]  /*0950*/  VOTEU.ALL UP1, P2 ;  /* 0x00000000003f7886 */ /* 0x000fe20001020000 */
[----:B-1----:R-:W-:Y:S01]  /*0960*/  @P6 IMAD.WIDE.U32 R10, R8, R9, R10 ;  /* 0x00000009080a6225 */ /* 0x002fe200078e000a */
[----:B------:R-:W-:Y:S02]  /*0970*/  @P6 MOV R9, RZ ;  /* 0x000000ff00096202 */ /* 0x000fe40000000f00 */
[----:B------:R-:W-:Y:S01]  /*0980*/  @!UP0 UMOV UR6, 0x400 ;  /* 0x0000040000068882 */ /* 0x000fe20000000000 */
[----:B------:R-:W-:-:S04]  /*0990*/  @!UP0 UIADD3 UR4, -UR4, 0x100000, URZ ;  /* 0x0010000004048890 */ /* 0x000fc8000fffe13f */
[----:B------:R-:W-:Y:S02]  /*09a0*/  @!UP0 USHF.L.U32 UR5, UR4, 0xb, URZ ;  /* 0x0000000b04058899 */ /* 0x000fe4000800063f */
[----:B------:R-:W-:Y:S01]  /*09b0*/  @!UP0 USHF.L.U32 UR4, UR4, 0x1, URZ ;  /* 0x0000000104048899 */ /* 0x000fe2000800063f */
[----:B------:R-:W-:Y:S01]  /*09c0*/  @P6 IADD3 R19, R11, R9, RZ ;  /* 0x000000090b136210 */ /* 0x000fe20007ffe0ff */
[----:B--2---:R-:W-:Y:S01]  /*09d0*/  @!UP0 ULEA UR8, UR37, UR6, 0x18 ;  /* 0x0000000625088291 */ /* 0x004fe2000f8ec03f */
[----:B------:R-:W-:Y:S01]  /*09e0*/  MOV R9, RZ ;  /* 0x000000ff00097202 */ /* 0x000fe20000000f00 */
[----:B------:R-:W-:Y:S01]  /*09f0*/  VOTEU.ALL UP0, P2 ;  /* 0x00000000003f7886 */ /* 0x000fe20001000000 */
[C---:B------:R-:W-:Y:S01]  /*0a00*/  ISETP.NE.AND P2, PT, R12.reuse, RZ, PT ;  /* 0x000000ff0c00720c */ /* 0x040fe20003f45270 */
[----:B------:R-:W-:Y:S01]  /*0a10*/  ULDC UR6, c[0x0][0xc] ;  /* 0x0000030000067ab9 */ /* 0x000fe20000000800 */
[----:B------:R-:W-:Y:S01]  /*0a20*/  @P6 MOV R18, R10 ;  /* 0x0000000a00126202 */ /* 0x000fe20000000f00 */
[----:B----4-:R-:W-:Y:S01]  /*0a30*/  @!P6 IMAD.WIDE.U32 R10, R5, R7, R8 ;  /* 0x00000007050ae225 */ /* 0x010fe200078e0008 */
[----:B------:R-:W-:Y:S01]  /*0a40*/  IADD3 R12, R12, -0x1, RZ ;  /* 0xffffffff0c0c7810 */ /* 0x000fe20007ffe0ff */
[----:B------:R-:W-:Y:S01]  /*0a50*/  ULDC UR7, c[0x0][0x10] ;  /* 0x0000040000077ab9 */ /* 0x000fe20000000800 */
[----:B------:R-:W-:-:S02]  /*0a60*/  SEL R5, RZ, 0x1, !P1 ;  /* 0x00000001ff057807 */ /* 0x000fc40004800000 */
[----:B------:R-:W-:Y:S01]  /*0a70*/  ISETP.GE.U32.AND P1, PT, R12, 0x2, PT ;  /* 0x000000020c00780c */ /* 0x000fe20003f26070 */
[----:B------:R-:W1:Y:S02]  /*0a80*/  FENCE.VIEW.ASYNC.S ;  /* 0x00000000000073c6 */ /* 0x000e640000000000 */
[----:B-1----:R-:W1:Y:S01]  /*0a90*/  @!UP0 SYNCS.EXCH.64 URZ, [UR8+0xc0], UR4 ;  /* 0x0000c004083f85b2 */ /* 0x002e620008000100 */
[----:B------:R-:W-:Y:S02]  /*0aa0*/  @!P6 MOV R18, R10 ;  /* 0x0000000a0012e202 */ /* 0x000fe40000000f00 */
[----:B------:R-:W-:Y:S02]  /*0ab0*/  @!P6 MOV R19, R11 ;  /* 0x0000000b0013e202 */ /* 0x000fe40000000f00 */
[----:B------:R-:W-:Y:S01]  /*0ac0*/  SEL R5, R5, 0x2, P1 ;  /* 0x0000000205057807 */ /* 0x000fe20000800000 */
[----:B------:R2:W-:Y:S01]  /*0ad0*/  STL [R1+0xc0], R18 ;  /* 0x0000c01201007387 */ /* 0x0005e20000100800 */
[----:B------:R-:W-:-:S03]  /*0ae0*/  ISETP.EQ.AND P5, PT, R4, 0x2, !P2 ;  /* 0x000000020400780c */ /* 0x000fc600057a2270 */
[----:B------:R2:W-:Y:S01]  /*0af0*/  STL [R1+0xc4], R19 ;  /* 0x0000c41301007387 */ /* 0x0005e20000100800 */
[----:B------:R-:W-:-:S03]  /*0b00*/  SEL R0, RZ, 0x1, !P5 ;  /* 0x00000001ff007807 */ /* 0x000fc60006800000 */
[----:B------:R2:W-:Y:S01]  /*0b10*/  STL [R1+0xc8], R5 ;  /* 0x0000c80501007387 */ /* 0x0005e20000100800 */
[----:B------:R-:W-:Y:S01]  /*0b20*/  SEL R0, R0, 0x2, P1 ;  /* 0x0000000200007807 */ /* 0x000fe20000800000 */
[----:B------:R3:W1:Y:S01]  /*0b30*/  @!UP1 SYNCS.EXCH.64 URZ, [UR8+0xc8], UR4 ;  /* 0x0000c804083f95b2 */ /* 0x0006620008000100 */
[----:B------:R-:W-:Y:S01]  /*0b40*/  NOP ;  /* 0x0000000000007918 */ /* 0x000fe20000000000 */
[----:B---3--:R-:W-:-:S03]  /*0b50*/  UIMAD.WIDE.U32 UR4, UR6, UR7, URZ ;  /* 0x00000007060472a5 */ /* 0x008fc6000f8e003f */
[----:B------:R-:W-:Y:S02]  /*0b60*/  ULDC UR6, c[0x0][0x14] ;  /* 0x0000050000067ab9 */ /* 0x000fe40000000800 */
[----:B------:R-:W-:Y:S02]  /*0b70*/  UIMAD.WIDE.U32 UR46, UR4, UR6, URZ ;  /* 0x00000006042e72a5 */ /* 0x000fe4000f8e003f */
[----:B------:R-:W-:-:S04]  /*0b80*/  UIMAD UR38, UR5, UR6, URZ ;  /* 0x00000006052672a4 */ /* 0x000fc8000f8e023f */
[----:B------:R-:W-:Y:S01]  /*0b90*/  UIADD3 UR38, UR47, UR38, URZ ;  /* 0x000000262f267290 */ /* 0x000fe2000fffe03f */
[----:B-1----:R-:W-:Y:S06]  /*0ba0*/  BAR.SYNC.DEFER_BLOCKING 0x0 ;  /* 0x0000000000007b1d */ /* 0x002fec0000010000 */
[----:B--2---:R-:W-:Y:S05]  /*0bb0*/  @!P2 BRA `(.L_x_9) ;  /* 0x000001700044a947 */ /* 0x004fea0003800000 */
[----:B------:R-:W-:-:S13]  /*0bc0*/  ISETP.GT.U32.AND P0, PT, R12, 0x1, PT ;  /* 0x000000010c00780c */ /* 0x000fda0003f04070 */
[----:B------:R-:W-:Y:S05]  /*0bd0*/  @P0 EXIT ;  /* 0x000000000000094d */ /* 0x000fea0003800000 */
[----:B------:R-:W-:Y:S01]  /*0be0*/  PRMT R2, RZ, 0x7610, R2 ;  /* 0x00007610ff027816 */ /* 0x000fe20000000002 */
[----:B------:R-:W-:Y:S01]  /*0bf0*/  ULDC.64 UR4, c[0x0][0x8f8] ;  /* 0x00023e0000047ab9 */ /* 0x000fe20000000a00 */
[----:B------:R-:W-:Y:S01]  /*0c00*/  UMOV UR55, 0xffffffff ;  /* 0xffffffff00377882 */ /* 0x000fe20000000000 */
[----:B------:R-:W-:Y:S02]  /*0c10*/  ISETP.GE.U32.AND P0, PT, R18, UR4, PT ;  /* 0x0000000412007c0c */ /* 0x000fe4000bf06070 */
[----:B------:R1:W-:Y:S01]  /*0c20*/  STL.S16 [R1+0xd0], R2 ;  /* 0x0000d00201007387 */ /* 0x0003e20000100600 */
[----:B------:R-:W-:Y:S02]  /*0c30*/  MOV R6, 0xffffffff ;  /* 0xffffffff00067802 */ /* 0x000fe40000000f00 */
[----:B------:R-:W-:Y:S02]  /*0c40*/  ISETP.GE.U32.AND.EX P0, PT, R19, UR5, PT, P0 ;  /* 0x0000000513007c0c */ /* 0x000fe4000bf06100 */
[----:B------:R-:W-:-:S02]  /*0c50*/  MOV R5, 0xffffffff ;  /* 0xffffffff00057802 */ /* 0x000fc40000000f00 */
[----:B------:R-:W-:-:S09]  /*0c60*/  PRMT R4, RZ, 0x7610, R4 ;  /* 0x00007610ff047816 */ /* 0x000fd20000000004 */
[----:B-1----:R-:W-:Y:S05]  /*0c70*/  @P0 BRA `(.L_x_10) ;  /* 0x0000000400640947 */ /* 0x002fea0003800000 */
[----:B------:R-:W1:Y:S01]  /*0c80*/  LDC.64 R14, c[0x0][0x8d0] ;  /* 0x00023400ff0e7b82 */ /* 0x000e620000000a00 */
[----:B------:R-:W-:Y:S02]  /*0c90*/  MOV R2, R18 ;  /* 0x0000001200027202 */ /* 0x000fe40000000f00 */
[----:B------:R-:W-:-:S05]  /*0ca0*/  MOV R3, R19 ;  /* 0x0000001300037202 */ /* 0x000fca0000000f00 */
[----:B------:R-:W2:Y:S08]  /*0cb0*/  LDC R6, c[0x0][0x8d8] ;  /* 0x00023600ff067b82 */ /* 0x000eb00000000800 */
[----:B------:R-:W3:Y:S01]  /*0cc0*/  LDC.64 R16, c[0x0][0x8c8] ;  /* 0x00023200ff107b82 */ /* 0x000ee20000000a00 */
[----:B-1----:R-:W-:-:S04]  /*0cd0*/  ISETP.NE.U32.AND P0, PT, R14, RZ, PT ;  /* 0x000000ff0e00720c */ /* 0x002fc80003f05070 */
[----:B------:R-:W-:-:S13]  /*0ce0*/  ISETP.NE.AND.EX P0, PT, R15, RZ, PT, P0 ;  /* 0x000000ff0f00720c */ /* 0x000fda0003f05300 */
[----:B--23--:R-:W-:Y:S05]  /*0cf0*/  @!P0 BRA `(.L_x_11) ;  /* 0x0000000000288947 */ /* 0x00cfea0003800000 */
[----:B------:R-:W1:Y:S02]  /*0d00*/  LDC R11, c[0x0][0x8dc] ;  /* 0x00023700ff0b7b82 */ /* 0x000e640000000800 */
[----:B-1----:R-:W-:-:S04]  /*0d10*/  IADD3 R11, P0, R18, R11, RZ ;  /* 0x0000000b120b7210 */ /* 0x002fc80007f1e0ff */
[----:B------:R-:W-:-:S05]  /*0d20*/  IADD3.X R13, RZ, R19, RZ, P0, !PT ;  /* 0x00000013ff0d7210 */ /* 0x000fca00007fe4ff */
[----:B------:R-:W-:-:S04]  /*0d30*/  IMAD.WIDE.U32 R2, R13, R14, RZ ;  /* 0x0000000e0d027225 */ /* 0x000fc800078e00ff */
[----:B------:R-:W-:-:S04]  /*0d40*/  IMAD.WIDE.U32 R4, P0, R11, R15, R2 ;  /* 0x0000000f0b047225 */ /* 0x000fc80007800002 */
[----:B------:R-:W-:Y:S01]  /*0d50*/  IMAD.WIDE.U32 R2, R11, R14, RZ ;  /* 0x0000000e0b027225 */ /* 0x000fe200078e00ff */
[----:B------:R-:W-:Y:S02]  /*0d60*/  IADD3.X R11, RZ, RZ, RZ, P0, !PT ;  /* 0x000000ffff0b7210 */ /* 0x000fe400007fe4ff */
[----:B------:R-:W-:Y:S02]  /*0d70*/  MOV R10, R5 ;  /* 0x00000005000a7202 */ /* 0x000fe40000000f00 */
[----:B------:R-:W-:-:S05]  /*0d80*/  IADD3 RZ, P0, R3, R4, RZ ;  /* 0x0000000403ff7210 */ /* 0x000fca0007f1e0ff */
[----:B------:R-:W-:-:S08]  /*0d90*/  IMAD.WIDE.U32.X R2, R13, R15, R10, P0 ;  /* 0x0000000f0d027225 */ /* 0x000fd000000e040a */
.L_x_11:
[-CC-:B------:R-:W-:Y:S01]  /*0da0*/  SHF.R.U64 R23, R2, R6.reuse, R3.reuse ;  /* 0x0000000602177219 */ /* 0x180fe20000001203 */
[----:B------:R-:W1:Y:S01]  /*0db0*/  LDC R10, c[0x0][0x8c0] ;  /* 0x00023000ff0a7b82 */ /* 0x000e620000000800 */
[----:B------:R-:W-:Y:S01]  /*0dc0*/  SHF.R.U32.HI R2, RZ, R6, R3 ;  /* 0x00000006ff027219 */ /* 0x000fe20000011603 */
[----:B------:R-:W-:Y:S01]  /*0dd0*/  ULDC UR4, c[0x0][0x150] ;  /* 0x0000540000047ab9 */ /* 0x000fe20000000800 */
[----:B------:R-:W-:Y:S02]  /*0de0*/  IADD3 R9, P0, RZ, -R23, RZ ;  /* 0x80000017ff097210 */ /* 0x000fe40007f1e0ff */
[----:B------:R-:W-:Y:S02]  /*0df0*/  MOV R3, R19 ;  /* 0x0000001300037202 */ /* 0x000fe40000000f00 */
[----:B------:R-:W-:Y:S01]  /*0e00*/  IADD3.X R11, RZ, ~R2, RZ, P0, !PT ;  /* 0x80000002ff0b7210 */ /* 0x000fe200007fe4ff */
[----:B------:R-:W2:Y:S01]  /*0e10*/  LDC R12, c[0x0][0x8b0] ;  /* 0x00022c00ff0c7b82 */ /* 0x000ea20000000800 */
[----:B------:R-:W-:-:S02]  /*0e20*/  MOV R2, R18 ;  /* 0x0000001200027202 */ /* 0x000fc40000000f00 */
[----:B------:R-:W-:Y:S01]  /*0e30*/  I2FP.F32.U32 R4, R8 ;  /* 0x0000000800047245 */ /* 0x000fe20000201000 */
[-C--:B------:R-:W-:Y:S02]  /*0e40*/  IMAD R6, R11, R16.reuse, RZ ;  /* 0x000000100b067224 */ /* 0x080fe400078e02ff */
[C---:B------:R-:W-:Y:S02]  /*0e50*/  IMAD.WIDE.U32 R2, R9.reuse, R16, R2 ;  /* 0x0000001009027225 */ /* 0x040fe400078e0002 */
[----:B------:R-:W3:Y:S02]  /*0e60*/  LDC.64 R18, c[0x0][0x8e8] ;  /* 0x00023a00ff127b82 */ /* 0x000ee40000000a00 */
[----:B------:R-:W-:Y:S01]  /*0e70*/  FMUL R4, R4, UR4 ;  /* 0x0000000404047c20 */ /* 0x000fe20008400000 */
[----:B------:R-:W-:Y:S01]  /*0e80*/  IMAD R9, R9, R17, R6 ;  /* 0x0000001109097224 */ /* 0x000fe200078e0206 */
[----:B------:R-:W-:-:S04]  /*0e90*/  ULDC UR4, c[0x0][0x154] ;  /* 0x0000550000047ab9 */ /* 0x000fc80000000800 */
[----:B------:R-:W4:Y:S01]  /*0ea0*/  F2I.U32.TRUNC.NTZ R4, R4 ;  /* 0x0000000400047305 */ /* 0x000f22000020f000 */
[----:B------:R-:W5:Y:S01]  /*0eb0*/  LDC R11, c[0x0][0x900] ;  /* 0x00024000ff0b7b82 */ /* 0x000f620000000800 */
[----:B------:R-:W-:-:S04]  /*0ec0*/  IADD3 R9, R3, R9, RZ ;  /* 0x0000000903097210 */ /* 0x000fc80007ffe0ff */
[-CC-:B-1----:R-:W-:Y:S02]  /*0ed0*/  SHF.R.U64 R16, R2, R10.reuse, R9.reuse ;  /* 0x0000000a02107219 */ /* 0x182fe40000001209 */
[----:B------:R-:W-:Y:S01]  /*0ee0*/  I2FP.F32.U32 R2, R7 ;  /* 0x0000000700027245 */ /* 0x000fe20000201000 */
[----:B------:R-:W1:Y:S01]  /*0ef0*/  LDC R5, c[0x0][0x144] ;  /* 0x00005100ff057b82 */ /* 0x000e620000000800 */
[----:B------:R-:W-:Y:S02]  /*0f00*/  SHF.R.U32.HI R9, RZ, R10, R9 ;  /* 0x0000000aff097219 */ /* 0x000fe40000011609 */
[----:B------:R-:W-:Y:S01]  /*0f10*/  MOV R10, 0x1 ;  /* 0x00000001000a7802 */ /* 0x000fe20000000f00 */
[----:B------:R-:W-:Y:S01]  /*0f20*/  FMUL R3, R2, UR4 ;  /* 0x0000000402037c20 */ /* 0x000fe20008400000 */
[----:B--2---:R-:W-:Y:S02]  /*0f30*/  SHF.R.U64 R22, R16, R12, R9 ;  /* 0x0000000c10167219 */ /* 0x004fe40000001209 */
[----:B----4-:R-:W-:Y:S01]  /*0f40*/  IADD3 R6, -R4, RZ, RZ ;  /* 0x000000ff04067210 */ /* 0x010fe20007ffe1ff */
[----:B------:R-:W2:Y:S01]  /*0f50*/  LDC R14, c[0x0][0x148] ;  /* 0x00005200ff0e7b82 */ /* 0x000ea20000000800 */
[----:B---3--:R-:W-:-:S02]  /*0f60*/  ISETP.NE.U32.AND P0, PT, R18, RZ, PT ;  /* 0x000000ff1200720c */ /* 0x008fc40003f05070 */
[----:B------:R-:W-:Y:S02]  /*0f70*/  SHF.R.U32.HI R4, RZ, R12, R9 ;  /* 0x0000000cff047219 */ /* 0x000fe40000011609 */
[----:B------:R-:W-:Y:S01]  /*0f80*/  ISETP.NE.AND.EX P0, PT, R19, RZ, PT, P0 ;  /* 0x000000ff1300720c */ /* 0x000fe20003f05300 */
[----:B------:R3:W4:Y:S01]  /*0f90*/  F2I.U32.TRUNC.NTZ R12, R3 ;  /* 0x00000003000c7305 */ /* 0x000722000020f000 */
[----:B------:R-:W-:Y:S01]  /*0fa0*/  MOV R2, 0xffffffff ;  /* 0xffffffff00027802 */ /* 0x000fe20000000f00 */
[----:B------:R-:W2:Y:S01]  /*0fb0*/  LDC R15, c[0x0][0x8a8] ;  /* 0x00022a00ff0f7b82 */ /* 0x000ea20000000800 */
[-CC-:B-----5:R-:W-:Y:S02]  /*0fc0*/  SHF.R.U64 R24, R22, R11.reuse, R4.reuse ;  /* 0x0000000b16187219 */ /* 0x1a0fe40000001204 */
[-C--:B------:R-:W-:Y:S02]  /*0fd0*/  SHF.L.U32 R2, R2, R11.reuse, RZ ;  /* 0x0000000b02027219 */ /* 0x080fe400000006ff */
[----:B------:R-:W-:-:S02]  /*0fe0*/  SHF.R.U32.HI R4, RZ, R11, R4 ;  /* 0x0000000bff047219 */ /* 0x000fc40000011604 */
[----:B------:R-:W-:Y:S01]  /*0ff0*/  SHF.L.U32 R10, R10, R11, RZ ;  /* 0x0000000b0a0a7219 */ /* 0x000fe200000006ff */
[----:B------:R-:W2:Y:S01]  /*1000*/  LDC R17, c[0x0][0x8f0] ;  /* 0x00023c00ff117b82 */ /* 0x000ea20000000800 */
[----:B------:R-:W-:Y:S01]  /*1010*/  LOP3.LUT R11, RZ, R2, RZ, 0x33, !PT ;  /* 0x00000002ff0b7212 */ /* 0x000fe200078e33ff */
[----:B-1----:R-:W-:Y:S01]  /*1020*/  IMAD R6, R5, R6, R8 ;  /* 0x0000000605067224 */ /* 0x002fe200078e0208 */
[----:B------:R-:W-:Y:S02]  /*1030*/  MOV R2, R24 ;  /* 0x0000001800027202 */ /* 0x000fe40000000f00 */
[----:B---3--:R-:W-:-:S03]  /*1040*/  MOV R3, R4 ;  /* 0x0000000400037202 */ /* 0x008fc60000000f00 */
[----:B------:R-:W1:Y:S08]  /*1050*/  LDC R21, c[0x0][0x8e0] ;  /* 0x00023800ff157b82 */ /* 0x000e700000000800 */
[----:B------:R-:W3:Y:S01]  /*1060*/  LDC R20, c[0x0][0x8b8] ;  /* 0x00022e00ff147b82 */ /* 0x000ee20000000800 */
[----:B----4-:R-:W-:Y:S05]  /*1070*/  @!P0 BRA `(.L_x_12) ;  /* 0x0000000000288947 */ /* 0x010fea0003800000 */
[----:B------:R-:W4:Y:S02]  /*1080*/  LDC R9, c[0x0][0x8f4] ;  /* 0x00023d00ff097b82 */ /* 0x000f240000000800 */
[----:B----4-:R-:W-:-:S04]  /*1090*/  IADD3 R9, P0, R24, R9, RZ ;  /* 0x0000000918097210 */ /* 0x010fc80007f1e0ff */
        /* <DEDUP_REMOVED lines=8> */
.L_x_12:
[----:B--2---:R-:W-:Y:S02]  /*1120*/  SHF.R.U64 R2, R2, R17, R3 ;  /* 0x0000001102027219 */ /* 0x004fe40000001203 */
[----:B------:R-:W-:Y:S02]  /*1130*/  LOP3.LUT R11, R22, R11, RZ, 0xc0, !PT ;  /* 0x0000000b160b7212 */ /* 0x000fe400078ec0ff */
[----:B------:R-:W-:Y:S02]  /*1140*/  IADD3 R12, -R12, RZ, RZ ;  /* 0x000000ff0c0c7210 */ /* 0x000fe40007ffe1ff */
[----:B------:R-:W-:Y:S01]  /*1150*/  IADD3 R3, R15, -0x1, RZ ;  /* 0xffffffff0f037810 */ /* 0x000fe20007ffe0ff */
[----:B------:R-:W-:Y:S01]  /*1160*/  IMAD R11, R10, R2, R11 ;  /* 0x000000020a0b7224 */ /* 0x000fe200078e020b */
[----:B------:R-:W-:Y:S01]  /*1170*/  IADD3 R4, -R2, RZ, RZ ;  /* 0x000000ff02047210 */ /* 0x000fe20007ffe1ff */
[----:B------:R-:W-:Y:S01]  /*1180*/  @P6 IMAD R6, R14, R12, R7 ;  /* 0x0000000c0e066224 */ /* 0x000fe200078e0207 */
[----:B------:R-:W-:-:S02]  /*1190*/  LOP3.LUT R3, R16, R3, RZ, 0xc0, !PT ;  /* 0x0000000310037212 */ /* 0x000fc400078ec0ff */
[----:B------:R-:W-:Y:S01]  /*11a0*/  R2UR UR55, R23 ;  /* 0x00000000173772ca */ /* 0x000fe200000e0000 */
[----:B-1----:R-:W-:Y:S01]  /*11b0*/  IMAD R2, R4, R21, R24 ;  /* 0x0000001504027224 */ /* 0x002fe200078e0218 */
[----:B------:R-:W-:Y:S01]  /*11c0*/  MOV R4, 0x1 ;  /* 0x0000000100047802 */ /* 0x000fe20000000f00 */
[----:B---3--:R-:W-:Y:S02]  /*11d0*/  IMAD R6, R11, R20, R6 ;  /* 0x000000140b067224 */ /* 0x008fe400078e0206 */
[----:B------:R-:W-:-:S05]  /*11e0*/  IMAD R3, R2, R15, R3 ;  /* 0x0000000f02037224 */ /* 0x000fca00078e0203 */
[----:B------:R-:W-:Y:S02]  /*11f0*/  SEL R5, R3, R6, !P6 ;  /* 0x0000000603057207 */ /* 0x000fe40007000000 */
[----:B------:R-:W-:-:S07]  /*1200*/  SEL R6, R6, R3, !P6 ;  /* 0x0000000306067207 */ /* 0x000fce0007000000 */
.L_x_10:
[----:B------:R-:W-:-:S08]  /*1210*/  NOP ;  /* 0x0000000000007918 */ /* 0x000fd00000000000 */
[----:B------:R-:W1:Y:S02]  /*1220*/  USETMAXREG.TRY_ALLOC.CTAPOOL UP0, 0xe8 ;  /* 0x000000e8000079c8 */ /* 0x000e640008000600 */
[----:B-1----:R-:W-:-:S13]  /*1230*/  PLOP3.LUT P0, PT, PT, PT, UP0, 0x80, 0x0 ;  /* 0x000000000000781c */ /* 0x002fda0003f0f008 */
[----:B------:R-:W-:Y:S05]  /*1240*/  @!P0 BRA `(.L_x_10) ;  /* 0xfffffffc00f08947 */ /* 0x000fea000383ffff */
[----:B------:R-:W-:Y:S02]  /*1250*/  ULDC.64 UR4, c[0x0][0x590] ;  /* 0x0001640000047ab9 */ /* 0x000fe40000000a00 */
[----:B------:R-:W-:-:S04]  /*1260*/  ISETP.NE.U32.AND P0, PT, RZ, UR4, PT ;  /* 0x00000004ff007c0c */ /* 0x000fc8000bf05070 */
[----:B------:R-:W-:-:S13]  /*1270*/  ISETP.NE.AND.EX P0, PT, RZ, UR5, PT, P0 ;  /* 0x00000005ff007c0c */ /* 0x000fda000bf05300 */
[----:B------:R-:W-:Y:S05]  /*1280*/  @P0 BRA `(.L_x_13) ;  /* 0x0000000000340947 */ /* 0x000fea0003800000 */
[----:B------:R-:W-:Y:S02]  /*1290*/  ULDC.64 UR4, c[0x0][0x588] ;  /* 0x0001620000047ab9 */ /* 0x000fe40000000a00 */
[----:B------:R-:W-:-:S04]  /*12a0*/  ISETP.NE.U32.AND P0, PT, RZ, UR4, PT ;  /* 0x00000004ff007c0c */ /* 0x000fc8000bf05070 */
[----:B------:R-:W-:-:S13]  /*12b0*/  ISETP.NE.AND.EX P0, PT, RZ, UR5, PT, P0 ;  /* 0x00000005ff007c0c */ /* 0x000fda000bf05300 */
[----:B------:R-:W-:Y:S05]  /*12c0*/  @!P0 BRA `(.L_x_14) ;  /* 0x0000000000148947 */ /* 0x000fea0003800000 */
[----:B------:R-:W1:Y:S02]  /*12d0*/  LDC.64 R16, c[0x0][0x588] ;  /* 0x00016200ff107b82 */ /* 0x000e640000000a00 */
[----:B-1----:R1:W5:Y:S01]  /*12e0*/  LDG.E R16, desc[UR48][R16.64] ;  /* 0x0000003010107981 */ /* 0x002362000c1e1900 */
[----:B------:R-:W-:-:S05]  /*12f0*/  MOV R2, 0x1 ;  /* 0x0000000100027802 */ /* 0x000fca0000000f00 */
[----:B------:R1:W-:Y:S01]  /*1300*/  STL.S16 [R1+0xd0], R2 ;  /* 0x0000d00201007387 */ /* 0x0003e20000100600 */
[----:B------:R-:W-:Y:S05]  /*1310*/  BRA `(.L_x_13) ;  /* 0x0000000000107947 */ /* 0x000fea0003800000 */
.L_x_14:
[----:B------:R-:W-:Y:S01]  /*1320*/  MOV R2, 0x1 ;  /* 0x0000000100027802 */ /* 0x000fe20000000f00 */
[----:B------:R-:W-:Y:S02]  /*1330*/  ULDC UR4, c[0x0][0x580] ;  /* 0x0001600000047ab9 */ /* 0x000fe40000000800 */
[----:B------:R-:W-:Y:S02]  /*1340*/  MOV R16, UR4 ;  /* 0x0000000400107c02 */ /* 0x000fe40008000f00 */
[----:B------:R2:W-:Y:S05]  /*1350*/  STL.S16 [R1+0xd0], R2 ;  /* 0x0000d00201007387 */ /* 0x0005ea0000100600 */
.L_x_13:
        /* <DEDUP_REMOVED lines=8> */
[----:B-12---:R-:W1:Y:S02]  /*13e0*/  LDC.64 R2, c[0x0][0x5a8] ;  /* 0x00016a00ff027b82 */ /* 0x006e640000000a00 */
[----:B-1----:R3:W5:Y:S01]  /*13f0*/  LDG.E R2, desc[UR48][R2.64] ;  /* 0x0000003002027981 */ /* 0x002762000c1e1900 */
[----:B------:R-:W-:Y:S05]  /*1400*/  BRA `(.L_x_15) ;  /* 0x0000000000087947 */ /* 0x000fea0003800000 */
.L_x_16:
[----:B------:R-:W-:Y:S02]  /*1410*/  ULDC UR4, c[0x0][0x5a0] ;  /* 0x0001680000047ab9 */ /* 0x000fe40000000800 */
[----:B-12---:R-:W-:-:S07]  /*1420*/  MOV R2, UR4 ;  /* 0x0000000400027c02 */ /* 0x006fce0008000f00 */
.L_x_15:
[----:B------:R-:W-:-:S13]  /*1430*/  LOP3.LUT P0, RZ, R4, 0xff, RZ, 0xc0, !PT ;  /* 0x000000ff04ff7812 */ /* 0x000fda000780c0ff */
[----:B------:R-:W-:Y:S05]  /*1440*/  @!P0 EXIT ;  /* 0x000000000000894d */ /* 0x000fea0003800000 */
[----:B---3--:R-:W3:Y:S01]  /*1450*/  LDL R3, [R1+0xc8] ;  /* 0x0000c80001037983 */ /* 0x008ee20000100800 */
[----:B------:R-:W-:Y:S01]  /*1460*/  LOP3.LUT R4, R0, 0x1, RZ, 0xfc, !PT ;  /* 0x0000000100047812 */ /* 0x000fe200078efcff */
[----:B------:R-:W-:Y:S01]  /*1470*/  ULDC UR4, c[0x0][0x28c] ;  /* 0x0000a30000047ab9 */ /* 0x000fe20000000800 */
[----:B------:R-:W-:Y:S01]  /*1480*/  ULDC.64 UR40, c[0x0][0x198] ;  /* 0x0000660000287ab9 */ /* 0x000fe20000000a00 */
[----:B------:R-:W-:Y:S02]  /*1490*/  UIADD3 UR4, UR4, 0x3f, URZ ;  /* 0x0000003f04047890 */ /* 0x000fe4000fffe03f */
[----:B------:R4:W-:Y:S01]  /*14a0*/  STL [R1+0xcc], R4 ;  /* 0x0000cc0401007387 */ /* 0x0009e20000100800 */
[----:B------:R-:W-:Y:S01]  /*14b0*/  UMOV UR36, URZ ;  /* 0x0000003f00247c82 */ /* 0x000fe20008000000 */
[----:B------:R-:W-:Y:S02]  /*14c0*/  USHF.R.S32.HI UR5, URZ, 0x1f, UR4 ;  /* 0x0000001f3f057899 */ /* 0x000fe40008011404 */
[----:B------:R4:W-:Y:S01]  /*14d0*/  STL [R1+0xb8], RZ ;  /* 0x0000b8ff01007387 */ /* 0x0009e20000100800 */
[----:B------:R-:W-:Y:S01]  /*14e0*/  UMOV UR39, URZ ;  /* 0x0000003f00277c82 */ /* 0x000fe20008000000 */
[----:B------:R-:W-:-:S04]  /*14f0*/  ULEA.HI UR5, UR5, UR4, URZ, 0x6 ;  /* 0x0000000405057291 */ /* 0x000fc8000f8f303f */
[----:B------:R-:W-:Y:S01]  /*1500*/  USHF.R.S32.HI UR42, URZ, 0x6, UR5 ;  /* 0x000000063f2a7899 */ /* 0x000fe20008011405 */
[----:B---3--:R-:W-:-:S05]  /*1510*/  LOP3.LUT R0, R3, 0x1, RZ, 0xfc, !PT ;  /* 0x0000000103007812 */ /* 0x008fca00078efcff */
[----:B------:R4:W-:Y:S04]  /*1520*/  STL [R1+0xbc], R0 ;  /* 0x0000bc0001007387 */ /* 0x0009e80000100800 */
[----:B------:R4:W-:Y:S02]  /*1530*/  STL [R1+0xb4], RZ ;  /* 0x0000b4ff01007387 */ /* 0x0009e40000100800 */
.L_x_138:
[----:B----4-:R-:W3:Y:S01]  /*1540*/  S2R R0, SR_TID.X ;  /* 0x0000000000007919 */ /* 0x010ee20000002100 */
[----:B------:R-:W4:Y:S01]  /*1550*/  S2UR UR9, SR_CgaCtaId ;  /* 0x00000000000979c3 */ /* 0x000f220000008800 */
[----:B------:R-:W-:Y:S01]  /*1560*/  UMOV UR43, 0x400 ;  /* 0x00000400002b7882 */ /* 0x000fe20000000000 */
[----:B------:R-:W-:Y:S01]  /*1570*/  UMOV UR5, URZ ;  /* 0x0000003f00057c82 */ /* 0x000fe20008000000 */
[----:B------:R-:W-:Y:S01]  /*1580*/  STL [R1+0xb0], RZ ;  /* 0x0000b0ff01007387 */ /* 0x000fe20000100800 */
[----:B------:R-:W-:Y:S01]  /*1590*/  UMOV UR4, URZ ;  /* 0x0000003f00047c82 */ /* 0x000fe20008000000 */
[----:B------:R-:W-:Y:S01]  /*15a0*/  UMOV UR6, URZ ;  /* 0x0000003f00067c82 */ /* 0x000fe20008000000 */
[----:B------:R-:W-:Y:S01]  /*15b0*/  UMOV UR12, UR39 ;  /* 0x00000027000c7c82 */ /* 0x000fe20008000000 */
[----:B------:R-:W-:Y:S01]  /*15c0*/  STL [R1+0xac], RZ ;  /* 0x0000acff01007387 */ /* 0x000fe20000100800 */
[----:B------:R-:W2:Y:S01]  /*15d0*/  LDC R3, c[0x0][0x28c] ;  /* 0x0000a300ff037b82 */ /* 0x000ea20000000800 */
[----:B------:R-:W-:-:S02]  /*15e0*/  CS2R R228, SRZ ;  /* 0x0000000000e47805 */ /* 0x000fc4000001ff00 */
[----:B-1----:R-:W-:Y:S01]  /*15f0*/  MOV R17, RZ ;  /* 0x000000ff00117202 */ /* 0x002fe20000000f00 */
[----:B------:R-:W-:Y:S01]  /*1600*/  STL [R1+0xa8], RZ ;  /* 0x0000a8ff01007387 */ /* 0x000fe20000100800 */
[----:B------:R-:W-:Y:S02]  /*1610*/  CS2R R18, SRZ ;  /* 0x0000000000127805 */ /* 0x000fe4000001ff00 */
[----:B------:R-:W-:Y:S02]  /*1620*/  CS2R R22, SRZ ;  /* 0x0000000000167805 */ /* 0x000fe4000001ff00 */
[----:B------:R-:W-:Y:S01]  /*1630*/  CS2R R152, SRZ ;  /* 0x0000000000987805 */ /* 0x000fe2000001ff00 */
[----:B------:R-:W-:Y:S01]  /*1640*/  STL [R1+0xa4], RZ ;  /* 0x0000a4ff01007387 */ /* 0x000fe20000100800 */
[----:B------:R-:W-:Y:S02]  /*1650*/  CS2R R154, SRZ ;  /* 0x00000000009a7805 */ /* 0x000fe4000001ff00 */
[----:B------:R-:W-:-:S02]  /*1660*/  CS2R R156, SRZ ;  /* 0x00000000009c7805 */ /* 0x000fc4000001ff00 */
[----:B------:R-:W-:Y:S01]  /*1670*/  CS2R R158, SRZ ;  /* 0x00000000009e7805 */ /* 0x000fe2000001ff00 */
[----:B------:R-:W-:Y:S01]  /*1680*/  STL [R1+0xa0], RZ ;  /* 0x0000a0ff01007387 */ /* 0x000fe20000100800 */
[----:B------:R-:W-:Y:S02]  /*1690*/  CS2R R160, SRZ ;  /* 0x0000000000a07805 */ /* 0x000fe4000001ff00 */
[----:B------:R-:W-:Y:S02]  /*16a0*/  CS2R R162, SRZ ;  /* 0x0000000000a27805 */ /* 0x000fe4000001ff00 */
[----:B------:R-:W-:Y:S01]  /*16b0*/  CS2R R164, SRZ ;  /* 0x0000000000a47805 */ /* 0x000fe2000001ff00 */
[----:B------:R-:W-:Y:S01]  /*16c0*/  STL [R1+0x9c], RZ ;  /* 0x00009cff01007387 */ /* 0x000fe20000100800 */
[----:B----4-:R-:W-:Y:S01]  /*16d0*/  ULEA UR43, UR9, UR43, 0x18 ;  /* 0x0000002b092b7291 */ /* 0x010fe2000f8ec03f */
[----:B------:R-:W-:Y:S02]  /*16e0*/  CS2R R166, SRZ ;  /* 0x0000000000a67805 */ /* 0x000fe4000001ff00 */
[----:B------:R-:W-:Y:S01]  /*16f0*/  CS2R R168, SRZ ;  /* 0x0000000000a87805 */ /* 0x000fe2000001ff00 */
[----:B------:R-:W-:Y:S01]  /*1700*/  STL [R1+0x98], RZ ;  /* 0x000098ff01007387 */ /* 0x000fe20000100800 */
[----:B------:R-:W-:-:S02]  /*1710*/  CS2R R170, SRZ ;  /* 0x0000000000aa7805 */ /* 0x000fc4000001ff00 */
[----:B------:R-:W-:Y:S02]  /*1720*/  CS2R R172, SRZ ;  /* 0x0000000000ac7805 */ /* 0x000fe4000001ff00 */
[----:B------:R-:W-:Y:S02]  /*1730*/  CS2R R174, SRZ ;  /* 0x0000000000ae7805 */ /* 0x000fe4000001ff00 */
[----:B---3--:R-:W-:Y:S01]  /*1740*/  LOP3.LUT R0, R0, 0x80, RZ, 0xc0, !PT ;  /* 0x0000008000007812 */ /* 0x008fe200078ec0ff */
[----:B------:R-:W-:Y:S01]  /*1750*/  STL [R1+0x94], RZ ;  /* 0x000094ff01007387 */ /* 0x000fe20000100800 */
[----:B--2---:R-:W-:Y:S02]  /*1760*/  ISETP.GE.AND P0, PT, R3, 0x1, PT ;  /* 0x000000010300780c */ /* 0x004fe40003f06270 */
[----:B------:R-:W-:Y:S02]  /*1770*/  CS2R R176, SRZ ;  /* 0x0000000000b07805 */ /* 0x000fe4000001ff00 */
[----:B------:R-:W-:Y:S01]  /*1780*/  SHF.R.U32.HI R0, RZ, 0x7, R0 ;  /* 0x00000007ff007819 */ /* 0x000fe20000011600 */
[----:B------:R-:W-:Y:S01]  /*1790*/  STL [R1+0x90], RZ ;  /* 0x000090ff01007387 */ /* 0x000fe20000100800 */
[----:B------:R-:W-:-:S02]  /*17a0*/  CS2R R178, SRZ ;  /* 0x0000000000b27805 */ /* 0x000fc4000001ff00 */
[----:B------:R-:W-:Y:S02]  /*17b0*/  CS2R R180, SRZ ;  /* 0x0000000000b47805 */ /* 0x000fe4000001ff00 */
[----:B------:R-:W-:Y:S01]  /*17c0*/  CS2R R182, SRZ ;  /* 0x0000000000b67805 */ /* 0x000fe2000001ff00 */
[----:B------:R-:W-:Y:S01]  /*17d0*/  STL [R1+0x8c], RZ ;  /* 0x00008cff01007387 */ /* 0x000fe20000100800 */
[----:B------:R-:W-:Y:S02]  /*17e0*/  CS2R R184, SRZ ;  /* 0x0000000000b87805 */ /* 0x000fe4000001ff00 */
[----:B------:R-:W-:Y:S02]  /*17f0*/  CS2R R186, SRZ ;  /* 0x0000000000ba7805 */ /* 0x000fe4000001ff00 */
[----:B------:R-:W-:Y:S01]  /*1800*/  CS2R R188, SRZ ;  /* 0x0000000000bc7805 */ /* 0x000fe2000001ff00 */
[----:B------:R-:W1:Y:S01]  /*1810*/  SHFL.IDX PT, R0, R0, RZ, 0x1f ;  /* 0x00001fff00007589 */ /* 0x000e6200000e0000 */
[----:B------:R-:W-:-:S02]  /*1820*/  CS2R R190, SRZ ;  /* 0x0000000000be7805 */ /* 0x000fc4000001ff00 */
[----:B------:R-:W-:Y:S02]  /*1830*/  CS2R R192, SRZ ;  /* 0x0000000000c07805 */ /* 0x000fe4000001ff00 */
[----:B------:R-:W-:Y:S01]  /*1840*/  CS2R R194, SRZ ;  /* 0x0000000000c27805 */ /* 0x000fe2000001ff00 */
[----:B------:R2:W-:Y:S01]  /*1850*/  STL [R1+0x88], RZ ;  /* 0x000088ff01007387 */ /* 0x0005e20000100800 */
[----:B------:R-:W-:Y:S02]  /*1860*/  CS2R R196, SRZ ;  /* 0x0000000000c47805 */ /* 0x000fe4000001ff00 */
[----:B------:R-:W-:Y:S02]  /*1870*/  CS2R R198, SRZ ;  /* 0x0000000000c67805 */ /* 0x000fe4000001ff00 */
[----:B------:R-:W-:Y:S01]  /*1880*/  CS2R R200, SRZ ;  /* 0x0000000000c87805 */ /* 0x000fe2000001ff00 */
[----:B------:R2:W-:Y:S01]  /*1890*/  STL [R1+0x84], RZ ;  /* 0x000084ff01007387 */ /* 0x0005e20000100800 */
        /* <DEDUP_REMOVED lines=16> */
[----:B-1----:R-:W-:-:S02]  /*19a0*/  R2UR UR7, R0 ;  /* 0x00000000000772ca */ /* 0x002fc400000e0000 */
[----:B------:R-:W-:Y:S02]  /*19b0*/  CS2R R226, SRZ ;  /* 0x0000000000e27805 */ /* 0x000fe4000001ff00 */
[----:B------:R-:W-:Y:S01]  /*19c0*/  MOV R0, UR36 ;  /* 0x0000002400007c02 */ /* 0x000fe20008000f00 */
        /* <DEDUP_REMOVED lines=9> */
[----:B------:R-:W-:Y:S01]  /*1a60*/  CS2R R36, SRZ ;  /* 0x0000000000247805 */ /* 0x000fe2000001ff00 */
[----:B------:R-:W-:Y:S01]  /*1a70*/  ULEA.HI UR8, UR7, UR7, URZ, 0x1 ;  /* 0x0000000707087291 */ /* 0x000fe2000f8f083f */
[----:B------:R-:W-:Y:S01]  /*1a80*/  CS2R R38, SRZ ;  /* 0x0000000000267805 */ /* 0x000fe2000001ff00 */
[----:B------:R2:W-:Y:S01]  /*1a90*/  STL [R1+0x64], RZ ;  /* 0x000064ff01007387 */ /* 0x0005e20000100800 */
[----:B------:R-:W-:Y:S01]  /*1aa0*/  CS2R R40, SRZ ;  /* 0x0000000000287805 */ /* 0x000fe2000001ff00 */
[----:B------:R-:W-:Y:S01]  /*1ab0*/  ULOP3.LUT UR8, UR8, 0xffffe, URZ, 0xc0, !UPT ;  /* 0x000ffffe08087892 */ /* 0x000fe2000f8ec03f */
[----:B------:R-:W-:Y:S01]  /*1ac0*/  CS2R R42, SRZ ;  /* 0x00000000002a7805 */ /* 0x000fe2000001ff00 */
[----:B------:R2:W-:Y:S01]  /*1ad0*/  STL [R1+0x60], RZ ;  /* 0x000060ff01007387 */ /* 0x0005e20000100800 */
[----:B------:R-:W-:Y:S01]  /*1ae0*/  CS2R R44, SRZ ;  /* 0x00000000002c7805 */ /* 0x000fe2000001ff00 */
[----:B------:R-:W-:Y:S01]  /*1af0*/  UIADD3 UR8, UR7, -UR8, URZ ;  /* 0x8000000807087290 */ /* 0x000fe2000fffe03f */
[----:B------:R-:W-:Y:S01]  /*1b00*/  CS2R R46, SRZ ;  /* 0x00000000002e7805 */ /* 0x000fe2000001ff00 */
[----:B------:R2:W-:Y:S01]  /*1b10*/  STL [R1+0x5c], RZ ;  /* 0x00005cff01007387 */ /* 0x0005e20000100800 */
[----:B------:R-:W-:Y:S01]  /*1b20*/  CS2R R48, SRZ ;  /* 0x0000000000307805 */ /* 0x000fe2000001ff00 */
[----:B------:R-:W-:Y:S01]  /*1b30*/  ULEA UR8, UR8, UR43, 0xc ;  /* 0x0000002b08087291 */ /* 0x000fe2000f8e603f */
[----:B------:R-:W-:Y:S01]  /*1b40*/  CS2R R50, SRZ ;  /* 0x0000000000327805 */ /* 0x000fe2000001ff00 */
[----:B------:R2:W-:Y:S01]  /*1b50*/  STL [R1+0x58], RZ ;  /* 0x000058ff01007387 */ /* 0x0005e20000100800 */
[----:B------:R-:W-:Y:S01]  /*1b60*/  CS2R R52, SRZ ;  /* 0x0000000000347805 */ /* 0x000fe2000001ff00 */
[----:B------:R-:W-:Y:S01]  /*1b70*/  UIADD3 UR8, UR8, 0x6200, URZ ;  /* 0x0000620008087890 */ /* 0x000fe2000fffe03f */
[----:B------:R-:W-:Y:S01]  /*1b80*/  CS2R R54, SRZ ;  /* 0x0000000000367805 */ /* 0x000fe2000001ff00 */
[----:B------:R2:W-:Y:S01]  /*1b90*/  STL [R1+0x54], RZ ;  /* 0x000054ff01007387 */ /* 0x0005e20000100800 */
[----:B------:R-:W-:Y:S01]  /*1ba0*/  CS2R R56, SRZ ;  /* 0x0000000000387805 */ /* 0x000fe2000001ff00 */
[----:B------:R-:W-:Y:S01]  /*1bb0*/  USHF.R.U32.HI UR7, URZ, 0x4, UR8 ;  /* 0x000000043f077899 */ /* 0x000fe20008011608 */
[----:B------:R-:W-:Y:S01]  /*1bc0*/  CS2R R58, SRZ ;  /* 0x00000000003a7805 */ /* 0x000fe2000001ff00 */
[----:B------:R2:W-:Y:S01]  /*1bd0*/  STL [R1+0x50], RZ ;  /* 0x000050ff01007387 */ /* 0x0005e20000100800 */
[----:B------:R-:W-:Y:S01]  /*1be0*/  CS2R R60, SRZ ;  /* 0x00000000003c7805 */ /* 0x000fe2000001ff00 */
[----:B------:R-:W-:Y:S01]  /*1bf0*/  ULOP3.LUT UR7, UR7, 0x3fff, URZ, 0xc0, !UPT ;  /* 0x00003fff07077892 */ /* 0x000fe2000f8ec03f */
        /* <DEDUP_REMOVED lines=59> */
[----:B------:R-:W-:Y:S01]  /*1fb0*/  CS2R R150, SRZ ;  /* 0x0000000000967805 */ /* 0x000fe2000001ff00 */
[----:B------:R2:W-:Y:S04]  /*1fc0*/  STL [R1+0x10], RZ ;  /* 0x000010ff01007387 */ /* 0x0005e80000100800 */
[----:B------:R2:W-:Y:S04]  /*1fd0*/  STL [R1+0xc], RZ ;  /* 0x00000cff01007387 */ /* 0x0005e80000100800 */
[----:B------:R2:W-:Y:S04]  /*1fe0*/  STL [R1+0x8], RZ ;  /* 0x000008ff01007387 */ /* 0x0005e80000100800 */
[----:B------:R2:W-:Y:S04]  /*1ff0*/  STL [R1+0x4], RZ ;  /* 0x000004ff01007387 */ /* 0x0005e80000100800 */
[----:B------:R2:W-:Y:S01]  /*2000*/  STL [R1], RZ ;  /* 0x000000ff01007387 */ /* 0x0005e20000100800 */
[----:B------:R-:W-:Y:S05]  /*2010*/  @!P0 BRA `(.L_x_17) ;  /* 0x0000001000c88947 */ /* 0x000fea0003800000 */
[----:B------:R-:W3:Y:S02]  /*2020*/  LDL R3, [R1+0xbc] ;  /* 0x0000bc0001037983 */ /* 0x000ee40000100800 */
[----:B---3--:R-:W-:-:S13]  /*2030*/  ISETP.NE.AND P1, PT, R3, 0x3, PT ;  /* 0x000000030300780c */ /* 0x008fda0003f25270 */
[----:B------:R-:W-:Y:S05]  /*2040*/  @!P1 BRA `(.L_x_18) ;  /* 0x0000000000049947 */ /* 0x000fea0003800000 */
[----:B------:R-:W-:Y:S01]  /*2050*/  BPT.TRAP 0x1 ;  /* 0x000000040000795c */ /* 0x000fe20000300000 */
.L_x_18:
[----:B------:R-:W-:Y:S01]  /*2060*/  ULEA UR4, UR39, UR43, 0x3 ;  /* 0x0000002b27047291 */ /* 0x000fe2000f8e183f */
[----:B------:R-:W-:-:S04]  /*2070*/  MOV R0, UR36 ;  /* 0x0000002400007c02 */ /* 0x000fc80008000f00 */
[----:B------:R-:W-:-:S04]  /*2080*/  SHF.L.U32 R0, R0, 0x1f, RZ ;  /* 0x0000001f00007819 */ /* 0x000fc800000006ff */
[----:B------:R1:W3:Y:S01]  /*2090*/  SYNCS.PHASECHK.TRANS64.TRYWAIT P0, [UR4], R0 ;  /* 0x00000000ff0075a7 */ /* 0x0002e20008000144 */
[----:B------:R-:W-:Y:S05]  /*20a0*/  @!P1 BRA `(.L_x_19) ;  /* 0x0000000000049947 */ /* 0x000fea0003800000 */
[----:B------:R-:W-:Y:S01]  /*20b0*/  BPT.TRAP 0x1 ;  /* 0x000000040000795c */ /* 0x000fe20000300000 */
.L_x_19:
[----:B---3--:R-:W-:Y:S05]  /*20c0*/  @P0 BRA `(.L_x_20) ;  /* 0x0000000000080947 */ /* 0x008fea0003800000 */
[----:B------:R-:W3:Y:S02]  /*20d0*/  SYNCS.PHASECHK.TRANS64.TRYWAIT P0, [UR4], R0 ;  /* 0x00000000ff0075a7 */ /* 0x000ee40008000144 */
[----:B---3--:R-:W-:Y:S05]  /*20e0*/  @!P0 BRA `(.L_x_21) ;  /* 0x0000018c007c8947 */ /* 0x008fea0003800000 */
.L_x_20:
[----:B------:R-:W-:Y:S01]  /*20f0*/  UIADD3 UR4, UR43, 0x16200, URZ ;  /* 0x000162002b047890 */ /* 0x000fe2000fffe03f */
[----:B------:R-:W-:Y:S01]  /*2100*/  WARPGROUP.ARRIVE ;  /* 0x00000000000079c5 */ /* 0x000fe20000000000 */
[----:B------:R-:W-:Y:S01]  /*2110*/  ULOP3.LUT UR8, UR7, 0x10000, URZ, 0xfc, !UPT ;  /* 0x0001000007087892 */ /* 0x000fe2000f8efc3f */
[----:B------:R4:W-:Y:S01]  /*2120*/  STL [R1+0xb0], RZ ;  /* 0x0000b0ff01007387 */ /* 0x0009e20000100800 */
[----:B------:R-:W-:Y:S01]  /*2130*/  USHF.R.U32.HI UR4, URZ, 0x4, UR4 ;  /* 0x000000043f047899 */ /* 0x000fe20008011604 */
[----:B------:R-:W-:Y:S01]  /*2140*/  CS2R R228, SRZ ;  /* 0x0000000000e47805 */ /* 0x000fe2000001ff00 */
[----:B------:R-:W-:Y:S01]  /*2150*/  ULEA UR8, UR39, UR8, 0x9 ;  /* 0x0000000827087291 */ /* 0x000fe2000f8e483f */
[----:B------:R4:W-:Y:S01]  /*2160*/  STL [R1+0xac], RZ ;  /* 0x0000acff01007387 */ /* 0x0009e20000100800 */
[----:B------:R-:W-:Y:S01]  /*2170*/  ULOP3.LUT UR4, UR4, 0x3fff, URZ, 0xc0, !UPT ;  /* 0x00003fff04047892 */ /* 0x000fe2000f8ec03f */
[----:B------:R-:W-:Y:S01]  /*2180*/  MOV R17, RZ ;  /* 0x000000ff00117202 */ /* 0x000fe20000000f00 */
[----:B------:R-:W-:Y:S01]  /*2190*/  UMOV UR9, 0x80000020 ;  /* 0x8000002000097882 */ /* 0x000fe20000000000 */
[----:B------:R-:W-:Y:S01]  /*21a0*/  UMOV UR11, 0x80000020 ;  /* 0x80000020000b7882 */ /* 0x000fe20000000000 */
[----:B------:R-:W-:Y:S01]  /*21b0*/  ULOP3.LUT UR4, UR4, 0x10000, URZ, 0xfc, !UPT ;  /* 0x0001000004047892 */ /* 0x000fe2000f8efc3f */
[----:B------:R4:W-:Y:S01]  /*21c0*/  STL [R1+0xa8], RZ ;  /* 0x0000a8ff01007387 */ /* 0x0009e20000100800 */
[----:B------:R-:W-:Y:S01]  /*21d0*/  ULDC UR5, c[0x0][0x50c] ;  /* 0x0001430000057ab9 */ /* 0x000fe20000000800 */
[----:B------:R-:W-:Y:S01]  /*21e0*/  CS2R R18, SRZ ;  /* 0x0000000000127805 */ /* 0x000fe2000001ff00 */
[----:B------:R-:W-:Y:S01]  /*21f0*/  ULEA UR10, UR39, UR4, 0xa ;  /* 0x00000004270a7291 */ /* 0x000fe2000f8e503f */
[----:B------:R4:W-:Y:S01]  /*2200*/  STL [R1+0xa4], RZ ;  /* 0x0000a4ff01007387 */ /* 0x0009e20000100800 */
[----:B------:R-:W-:Y:S01]  /*2210*/  UISETP.NE.AND UP0, UPT, UR5, 0x2, UPT ;  /* 0x000000020500788c */ /* 0x000fe2000bf05270 */
[----:B------:R-:W-:Y:S01]  /*2220*/  CS2R R22, SRZ ;  /* 0x0000000000167805 */ /* 0x000fe2000001ff00 */
[----:B------:R-:W-:Y:S01]  /*2230*/  UMOV UR4, 0x2 ;  /* 0x0000000200047882 */ /* 0x000fe20000000000 */
[----:B------:R4:W-:Y:S01]  /*2240*/  STL [R1+0xa0], RZ ;  /* 0x0000a0ff01007387 */ /* 0x0009e20000100800 */
[----:B------:R-:W-:Y:S01]  /*2250*/  USEL UR5, URZ, 0x1, UP0 ;  /* 0x000000013f057887 */ /* 0x000fe20008000000 */
[----:B------:R-:W-:-:S02]  /*2260*/  CS2R R152, SRZ ;  /* 0x0000000000987805 */ /* 0x000fc4000001ff00 */
[----:B------:R-:W-:Y:S01]  /*2270*/  CS2R R154, SRZ ;  /* 0x00000000009a7805 */ /* 0x000fe2000001ff00 */
[----:B------:R-:W-:Y:S01]  /*2280*/  QGMMA.64x256x32.F32.E4M3.E4M3 R24, gdesc[UR8], RZ, !UPT, gsb0 ;  /* 0x03e00000081879f3 */ /* 0x000fe2000c0008ff */
[----:B------:R-:W-:Y:S01]  /*2290*/  UIADD3 UR8, UR8, 0x2, URZ ;  /* 0x0000000208087890 */ /* 0x000fe2000fffe03f */
[----:B------:R4:W-:Y:S01]  /*22a0*/  STL [R1+0x9c], RZ ;  /* 0x00009cff01007387 */ /* 0x0009e20000100800 */
[----:B------:R-:W-:Y:S01]  /*22b0*/  UIADD3 UR10, UR10, 0x2, URZ ;  /* 0x000000020a0a7890 */ /* 0x000fe2000fffe03f */
[----:B------:R-:W-:Y:S01]  /*22c0*/  ISETP.NE.AND P0, PT, RZ, UR5, PT ;  /* 0x00000005ff007c0c */ /* 0x000fe2000bf05270 */
[----:B------:R-:W-:Y:S01]  /*22d0*/  UMOV UR9, 0x80000020 ;  /* 0x8000002000097882 */ /* 0x000fe20000000000 */
[----:B------:R-:W-:Y:S01]  /*22e0*/  UMOV UR11, 0x80000020 ;  /* 0x80000020000b7882 */ /* 0x000fe20000000000 */
[----:B------:R4:W-:Y:S01]  /*22f0*/  STL [R1+0x98], RZ ;  /* 0x000098ff01007387 */ /* 0x0009e20000100800 */
[----:B------:R-:W-:Y:S02]  /*2300*/  CS2R R156, SRZ ;  /* 0x00000000009c7805 */ /* 0x000fe4000001ff00 */
[----:B------:R-:W-:-:S02]  /*2310*/  CS2R R158, SRZ ;  /* 0x00000000009e7805 */ /* 0x000fc4000001ff00 */
[----:B------:R-:W-:Y:S01]  /*2320*/  CS2R R160, SRZ ;  /* 0x0000000000a07805 */ /* 0x000fe2000001ff00 */
[----:B------:R4:W-:Y:S01]  /*2330*/  STL [R1+0x94], RZ ;  /* 0x000094ff01007387 */ /* 0x0009e20000100800 */
[----:B------:R-:W-:Y:S02]  /*2340*/  CS2R R162, SRZ ;  /* 0x0000000000a27805 */ /* 0x000fe4000001ff00 */
[----:B------:R-:W-:Y:S02]  /*2350*/  CS2R R164, SRZ ;  /* 0x0000000000a47805 */ /* 0x000fe4000001ff00 */
[----:B------:R-:W-:Y:S01]  /*2360*/  CS2R R166, SRZ ;  /* 0x0000000000a67805 */ /* 0x000fe2000001ff00 */
        /* <DEDUP_REMOVED lines=40> */
[----:B------:R4:W-:Y:S04]  /*25f0*/  STL [R1+0x68], RZ ;  /* 0x000068ff01007387 */ /* 0x0009e80000100800 */
        /* <DEDUP_REMOVED lines=25> */
[----:B------:R4:W-:Y:S01]  /*2790*/  STL [R1], RZ ;  /* 0x000000ff01007387 */ /* 0x0009e20000100800 */
[----:B------:R-:W-:-:S02]  /*27a0*/  WARPGROUP.DEPBAR.LE gsb0, 0x0 ;  /* 0x00008000000079c5 */ /* 0x000fc40000010000 */
[----:B------:R-:W-:-:S06]  /*27b0*/  WARPGROUP.ARRIVE ;  /* 0x00000000000079c5 */ /* 0x000fcc0000000000 */
[----:B------:R-:W-:Y:S03]  /*27c0*/  QGMMA.64x256x32.F32.E4M3.E4M3 R24, gdesc[UR8], R24, gsb0 ;  /* 0x03e00000081879f3 */ /* 0x000fe60008000818 */
[----:B------:R-:W-:Y:S02]  /*27d0*/  WARPGROUP.DEPBAR.LE gsb0, 0x0 ;  /* 0x00008000000079c5 */ /* 0x000fe40000010000 */
[----:B----4-:R-:W-:Y:S05]  /*27e0*/  @!P0 BRA `(.L_x_22) ;  /* 0x0000000800b88947 */ /* 0x010fea0003800000 */
[----:B------:R-:W-:Y:S01]  /*27f0*/  FADD R4, RZ, R107 ;  /* 0x0000006bff047221 */ /* 0x000fe20000000000 */
[----:B-1-3--:R-:W-:-:S01]  /*2800*/  FADD R0, RZ, R108 ;  /* 0x0000006cff007221 */ /* 0x00afc20000000000 */
[----:B------:R-:W-:Y:S01]  /*2810*/  FADD R3, RZ, R109 ;  /* 0x0000006dff037221 */ /* 0x000fe20000000000 */
[----:B------:R-:W-:-:S01]  /*2820*/  FADD R227, RZ, R24 ;  /* 0x00000018ffe37221 */ /* 0x000fc20000000000 */
[----:B------:R-:W-:Y:S01]  /*2830*/  FADD R226, RZ, R25 ;  /* 0x00000019ffe27221 */ /* 0x000fe20000000000 */
[----:B------:R1:W-:Y:S01]  /*2840*/  STL [R1], R4 ;  /* 0x0000000401007387 */ /* 0x0003e20000100800 */
[----:B------:R-:W-:-:S01]  /*2850*/  FADD R225, RZ, R26 ;  /* 0x0000001affe17221 */ /* 0x000fc20000000000 */
[----:B------:R-:W-:Y:S01]  /*2860*/  FADD R224, RZ, R27 ;  /* 0x0000001bffe07221 */ /* 0x000fe20000000000 */
[----:B------:R-:W-:-:S01]  /*2870*/  FADD R223, RZ, R28 ;  /* 0x0000001cffdf7221 */ /* 0x000fc20000000000 */
[----:B------:R3:W-:Y:S01]  /*2880*/  STL [R1+0x4], R0 ;  /* 0x0000040001007387 */ /* 0x0007e20000100800 */
[----:B------:R-:W-:-:S01]  /*2890*/  FADD R222, RZ, R29 ;  /* 0x0000001dffde7221 */ /* 0x000fc20000000000 */
[----:B------:R-:W-:Y:S01]  /*28a0*/  FADD R221, RZ, R30 ;  /* 0x0000001effdd7221 */ /* 0x000fe20000000000 */
[----:B------:R-:W-:-:S01]  /*28b0*/  FADD R220, RZ, R31 ;  /* 0x0000001fffdc7221 */ /* 0x000fc20000000000 */
[----:B------:R4:W-:Y:S01]  /*28c0*/  STL [R1+0x8], R3 ;  /* 0x0000080301007387 */ /* 0x0009e20000100800 */
[----:B------:R-:W-:-:S01]  /*28d0*/  FADD R219, RZ, R32 ;  /* 0x00000020ffdb7221 */ /* 0x000fc20000000000 */
[----:B-1----:R-:W-:Y:S01]  /*28e0*/  FADD R4, RZ, R110 ;  /* 0x0000006eff047221 */ /* 0x002fe20000000000 */
[----:B------:R-:W-:-:S01]  /*28f0*/  FADD R218, RZ, R33 ;  /* 0x00000021ffda7221 */ /* 0x000fc20000000000 */
[----:B------:R-:W-:Y:S01]  /*2900*/  FADD R217, RZ, R34 ;  /* 0x00000022ffd97221 */ /* 0x000fe20000000000 */
[----:B------:R-:W-:-:S01]  /*2910*/  FADD R216, RZ, R35 ;  /* 0x00000023ffd87221 */ /* 0x000fc20000000000 */
[----:B---3--:R-:W-:Y:S01]  /*2920*/  FADD R0, RZ, R111 ;  /* 0x0000006fff007221 */ /* 0x008fe20000000000 */
[----:B------:R1:W-:Y:S01]  /*2930*/  STL [R1+0xc], R4 ;  /* 0x00000c0401007387 */ /* 0x0003e20000100800 */
[----:B------:R-:W-:-:S01]  /*2940*/  FADD R215, RZ, R36 ;  /* 0x00000024ffd77221 */ /* 0x000fc20000000000 */
[----:B------:R-:W-:Y:S01]  /*2950*/  FADD R214, RZ, R37 ;  /* 0x00000025ffd67221 */ /* 0x000fe20000000000 */
[----:B----4-:R-:W-:-:S01]  /*2960*/  FADD R3, RZ, R112 ;  /* 0x00000070ff037221 */ /* 0x010fc20000000000 */
        /* <DEDUP_REMOVED lines=90> */
[----:B------:R-:W-:Y:S01]  /*2f10*/  FADD R159, RZ, R92 ;  /* 0x0000005cff9f7221 */ /* 0x000fe20000000000 */
[----:B------:R-:W-:-:S01]  /*2f20*/  FADD R158, RZ, R93 ;  /* 0x0000005dff9e7221 */ /* 0x000fc20000000000 */
[----:B------:R-:W-:Y:S01]  /*2f30*/  FADD R157, RZ, R94 ;  /* 0x0000005eff9d7221 */ /* 0x000fe20000000000 */
[----:B------:R-:W-:-:S01]  /*2f40*/  FADD R156, RZ, R95 ;  /* 0x0000005fff9c7221 */ /* 0x000fc20000000000 */
[----:B------:R3:W-:Y:S01]  /*2f50*/  STL [R1+0x5c], R3 ;  /* 0x00005c0301007387 */ /* 0x0007e20000100800 */
[----:B------:R-:W-:-:S01]  /*2f60*/  FADD R155, RZ, R96 ;  /* 0x00000060ff9b7221 */ /* 0x000fc20000000000 */
[----:B-1----:R-:W-:Y:S01]  /*2f70*/  FADD R4, RZ, R134 ;  /* 0x00000086ff047221 */ /* 0x002fe20000000000 */
[----:B------:R-:W-:-:S01]  /*2f80*/  FADD R154, RZ, R97 ;  /* 0x00000061ff9a7221 */ /* 0x000fc20000000000 */
[----:B------:R1:W-:Y:S01]  /*2f90*/  STL [R1+0x58], R0 ;  /* 0x0000580001007387 */ /* 0x0003e20000100800 */
[----:B------:R-:W-:-:S01]  /*2fa0*/  FADD R153, RZ, R98 ;  /* 0x00000062ff997221 */ /* 0x000fc20000000000 */
[----:B------:R-:W-:Y:S01]  /*2fb0*/  FADD R152, RZ, R99 ;  /* 0x00000063ff987221 */ /* 0x000fe20000000000 */
[----:B------:R-:W-:-:S01]  /*2fc0*/  FADD R23, RZ, R100 ;  /* 0x00000064ff177221 */ /* 0x000fc20000000000 */
[----:B------:R-:W-:Y:S01]  /*2fd0*/  FADD R22, RZ, R101 ;  /* 0x00000065ff167221 */ /* 0x000fe20000000000 */
[----:B------:R-:W-:-:S01]  /*2fe0*/  FADD R19, RZ, R102 ;  /* 0x00000066ff137221 */ /* 0x000fc20000000000 */
[----:B---3--:R-:W-:Y:S01]  /*2ff0*/  FADD R3, RZ, R132 ;  /* 0x00000084ff037221 */ /* 0x008fe20000000000 */
[----:B------:R-:W-:-:S01]  /*3000*/  FADD R18, RZ, R103 ;  /* 0x00000067ff127221 */ /* 0x000fc20000000000 */
[----:B------:R-:W-:Y:S01]  /*3010*/  FADD R17, RZ, R104 ;  /* 0x00000068ff117221 */ /* 0x000fe20000000000 */
[----:B------:R-:W-:-:S01]  /*3020*/  FADD R228, RZ, R105 ;  /* 0x00000069ffe47221 */ /* 0x000fc20000000000 */
[----:B-1----:R-:W-:Y:S01]  /*3030*/  FADD R0, RZ, R131 ;  /* 0x00000083ff007221 */ /* 0x002fe20000000000 */
[----:B------:R-:W-:-:S01]  /*3040*/  FADD R229, RZ, R106 ;  /* 0x0000006affe57221 */ /* 0x000fc20000000000 */
[----:B------:R-:W-:-:S03]  /*3050*/  UMOV UR4, URZ ;  /* 0x0000003f00047c82 */ /* 0x000fc60008000000 */
[----:B------:R1:W-:Y:S04]  /*3060*/  STL [R1+0x60], R0 ;  /* 0x0000600001007387 */ /* 0x0003e80000100800 */
[----:B------:R3:W-:Y:S01]  /*3070*/  STL [R1+0x64], R3 ;  /* 0x0000640301007387 */ /* 0x0007e20000100800 */
[----:B-1----:R-:W-:-:S01]  /*3080*/  FADD R0, RZ, R133 ;  /* 0x00000085ff007221 */ /* 0x002fc20000000000 */
[----:B---3--:R-:W-:-:S04]  /*3090*/  FADD R3, RZ, R135 ;  /* 0x00000087ff037221 */ /* 0x008fc80000000000 */
[----:B------:R1:W-:Y:S04]  /*30a0*/  STL [R1+0x68], R0 ;  /* 0x0000680001007387 */ /* 0x0003e80000100800 */
[----:B------:R3:W-:Y:S04]  /*30b0*/  STL [R1+0x6c], R4 ;  /* 0x00006c0401007387 */ /* 0x0007e80000100800 */
[----:B------:R4:W-:Y:S01]  /*30c0*/  STL [R1+0x70], R3 ;  /* 0x0000700301007387 */ /* 0x0009e20000100800 */
[----:B-1----:R-:W-:-:S01]  /*30d0*/  FADD R0, RZ, R136 ;  /* 0x00000088ff007221 */ /* 0x002fc20000000000 */
[----:B---3--:R-:W-:-:S04]  /*30e0*/  FADD R4, RZ, R137 ;  /* 0x00000089ff047221 */ /* 0x008fc80000000000 */
[----:B------:R1:W-:Y:S01]  /*30f0*/  STL [R1+0x74], R0 ;  /* 0x0000740001007387 */ /* 0x0003e20000100800 */
[----:B----4-:R-:W-:-:S03]  /*3100*/  FADD R3, RZ, R138 ;  /* 0x0000008aff037221 */ /* 0x010fc60000000000 */
        /* <DEDUP_REMOVED lines=26> */
[----:B-1----:R-:W-:-:S05]  /*32b0*/  FADD R0, RZ, R151 ;  /* 0x00000097ff007221 */ /* 0x002fca0000000000 */
[----:B------:R4:W-:Y:S02]  /*32c0*/  STL [R1+0xb0], R0 ;  /* 0x0000b00001007387 */ /* 0x0009e40000100800 */
.L_x_22:
[----:B------:R-:W-:-:S04]  /*32d0*/  UIADD3 UR12, UR39, 0x1, URZ ;  /* 0x00000001270c7890 */ /* 0x000fc8000fffe03f */
[----:B------:R-:W-:-:S04]  /*32e0*/  UISETP.NE.AND UP0, UPT, UR12, 0x8, UPT ;  /* 0x000000080c00788c */ /* 0x000fc8000bf05270 */
[----:B------:R-:W-:Y:S02]  /*32f0*/  USEL UR6, URZ, 0x1, UP0 ;  /* 0x000000013f067887 */ /* 0x000fe40008000000 */
[----:B------:R-:W-:Y:S02]  /*3300*/  USEL UR12, UR12, URZ, UP0 ;  /* 0x0000003f0c0c7287 */ /* 0x000fe40008000000 */
[----:B------:R-:W-:-:S06]  /*3310*/  ULOP3.LUT UR6, UR36, UR6, URZ, 0x3c, !UPT ;  /* 0x0000000624067292 */ /* 0x000fcc000f8e3c3f */
[----:B-1-34-:R-:W-:Y:S01]  /*3320*/  MOV R0, UR6 ;  /* 0x0000000600007c02 */ /* 0x01afe20008000f00 */
[----:B------:R-:W-:-:S06]  /*3330*/  UMOV UR6, 0x1 ;  /* 0x0000000100067882 */ /* 0x000fcc0000000000 */
.L_x_17:
[----:B------:R-:W-:-:S04]  /*3340*/  UISETP.LT.AND UP0, UPT, UR42, 0x1, UPT ;  /* 0x000000012a00788c */ /* 0x000fc8000bf01270 */
[----:B------:R-:W-:-:S04]  /*3350*/  USEL UR8, UR42, 0x1, UP0 ;  /* 0x000000012a087887 */ /* 0x000fc80008000000 */
[----:B------:R-:W-:-:S04]  /*3360*/  UIADD3 UR8, UR42, -UR8, URZ ;  /* 0x800000082a087290 */ /* 0x000fc8000fffe03f */
[----:B------:R-:W-:-:S06]  /*3370*/  UISETP.GE.AND UP0, UPT, UR8, 0x1, UPT ;  /* 0x000000010800788c */ /* 0x000fcc000bf06270 */
[----:B------:R-:W-:-:S13]  /*3380*/  PLOP3.LUT P0, PT, PT, PT, UP0, 0x80, 0x0 ;  /* 0x000000000000781c */ /* 0x000fda0003f0f008 */
[----:B------:R-:W-:Y:S05]  /*3390*/  @!P0 BRA `(.L_x_23) ;  /* 0x0000001000948947 */ /* 0x000fea0003800000 */
[----:B------:R-:W-:Y:S01]  /*33a0*/  MOV R3, UR8 ;  /* 0x0000000800037c02 */ /* 0x000fe20008000f00 */
[----:B------:R-:W-:Y:S01]  /*33b0*/  UMOV UR13, UR39 ;  /* 0x00000027000d7c82 */ /* 0x000fe20008000000 */
[----:B------:R-:W-:-:S05]  /*33c0*/  ULDC UR14, c[0x0][0x50c] ;  /* 0x00014300000e7ab9 */ /* 0x000fca0000000800 */
.L_x_31:
[----:B------:R-:W3:Y:S02]  /*33d0*/  LDL R4, [R1+0xbc] ;  /* 0x0000bc0001047983 */ /* 0x000ee40000100800 */
[----:B---3--:R-:W-:-:S13]  /*33e0*/  ISETP.NE.AND P1, PT, R4, 0x3, PT ;  /* 0x000000030400780c */ /* 0x008fda0003f25270 */
[----:B------:R-:W-:Y:S05]  /*33f0*/  @!P1 BRA `(.L_x_24) ;  /* 0x0000000000049947 */ /* 0x000fea0003800000 */
[----:B------:R-:W-:Y:S01]  /*3400*/  BPT.TRAP 0x1 ;  /* 0x000000040000795c */ /* 0x000fe20000300000 */
.L_x_24:
[----:B------:R-:W-:Y:S01]  /*3410*/  ULEA UR8, UR12, UR43, 0x3 ;  /* 0x0000002b0c087291 */ /* 0x000fe2000f8e183f */
[----:B------:R-:W-:-:S08]  /*3420*/  SHF.L.U32 R4, R0, 0x1f, RZ ;  /* 0x0000001f00047819 */ /* 0x000fd000000006ff */
[----:B------:R1:W3:Y:S01]  /*3430*/  SYNCS.PHASECHK.TRANS64.TRYWAIT P0, [UR8], R4 ;  /* 0x00000004ff0075a7 */ /* 0x0002e20008000148 */
[----:B------:R-:W-:Y:S05]  /*3440*/  @!P1 BRA `(.L_x_25) ;  /* 0x0000000000049947 */ /* 0x000fea0003800000 */
[----:B------:R-:W-:Y:S01]  /*3450*/  BPT.TRAP 0x1 ;  /* 0x000000040000795c */ /* 0x000fe20000300000 */
.L_x_25:
[----:B---3--:R-:W-:Y:S05]  /*3460*/  @P0 BRA `(.L_x_26) ;  /* 0x0000000000080947 */ /* 0x008fea0003800000 */
[----:B------:R-:W3:Y:S02]  /*3470*/  SYNCS.PHASECHK.TRANS64.TRYWAIT P0, [UR8], R4 ;  /* 0x00000004ff0075a7 */ /* 0x000ee40008000148 */
[----:B---3--:R-:W-:Y:S05]  /*3480*/  @!P0 BRA `(.L_x_27) ;  /* 0x0000017800ac8947 */ /* 0x008fea0003800000 */
.L_x_26:
[----:B------:R-:W-:Y:S01]  /*3490*/  UIADD3 UR8, UR43, 0x16200, URZ ;  /* 0x000162002b087890 */ /* 0x000fe2000fffe03f */
[----:B------:R-:W-:Y:S01]  /*34a0*/  WARPGROUP.ARRIVE ;  /* 0x00000000000079c5 */ /* 0x000fe20000000000 */
[----:B------:R-:W-:Y:S02]  /*34b0*/  UISETP.NE.AND UP0, UPT, UR5, URZ, UPT ;  /* 0x0000003f0500728c */ /* 0x000fe4000bf05270 */
[----:B------:R-:W-:Y:S02]  /*34c0*/  USHF.R.U32.HI UR8, URZ, 0x4, UR8 ;  /* 0x000000043f087899 */ /* 0x000fe40008011608 */
[----:B------:R-:W-:Y:S02]  /*34d0*/  USEL UR6, UR6, URZ, !UP0 ;  /* 0x0000003f06067287 */ /* 0x000fe4000c000000 */
[----:B------:R-:W-:Y:S02]  /*34e0*/  ULOP3.LUT UR5, UR8, 0x3fff, URZ, 0xc0, !UPT ;  /* 0x00003fff08057892 */ /* 0x000fe4000f8ec03f */
[----:B------:R-:W-:-:S02]  /*34f0*/  ULOP3.LUT UR8, UR7, 0x10000, URZ, 0xfc, !UPT ;  /* 0x0001000007087892 */ /* 0x000fc4000f8efc3f */
[----:B------:R-:W-:Y:S02]  /*3500*/  ULOP3.LUT UR5, UR5, 0x10000, URZ, 0xfc, !UPT ;  /* 0x0001000005057892 */ /* 0x000fe4000f8efc3f */
[----:B------:R-:W-:Y:S02]  /*3510*/  UISETP.NE.U32.AND UP0, UPT, UR6, URZ, UPT ;  /* 0x0000003f0600728c */ /* 0x000fe4000bf05070 */
[----:B------:R-:W-:Y:S02]  /*3520*/  ULEA UR8, UR12, UR8, 0x9 ;  /* 0x000000080c087291 */ /* 0x000fe4000f8e483f */
[----:B------:R-:W-:Y:S01]  /*3530*/  ULEA UR10, UR12, UR5, 0xa ;  /* 0x000000050c0a7291 */ /* 0x000fe2000f8e503f */
[----:B------:R-:W-:Y:S01]  /*3540*/  UMOV UR9, 0x80000020 ;  /* 0x8000002000097882 */ /* 0x000fe20000000000 */
[----:B------:R-:W-:Y:S01]  /*3550*/  UMOV UR11, 0x80000020 ;  /* 0x80000020000b7882 */ /* 0x000fe20000000000 */
[----:B------:R-:W-:-:S06]  /*3560*/  UIADD3 UR4, UR4, 0x2, URZ ;  /* 0x0000000204047890 */ /* 0x000fcc000fffe03f */
[----:B------:R-:W-:Y:S01]  /*3570*/  QGMMA.64x256x32.F32.E4M3.E4M3 R24, gdesc[UR8], R24, UP0, gsb0 ;  /* 0x03e00000081879f3 */ /* 0x000fe2000b800818 */
[----:B------:R-:W-:Y:S02]  /*3580*/  UIADD3 UR8, UR8, 0x2, URZ ;  /* 0x0000000208087890 */ /* 0x000fe4000fffe03f */
[----:B------:R-:W-:Y:S01]  /*3590*/  UIADD3 UR10, UR10, 0x2, URZ ;  /* 0x000000020a0a7890 */ /* 0x000fe2000fffe03f */
[----:B------:R-:W-:Y:S01]  /*35a0*/  UMOV UR9, 0x80000020 ;  /* 0x8000002000097882 */ /* 0x000fe20000000000 */
[----:B------:R-:W-:Y:S01]  /*35b0*/  UMOV UR11, 0x80000020 ;  /* 0x80000020000b7882 */ /* 0x000fe20000000000 */
[----:B------:R-:W-:-:S04]  /*35c0*/  UISETP.NE.AND UP0, UPT, UR4, UR14, UPT ;  /* 0x0000000e0400728c */ /* 0x000fc8000bf05270 */
[----:B------:R-:W-:-:S06]  /*35d0*/  USEL UR5, URZ, 0x1, UP0 ;  /* 0x000000013f057887 */ /* 0x000fcc0008000000 */
[----:B------:R-:W-:Y:S01]  /*35e0*/  ISETP.NE.AND P0, PT, RZ, UR5, PT ;  /* 0x00000005ff007c0c */ /* 0x000fe2000bf05270 */
[----:B------:R-:W-:Y:S02]  /*35f0*/  WARPGROUP.DEPBAR.LE gsb0, 0x0 ;  /* 0x00008000000079c5 */ /* 0x000fe40000010000 */
[----:B------:R-:W-:-:S09]  /*3600*/  WARPGROUP.ARRIVE ;  /* 0x00000000000079c5 */ /* 0x000fd20000000000 */
[----:B------:R-:W-:Y:S03]  /*3610*/  QGMMA.64x256x32.F32.E4M3.E4M3 R24, gdesc[UR8], R24, gsb0 ;  /* 0x03e00000081879f3 */ /* 0x000fe60008000818 */
[----:B------:R-:W-:Y:S02]  /*3620*/  WARPGROUP.DEPBAR.LE gsb0, 0x0 ;  /* 0x00008000000079c5 */ /* 0x000fe40000010000 */
[----:B------:R-:W-:Y:S05]  /*3630*/  @!P0 BRA `(.L_x_28) ;  /* 0x0000000c00948947 */ /* 0x000fea0003800000 */
[----:B------:R-:W4:Y:S04]  /*3640*/  LDL.LU R21, [R1] ;  /* 0x0000000001157983 */ /* 0x000f280000300800 */
[----:B------:R-:W2:Y:S04]  /*3650*/  LDL.LU R20, [R1+0x4] ;  /* 0x0000040001147983 */ /* 0x000ea80000300800 */
        /* <DEDUP_REMOVED lines=8> */
[----:B---3--:R-:W3:Y:S01]  /*36e0*/  LDL.LU R7, [R1+0x28] ;  /* 0x0000280001077983 */ /* 0x008ee20000300800 */
[----:B------:R-:W-:-:S01]  /*36f0*/  FADD R227, R24, R227 ;  /* 0x000000e318e37221 */ /* 0x000fc20000000000 */
[----:B------:R-:W-:Y:S01]  /*3700*/  FADD R226, R25, R226 ;  /* 0x000000e219e27221 */ /* 0x000fe20000000000 */
[----:B------:R-:W-:-:S01]  /*3710*/  FADD R225, R26, R225 ;  /* 0x000000e11ae17221 */ /* 0x000fc20000000000 */
[----:B------:R-:W-:Y:S01]  /*3720*/  STL [R1+0xe4], R6 ;  /* 0x0000e40601007387 */ /* 0x000fe20000100800 */
        /* <DEDUP_REMOVED lines=11> */
[----:B-----5:R-:W-:Y:S01]  /*37e0*/  STL [R1+0xd8], R2 ;  /* 0x0000d80201007387 */ /* 0x020fe20000100800 */
[----:B------:R-:W-:-:S01]  /*37f0*/  FADD R215, R36, R215 ;  /* 0x000000d724d77221 */ /* 0x000fc20000000000 */
[----:B------:R-:W-:Y:S01]  /*3800*/  FADD R214, R37, R214 ;  /* 0x000000d625d67221 */ /* 0x000fe20000000000 */
[----:B------:R-:W-:-:S01]  /*3810*/  FADD R213, R38, R213 ;  /* 0x000000d526d57221 */ /* 0x000fc20000000000 */
[----:B------:R-:W-:Y:S01]  /*3820*/  STL [R1+0xd4], R0 ;  /* 0x0000d40001007387 */ /* 0x000fe20000100800 */
[----:B------:R-:W-:-:S01]  /*3830*/  FADD R212, R39, R212 ;  /* 0x000000d427d47221 */ /* 0x000fc20000000000 */
[----:B------:R-:W-:Y:S01]  /*3840*/  FADD R211, R40, R211 ;  /* 0x000000d328d37221 */ /* 0x000fe20000000000 */
        /* <DEDUP_REMOVED lines=66> */
[----:B----4-:R-:W-:-:S01]  /*3c70*/  FADD R21, R107, R21 ;  /* 0x000000156b157221 */ /* 0x010fc20000000000 */
[----:B--2---:R-:W-:-:S04]  /*3c80*/  FADD R20, R108, R20 ;  /* 0x000000146c147221 */ /* 0x004fc80000000000 */
[----:B------:R2:W-:Y:S01]  /*3c90*/  STL [R1], R21 ;  /* 0x0000001501007387 */ /* 0x0005e20000100800 */
[----:B------:R-:W-:-:S03]  /*3ca0*/  FADD R15, R109, R15 ;  /* 0x0000000f6d0f7221 */ /* 0x000fc60000000000 */
[----:B------:R4:W-:Y:S01]  /*3cb0*/  STL [R1+0x4], R20 ;  /* 0x0000041401007387 */ /* 0x0009e20000100800 */
        /* <DEDUP_REMOVED lines=13> */
[----:B--2---:R-:W2:Y:S01]  /*3d90*/  LDL.LU R21, [R1+0x2c] ;  /* 0x00002c0001157983 */ /* 0x004ea20000300800 */
[----:B---3--:R-:W-:-:S03]  /*3da0*/  FADD R7, R117, R7 ;  /* 0x0000000775077221 */ /* 0x008fc60000000000 */
[----:B------:R3:W-:Y:S04]  /*3db0*/  STL [R1+0x20], R9 ;  /* 0x0000200901007387 */ /* 0x0007e80000100800 */
[----:B----4-:R-:W4:Y:S04]  /*3dc0*/  LDL.LU R20, [R1+0x30] ;  /* 0x0000300001147983 */ /* 0x010f280000300800 */
[----:B------:R3:W-:Y:S04]  /*3dd0*/  STL [R1+0x24], R8 ;  /* 0x0000240801007387 */ /* 0x0007e80000100800 */
[----:B-1----:R-:W4:Y:S04]  /*3de0*/  LDL.LU R15, [R1+0x34] ;  /* 0x00003400010f7983 */ /* 0x002f280000300800 */
[----:B------:R1:W-:Y:S04]  /*3df0*/  STL [R1+0x28], R7 ;  /* 0x0000280701007387 */ /* 0x0003e80000100800 */
[----:B------:R-:W4:Y:S04]  /*3e00*/  LDL.LU R14, [R1+0x38] ;  /* 0x00003800010e7983 */ /* 0x000f280000300800 */
[----:B------:R-:W4:Y:S04]  /*3e10*/  LDL.LU R13, [R1+0x3c] ;  /* 0x00003c00010d7983 */ /* 0x000f280000300800 */
[----:B------:R-:W4:Y:S04]  /*3e20*/  LDL.LU R12, [R1+0x40] ;  /* 0x00004000010c7983 */ /* 0x000f280000300800 */
[----:B------:R-:W4:Y:S04]  /*3e30*/  LDL.LU R11, [R1+0x44] ;  /* 0x00004400010b7983 */ /* 0x000f280000300800 */
[----:B------:R-:W4:Y:S04]  /*3e40*/  LDL.LU R10, [R1+0x48] ;  /* 0x00004800010a7983 */ /* 0x000f280000300800 */
[----:B---3--:R-:W3:Y:S04]  /*3e50*/  LDL.LU R9, [R1+0x4c] ;  /* 0x00004c0001097983 */ /* 0x008ee80000300800 */
[----:B------:R-:W3:Y:S04]  /*3e60*/  LDL.LU R8, [R1+0x50] ;  /* 0x0000500001087983 */ /* 0x000ee80000300800 */
[----:B-1----:R-:W3:Y:S04]  /*3e70*/  LDL.LU R7, [R1+0x54] ;  /* 0x0000540001077983 */ /* 0x002ee80000300800 */
[----:B------:R-:W3:Y:S04]  /*3e80*/  LDL.LU R6, [R1+0x58] ;  /* 0x0000580001067983 */ /* 0x000ee80000300800 */
[----:B------:R-:W3:Y:S04]  /*3e90*/  LDL.LU R5, [R1+0x5c] ;  /* 0x00005c0001057983 */ /* 0x000ee80000300800 */
[----:B------:R-:W3:Y:S04]  /*3ea0*/  LDL.LU R4, [R1+0x60] ;  /* 0x0000600001047983 */ /* 0x000ee80000300800 */
[----:B------:R-:W3:Y:S04]  /*3eb0*/  LDL.LU R3, [R1+0x64] ;  /* 0x0000640001037983 */ /* 0x000ee80000300800 */
[----:B------:R-:W3:Y:S04]  /*3ec0*/  LDL.LU R2, [R1+0x68] ;  /* 0x0000680001027983 */ /* 0x000ee80000300800 */
[----:B------:R-:W3:Y:S01]  /*3ed0*/  LDL.LU R0, [R1+0x6c] ;  /* 0x00006c0001007983 */ /* 0x000ee20000300800 */
[----:B--2---:R-:W-:-:S01]  /*3ee0*/  FADD R21, R118, R21 ;  /* 0x0000001576157221 */ /* 0x004fc20000000000 */
[----:B----4-:R-:W-:-:S04]  /*3ef0*/  FADD R20, R119, R20 ;  /* 0x0000001477147221 */ /* 0x010fc80000000000 */
[----:B------:R-:W-:Y:S01]  /*3f00*/  STL [R1+0x2c], R21 ;  /* 0x00002c1501007387 */ /* 0x000fe20000100800 */
[----:B------:R-:W-:-:S03]  /*3f10*/  FADD R15, R120, R15 ;  /* 0x0000000f780f7221 */ /* 0x000fc60000000000 */
        /* <DEDUP_REMOVED lines=11> */
[----:B---3--:R-:W-:-:S03]  /*3fd0*/  FADD R9, R126, R9 ;  /* 0x000000097e097221 */ /* 0x008fc60000000000 */
        /* <DEDUP_REMOVED lines=8> */
[----:B------:R1:W-:Y:S01]  /*4060*/  STL [R1+0x58], R6 ;  /* 0x0000580601007387 */ /* 0x0003e20000100800 */
[----:B------:R-:W-:-:S03]  /*4070*/  FADD R4, R131, R4 ;  /* 0x0000000483047221 */ /* 0x000fc60000000000 */
[----:B------:R2:W-:Y:S01]  /*4080*/  STL [R1+0x5c], R5 ;  /* 0x00005c0501007387 */ /* 0x0005e20000100800 */
[----:B------:R-:W-:-:S03]  /*4090*/  FADD R3, R132, R3 ;  /* 0x0000000384037221 */ /* 0x000fc60000000000 */
[----:B------:R-:W-:Y:S01]  /*40a0*/  STL [R1+0x60], R4 ;  /* 0x0000600401007387 */ /* 0x000fe20000100800 */
[----:B------:R-:W-:-:S03]  /*40b0*/  FADD R2, R133, R2 ;  /* 0x0000000285027221 */ /* 0x000fc60000000000 */
[----:B-1----:R-:W3:Y:S01]  /*40c0*/  LDL.LU R6, [R1+0x70] ;  /* 0x0000700001067983 */ /* 0x002ee20000300800 */
[----:B------:R-:W-:-:S03]  /*40d0*/  FADD R0, R134, R0 ;  /* 0x0000000086007221 */ /* 0x000fc60000000000 */
[----:B------:R1:W-:Y:S04]  /*40e0*/  STL [R1+0x64], R3 ;  /* 0x0000640301007387 */ /* 0x0003e80000100800 */
[----:B--2---:R-:W2:Y:S04]  /*40f0*/  LDL.LU R5, [R1+0x74] ;  /* 0x0000740001057983 */ /* 0x004ea80000300800 */
[----:B------:R4:W-:Y:S04]  /*4100*/  STL [R1+0x68], R2 ;  /* 0x0000680201007387 */ /* 0x0009e80000100800 */
[----:B-1----:R-:W2:Y:S04]  /*4110*/  LDL.LU R3, [R1+0x78] ;  /* 0x0000780001037983 */ /* 0x002ea80000300800 */
[----:B------:R1:W-:Y:S04]  /*4120*/  STL [R1+0x6c], R0 ;  /* 0x00006c0001007387 */ /* 0x0003e80000100800 */
[----:B----4-:R-:W4:Y:S04]  /*4130*/  LDL.LU R2, [R1+0x7c] ;  /* 0x00007c0001027983 */ /* 0x010f280000300800 */
[----:B-1----:R-:W4:Y:S04]  /*4140*/  LDL.LU R0, [R1+0x80] ;  /* 0x0000800001007983 */ /* 0x002f280000300800 */
[----:B------:R-:W4:Y:S04]  /*4150*/  LDL.LU R21, [R1+0x84] ;  /* 0x0000840001157983 */ /* 0x000f280000300800 */
        /* <DEDUP_REMOVED lines=10> */
[----:B------:R-:W4:Y:S01]  /*4200*/  LDL.LU R4, [R1+0xb0] ;  /* 0x0000b00001047983 */ /* 0x000f220000300800 */
[----:B------:R-:W-:Y:S01]  /*4210*/  UMOV UR4, URZ ;  /* 0x0000003f00047c82 */ /* 0x000fe20008000000 */
[----:B---3--:R-:W-:-:S05]  /*4220*/  FADD R6, R135, R6 ;  /* 0x0000000687067221 */ /* 0x008fca0000000000 */
[----:B------:R1:W-:Y:S01]  /*4230*/  STL [R1+0x70], R6 ;  /* 0x0000700601007387 */ /* 0x0003e20000100800 */
[----:B--2---:R-:W-:-:S03]  /*4240*/  FADD R5, R136, R5 ;  /* 0x0000000588057221 */ /* 0x004fc60000000000 */
[----:B-1----:R1:W5:Y:S01]  /*4250*/  LDL.LU R6, [R1+0xe4] ;  /* 0x0000e40001067983 */ /* 0x0023620000300800 */
[----:B------:R-:W-:-:S03]  /*4260*/  FADD R3, R137, R3 ;  /* 0x0000000389037221 */ /* 0x000fc60000000000 */
[----:B------:R2:W-:Y:S01]  /*4270*/  STL [R1+0x74], R5 ;  /* 0x0000740501007387 */ /* 0x0005e20000100800 */
[----:B----4-:R-:W-:-:S03]  /*4280*/  FADD R2, R138, R2 ;  /* 0x000000028a027221 */ /* 0x010fc60000000000 */
[----:B--2---:R1:W5:Y:S01]  /*4290*/  LDL.LU R5, [R1+0xe0] ;  /* 0x0000e00001057983 */ /* 0x0043620000300800 */
[----:B------:R-:W-:-:S03]  /*42a0*/  FADD R0, R139, R0 ;  /* 0x000000008b007221 */ /* 0x000fc60000000000 */
[----:B------:R2:W-:Y:S01]  /*42b0*/  STL [R1+0x78], R3 ;  /* 0x0000780301007387 */ /* 0x0005e20000100800 */
[----:B------:R-:W-:-:S01]  /*42c0*/  FADD R21, R140, R21 ;  /* 0x000000158c157221 */ /* 0x000fc20000000000 */
[----:B------:R-:W-:Y:S02]  /*42d0*/  FADD R20, R141, R20 ;  /* 0x000000148d147221 */ /* 0x000fe40000000000 */
[----:B--2---:R1:W5:Y:S01]  /*42e0*/  LDL.LU R3, [R1+0xdc] ;  /* 0x0000dc0001037983 */ /* 0x0043620000300800 */
[----:B------:R-:W-:-:S03]  /*42f0*/  FADD R15, R142, R15 ;  /* 0x0000000f8e0f7221 */ /* 0x000fc60000000000 */
[----:B------:R2:W-:Y:S01]  /*4300*/  STL [R1+0x7c], R2 ;  /* 0x00007c0201007387 */ /* 0x0005e20000100800 */
[----:B------:R-:W-:-:S01]  /*4310*/  FADD R14, R143, R14 ;  /* 0x0000000e8f0e7221 */ /* 0x000fc20000000000 */
[----:B------:R-:W-:Y:S01]  /*4320*/  FADD R13, R144, R13 ;  /* 0x0000000d900d7221 */ /* 0x000fe20000000000 */
[----:B------:R-:W-:-:S01]  /*4330*/  FADD R12, R145, R12 ;  /* 0x0000000c910c7221 */ /* 0x000fc20000000000 */
[----:B--2---:R1:W5:Y:S01]  /*4340*/  LDL.LU R2, [R1+0xd8] ;  /* 0x0000d80001027983 */ /* 0x0043620000300800 */
[----:B------:R-:W-:-:S03]  /*4350*/  FADD R11, R146, R11 ;  /* 0x0000000b920b7221 */ /* 0x000fc60000000000 */
[----:B------:R2:W-:Y:S01]  /*4360*/  STL [R1+0x80], R0 ;  /* 0x0000800001007387 */ /* 0x0005e20000100800 */
[----:B------:R-:W-:-:S01]  /*4370*/  FADD R10, R147, R10 ;  /* 0x0000000a930a7221 */ /* 0x000fc20000000000 */
[----:B------:R-:W-:Y:S02]  /*4380*/  FADD R9, R148, R9 ;  /* 0x0000000994097221 */ /* 0x000fe40000000000 */
[----:B--2---:R1:W5:Y:S04]  /*4390*/  LDL.LU R0, [R1+0xd4] ;  /* 0x0000d40001007983 */ /* 0x0043680000300800 */
[----:B------:R1:W-:Y:S01]  /*43a0*/  STL [R1+0x84], R21 ;  /* 0x0000841501007387 */ /* 0x0003e20000100800 */
[----:B------:R-:W-:-:S03]  /*43b0*/  FADD R8, R149, R8 ;  /* 0x0000000895087221 */ /* 0x000fc60000000000 */
[----:B------:R1:W-:Y:S01]  /*43c0*/  STL [R1+0x88], R20 ;  /* 0x0000881401007387 */ /* 0x0003e20000100800 */
[----:B------:R-:W-:-:S03]  /*43d0*/  FADD R4, R4, R151 ;  /* 0x0000009704047221 */ /* 0x000fc60000000000 */
[----:B------:R1:W-:Y:S01]  /*43e0*/  STL [R1+0x8c], R15 ;  /* 0x00008c0f01007387 */ /* 0x0003e20000100800 */
[----:B------:R-:W-:-:S03]  /*43f0*/  FADD R7, R150, R7 ;  /* 0x0000000796077221 */ /* 0x000fc60000000000 */
[----:B------:R1:W-:Y:S04]  /*4400*/  STL [R1+0x90], R14 ;  /* 0x0000900e01007387 */ /* 0x0003e80000100800 */
[----:B------:R1:W-:Y:S04]  /*4410*/  STL [R1+0x94], R13 ;  /* 0x0000940d01007387 */ /* 0x0003e80000100800 */
[----:B------:R1:W-:Y:S04]  /*4420*/  STL [R1+0x98], R12 ;  /* 0x0000980c01007387 */ /* 0x0003e80000100800 */
[----:B------:R1:W-:Y:S04]  /*4430*/  STL [R1+0x9c], R11 ;  /* 0x00009c0b01007387 */ /* 0x0003e80000100800 */
[----:B------:R1:W-:Y:S04]  /*4440*/  STL [R1+0xa0], R10 ;  /* 0x0000a00a01007387 */ /* 0x0003e80000100800 */
[----:B------:R1:W-:Y:S04]  /*4450*/  STL [R1+0xa4], R9 ;  /* 0x0000a40901007387 */ /* 0x0003e80000100800 */
[----:B------:R1:W-:Y:S04]  /*4460*/  STL [R1+0xa8], R8 ;  /* 0x0000a80801007387 */ /* 0x0003e80000100800 */
[----:B------:R1:W-:Y:S04]  /*4470*/  STL [R1+0xb0], R4 ;  /* 0x0000b00401007387 */ /* 0x0003e80000100800 */
[----:B------:R1:W-:Y:S02]  /*4480*/  STL [R1+0xac], R7 ;  /* 0x0000ac0701007387 */ /* 0x0003e40000100800 */
.L_x_28:
[----:B------:R-:W-:Y:S05]  /*4490*/  @!P1 BRA `(.L_x_29) ;  /* 0x0000000000049947 */ /* 0x000fea0003800000 */
[----:B------:R-:W-:Y:S01]  /*44a0*/  BPT.TRAP 0x1 ;  /* 0x000000040000795c */ /* 0x000fe20000300000 */
.L_x_29:
[----:B-1-3--:R-:W3:Y:S01]  /*44b0*/  LDL R4, [R1+0xc8] ;  /* 0x0000c80001047983 */ /* 0x00aee20000100800 */
[----:B------:R-:W-:-:S04]  /*44c0*/  ULEA UR6, UR13, UR43, 0x3 ;  /* 0x0000002b0d067291 */ /* 0x000fc8000f8e183f */
[----:B------:R-:W-:-:S04]  /*44d0*/  UIADD3 UR6, UR6, 0x40, URZ ;  /* 0x0000004006067890 */ /* 0x000fc8000fffe03f */
[----:B------:R-:W-:-:S09]  /*44e0*/  UPRMT UR6, URZ, 0x654, UR6 ;  /* 0x000006543f067896 */ /* 0x000fd20008000006 */
[----:B------:R-:W-:Y:S01]  /*44f0*/  SYNCS.ARRIVE.TRANS64.RED.A1T0 RZ, [UR6], RZ ;  /* 0x000000ffffff79a7 */ /* 0x000fe20008100406 */
[----:B---3--:R-:W-:-:S13]  /*4500*/  ISETP.GT.U32.AND P0, PT, R4, 0x1, PT ;  /* 0x000000010400780c */ /* 0x008fda0003f04070 */
[----:B------:R-:W-:Y:S05]  /*4510*/  @P0 BRA `(.L_x_30) ;  /* 0x0000000000040947 */ /* 0x000fea0003800000 */
[----:B------:R-:W-:Y:S01]  /*4520*/  BPT.TRAP 0x1 ;  /* 0x000000040000795c */ /* 0x000fe20000300000 */
.L_x_30:
[----:B------:R-:W-:Y:S01]  /*4530*/  UIADD3 UR12, UR12, 0x1, URZ ;  /* 0x000000010c0c7890 */ /* 0x000fe2000fffe03f */
[C---:B-----5:R-:W-:Y:S01]  /*4540*/  ISETP.GT.AND P0, PT, R3.reuse, 0x1, PT ;  /* 0x000000010300780c */ /* 0x060fe20003f04270 */
[----:B------:R-:W-:Y:S01]  /*4550*/  UIADD3 UR13, UR13, 0x1, URZ ;  /* 0x000000010d0d7890 */ /* 0x000fe2000fffe03f */
[----:B------:R-:W-:Y:S01]  /*4560*/  IADD3 R3, R3, -0x1, RZ ;  /* 0xffffffff03037810 */ /* 0x000fe20007ffe0ff */
[----:B------:R-:W-:Y:S02]  /*4570*/  UISETP.NE.AND UP0, UPT, UR12, 0x8, UPT ;  /* 0x000000080c00788c */ /* 0x000fe4000bf05270 */
[----:B------:R-:W-:Y:S02]  /*4580*/  UISETP.NE.AND UP1, UPT, UR13, 0x8, UPT ;  /* 0x000000080d00788c */ /* 0x000fe4000bf25270 */
[----:B------:R-:W-:Y:S02]  /*4590*/  USEL UR6, URZ, 0x1, UP0 ;  /* 0x000000013f067887 */ /* 0x000fe40008000000 */
[----:B------:R-:W-:-:S02]  /*45a0*/  USEL UR12, UR12, URZ, UP0 ;  /* 0x0000003f0c0c7287 */ /* 0x000fc40008000000 */
[----:B------:R-:W-:Y:S02]  /*45b0*/  USEL UR13, UR13, URZ, UP1 ;  /* 0x0000003f0d0d7287 */ /* 0x000fe40008800000 */
[----:B------:R-:W-:Y:S01]  /*45c0*/  LOP3.LUT R0, R0, UR6, RZ, 0x3c, !PT ;  /* 0x0000000600007c12 */ /* 0x000fe2000f8e3cff */
[----:B------:R-:W-:Y:S01]  /*45d0*/  UMOV UR6, 0x1 ;  /* 0x0000000100067882 */ /* 0x000fe20000000000 */
[----:B------:R-:W-:Y:S08]  /*45e0*/  @P0 BRA `(.L_x_31) ;  /* 0xffffffec00780947 */ /* 0x000ff0000383ffff */
.L_x_23:
[----:B------:R-:W-:-:S04]  /*45f0*/  UISETP.NE.AND UP0, UPT, UR4, URZ, UPT ;  /* 0x0000003f0400728c */ /* 0x000fc8000bf05270 */
[----:B------:R-:W-:-:S06]  /*4600*/  USEL UR4, URZ, 0x1, !UP0 ;  /* 0x000000013f047887 */ /* 0x000fcc000c000000 */
[----:B------:R-:W-:-:S13]  /*4610*/  ISETP.NE.AND P0, PT, RZ, UR4, PT ;  /* 0x00000004ff007c0c */ /* 0x000fda000bf05270 */
[----:B------:R-:W-:Y:S05]  /*4620*/  @!P0 BRA `(.L_x_32) ;  /* 0x0000000c00688947 */ /* 0x000fea0003800000 */
[----:B------:R-:W3:Y:S04]  /*4630*/  LDL.LU R4, [R1+0xb0] ;  /* 0x0000b00001047983 */ /* 0x000ee80000300800 */
[----:B------:R-:W4:Y:S04]  /*4640*/  LDL.LU R7, [R1+0xac] ;  /* 0x0000ac0001077983 */ /* 0x000f280000300800 */
[----:B------:R-:W2:Y:S04]  /*4650*/  LDL.LU R8, [R1+0xa8] ;  /* 0x0000a80001087983 */ /* 0x000ea80000300800 */
[----:B------:R-:W3:Y:S04]  /*4660*/  LDL.LU R9, [R1+0xa4] ;  /* 0x0000a40001097983 */ /* 0x000ee80000300800 */
[----:B------:R-:W4:Y:S04]  /*4670*/  LDL.LU R10, [R1+0xa0] ;  /* 0x0000a000010a7983 */ /* 0x000f280000300800 */
[----:B------:R-:W2:Y:S04]  /*4680*/  LDL.LU R11, [R1+0x9c] ;  /* 0x00009c00010b7983 */ /* 0x000ea80000300800 */
[----:B------:R-:W3:Y:S04]  /*4690*/  LDL.LU R12, [R1+0x98] ;  /* 0x00009800010c7983 */ /* 0x000ee80000300800 */
[----:B------:R-:W4:Y:S04]  /*46a0*/  LDL.LU R13, [R1+0x94] ;  /* 0x00009400010d7983 */ /* 0x000f280000300800 */
[----:B------:R-:W2:Y:S04]  /*46b0*/  LDL.LU R14, [R1+0x90] ;  /* 0x00009000010e7983 */ /* 0x000ea80000300800 */
[----:B------:R-:W3:Y:S01]  /*46c0*/  LDL.LU R0, [R1+0x24] ;  /* 0x0000240001007983 */ /* 0x000ee20000300800 */
[----:B------:R-:W-:-:S03]  /*46d0*/  FADD R227, R24, R227 ;  /* 0x000000e318e37221 */ /* 0x000fc60000000000 */
[----:B------:R-:W4:Y:S01]  /*46e0*/  LDL.LU R3, [R1+0x28] ;  /* 0x0000280001037983 */ /* 0x000f220000300800 */
[----:B------:R-:W-:-:S03]  /*46f0*/  FADD R226, R25, R226 ;  /* 0x000000e219e27221 */ /* 0x000fc60000000000 */
[----:B------:R-:W2:Y:S01]  /*4700*/  LDL.LU R21, [R1+0x2c] ;  /* 0x00002c0001157983 */ /* 0x000ea20000300800 */
        /* <DEDUP_REMOVED lines=13> */
[----:B------:R-:W2:Y:S04]  /*47e0*/  LDL.LU R28, [R1+0x10] ;  /* 0x00001000011c7983 */ /* 0x000ea80000300800 */
[----:B------:R-:W2:Y:S04]  /*47f0*/  LDL.LU R29, [R1+0xc] ;  /* 0x00000c00011d7983 */ /* 0x000ea80000300800 */
[----:B------:R-:W2:Y:S04]  /*4800*/  LDL.LU R30, [R1+0x8] ;  /* 0x00000800011e7983 */ /* 0x000ea80000300800 */
[----:B------:R-:W2:Y:S04]  /*4810*/  LDL.LU R31, [R1+0x4] ;  /* 0x00000400011f7983 */ /* 0x000ea80000300800 */
[----:B------:R-:W2:Y:S01]  /*4820*/  LDL.LU R32, [R1] ;  /* 0x0000000001207983 */ /* 0x000ea20000300800 */
[----:B------:R-:W-:Y:S01]  /*4830*/  FADD R211, R40, R211 ;  /* 0x000000d328d37221 */ /* 0x000fe20000000000 */
        /* <DEDUP_REMOVED lines=73> */
[----:B---3--:R-:W-:Y:S01]  /*4cd0*/  FADD R0, R116, R0 ;  /* 0x0000000074007221 */ /* 0x008fe20000000000 */
[----:B----4-:R-:W-:Y:S01]  /*4ce0*/  FADD R3, R117, R3 ;  /* 0x0000000375037221 */ /* 0x010fe20000000000 */
[----:B--2---:R-:W-:Y:S01]  /*4cf0*/  FADD R21, R118, R21 ;  /* 0x0000001576157221 */ /* 0x004fe20000000000 */
        /* <DEDUP_REMOVED lines=10> */
[----:B------:R-:W-:-:S05]  /*4da0*/  FADD R32, R107, R32 ;  /* 0x000000206b207221 */ /* 0x000fca0000000000 */
[----:B------:R1:W-:Y:S04]  /*4db0*/  STL [R1], R32 ;  /* 0x0000002001007387 */ /* 0x0003e80000100800 */
        /* <DEDUP_REMOVED lines=21> */
[----:B-1----:R-:W4:Y:S04]  /*4f10*/  LDL.LU R32, [R1+0x58] ;  /* 0x0000580001207983 */ /* 0x002f280000300800 */
[----:B--2---:R-:W2:Y:S04]  /*4f20*/  LDL.LU R31, [R1+0x5c] ;  /* 0x00005c00011f7983 */ /* 0x004ea80000300800 */
[----:B---3--:R-:W3:Y:S04]  /*4f30*/  LDL.LU R30, [R1+0x60] ;  /* 0x00006000011e7983 */ /* 0x008ee80000300800 */
[----:B----4-:R-:W4:Y:S04]  /*4f40*/  LDL.LU R29, [R1+0x64] ;  /* 0x00006400011d7983 */ /* 0x010f280000300800 */
        /* <DEDUP_REMOVED lines=20> */
[----:B------:R-:W-:-:S04]  /*5090*/  FADD R39, R122, R39 ;  /* 0x000000277a277221 */ /* 0x000fc80000000000 */
        /* <DEDUP_REMOVED lines=15> */
[----:B--2---:R-:W-:-:S03]  /*5190*/  FADD R31, R130, R31 ;  /* 0x0000001f821f7221 */ /* 0x004fc60000000000 */
[----:B------:R1:W-:Y:S01]  /*51a0*/  STL [R1+0x58], R32 ;  /* 0x0000582001007387 */ /* 0x0003e20000100800 */
[----:B---3--:R-:W-:-:S03]  /*51b0*/  FADD R30, R131, R30 ;  /* 0x0000001e831e7221 */ /* 0x008fc60000000000 */
[----:B------:R1:W-:Y:S01]  /*51c0*/  STL [R1+0x5c], R31 ;  /* 0x00005c1f01007387 */ /* 0x0003e20000100800 */
[----:B----4-:R-:W-:-:S03]  /*51d0*/  FADD R29, R132, R29 ;  /* 0x0000001d841d7221 */ /* 0x010fc60000000000 */
        /* <DEDUP_REMOVED lines=31> */
.L_x_32:
[----:B-1----:R-:W1:Y:S02]  /*53d0*/  LDC R0, c[0x0][0x28c] ;  /* 0x0000a300ff007b82 */ /* 0x002e640000000800 */
[----:B-1----:R-:W-:-:S13]  /*53e0*/  ISETP.GE.AND P0, PT, R0, 0x1, PT ;  /* 0x000000010000780c */ /* 0x002fda0003f06270 */
[----:B------:R-:W-:Y:S05]  /*53f0*/  @!P0 BRA `(.L_x_33) ;  /* 0x0000000000408947 */ /* 0x000fea0003800000 */
[----:B------:R-:W3:Y:S02]  /*5400*/  LDL R3, [R1+0xbc] ;  /* 0x0000bc0001037983 */ /* 0x000ee40000100800 */
[----:B---3--:R-:W-:-:S13]  /*5410*/  ISETP.NE.AND P0, PT, R3, 0x3, PT ;  /* 0x000000030300780c */ /* 0x008fda0003f05270 */
[----:B------:R-:W-:Y:S05]  /*5420*/  @!P0 BRA `(.L_x_34) ;  /* 0x0000000000048947 */ /* 0x000fea0003800000 */
[----:B------:R-:W-:Y:S01]  /*5430*/  BPT.TRAP 0x1 ;  /* 0x000000040000795c */ /* 0x000fe20000300000 */
.L_x_34:
[----:B------:R-:W3:Y:S01]  /*5440*/  LDL R0, [R1+0xc8] ;  /* 0x0000c80001007983 */ /* 0x000ee20000100800 */
[----:B------:R-:W-:-:S04]  /*5450*/  UISETP.LT.AND UP0, UPT, UR42, 0x1, UPT ;  /* 0x000000012a00788c */ /* 0x000fc8000bf01270 */
[----:B------:R-:W-:-:S04]  /*5460*/  USEL UR4, UR42, 0x1, UP0 ;  /* 0x000000012a047887 */ /* 0x000fc80008000000 */
[----:B------:R-:W-:-:S04]  /*5470*/  UIADD3 UR4, UR39, UR42, -UR4 ;  /* 0x0000002a27047290 */ /* 0x000fc8000fffe804 */
[----:B------:R-:W-:-:S04]  /*5480*/  USHF.L.U32 UR4, UR4, 0x3, URZ ;  /* 0x0000000304047899 */ /* 0x000fc8000800063f */
[----:B------:R-:W-:-:S04]  /*5490*/  ULOP3.LUT UR4, UR4, 0x38, URZ, 0xc0, !UPT ;  /* 0x0000003804047892 */ /* 0x000fc8000f8ec03f */
[----:B------:R-:W-:-:S04]  /*54a0*/  UIADD3 UR4, UR43, 0x40, UR4 ;  /* 0x000000402b047890 */ /* 0x000fc8000fffe004 */
[----:B------:R-:W-:-:S09]  /*54b0*/  UPRMT UR4, URZ, 0x654, UR4 ;  /* 0x000006543f047896 */ /* 0x000fd20008000004 */
[----:B------:R-:W-:Y:S01]  /*54c0*/  SYNCS.ARRIVE.TRANS64.RED.A1T0 RZ, [UR4], RZ ;  /* 0x000000ffffff79a7 */ /* 0x000fe20008100404 */
[----:B---3--:R-:W-:-:S13]  /*54d0*/  ISETP.GT.U32.AND P0, PT, R0, 0x1, PT ;  /* 0x000000010000780c */ /* 0x008fda0003f04070 */
[----:B------:R-:W-:Y:S05]  /*54e0*/  @P0 BRA `(.L_x_33) ;  /* 0x0000000000040947 */ /* 0x000fea0003800000 */
[----:B------:R-:W-:Y:S01]  /*54f0*/  BPT.TRAP 0x1 ;  /* 0x000000040000795c */ /* 0x000fe20000300000 */
.L_x_33:
[----:B------:R-:W-:Y:S01]  /*5500*/  UIADD3 UR4, UR43, 0x100, URZ ;  /* 0x000001002b047890 */ /* 0x000fe2000fffe03f */
[----:B------:R-:W-:Y:S02]  /*5510*/  R2UR UR54, R6 ;  /* 0x00000000063672ca */ /* 0x000fe400000e0000 */
[----:B------:R-:W-:Y:S01]  /*5520*/  R2UR UR53, R5 ;  /* 0x00000000053572ca */ /* 0x000fe200000e0000 */
[----:B------:R-:W-:-:S06]  /*5530*/  ULOP3.LUT UP0, URZ, UR4, 0x9f, URZ, 0xc0, !UPT ;  /* 0x0000009f043f7892 */ /* 0x000fcc000f80c03f */
[----:B------:R-:W-:-:S04]  /*5540*/  PLOP3.LUT P0, PT, PT, PT, UP0, 0x80, 0x0 ;  /* 0x000000000000781c */ /* 0x000fc80003f0f008 */
[----:B------:R-:W-:Y:S02]  /*5550*/  USHF.L.U32 UR54, UR54, 0x7, URZ ;  /* 0x0000000736367899 */ /* 0x000fe4000800063f */
[----:B------:R-:W-:-:S07]  /*5560*/  USHF.L.U32 UR53, UR53, 0x8, URZ ;  /* 0x0000000835357899 */ /* 0x000fce000800063f */
[----:B------:R-:W-:Y:S05]  /*5570*/  @!P0 BRA `(.L_x_35) ;  /* 0x0000000000408947 */ /* 0x000fea0003800000 */
[----:B------:R-:W-:Y:S01]  /*5580*/  MOV R14, 0x0 ;  /* 0x00000000000e7802 */ /* 0x000fe20000000f00 */
[----:B------:R-:W-:Y:S01]  /*5590*/  ULDC.64 UR4, c[0x4][0x70] ;  /* 0x01001c0000047ab9 */ /* 0x000fe20000000a00 */
[----:B------:R-:W-:Y:S01]  /*55a0*/  ULDC.64 UR6, c[0x4][0x8] ;  /* 0x0100020000067ab9 */ /* 0x000fe20000000a00 */
[----:B------:R-:W-:Y:S02]  /*55b0*/  MOV R4, UR4 ;  /* 0x0000000400047c02 */ /* 0x000fe40008000f00 */
[----:B------:R-:W-:Y:S01]  /*55c0*/  MOV R5, UR5 ;  /* 0x0000000500057c02 */ /* 0x000fe20008000f00 */
[----:B------:R-:W1:Y:S01]  /*55d0*/  LDC.64 R14, c[0x4][R14] ;  /* 0x010000000e0e7b82 */ /* 0x000e620000000a00 */
[----:B------:R-:W-:Y:S01]  /*55e0*/  ULDC.64 UR4, c[0x4][0x78] ;  /* 0x01001e0000047ab9 */ /* 0x000fe20000000a00 */
[----:B------:R-:W-:Y:S02]  /*55f0*/  MOV R10, UR6 ;  /* 0x00000006000a7c02 */ /* 0x000fe40008000f00 */
[----:B------:R-:W-:-:S02]  /*5600*/  MOV R6, UR4 ;  /* 0x0000000400067c02 */ /* 0x000fc40008000f00 */
[----:B------:R-:W-:Y:S02]  /*5610*/  MOV R7, UR5 ;  /* 0x0000000500077c02 */ /* 0x000fe40008000f00 */
[----:B------:R-:W-:Y:S02]  /*5620*/  MOV R11, UR7 ;  /* 0x00000007000b7c02 */ /* 0x000fe40008000f00 */
[----:B------:R-:W-:Y:S02]  /*5630*/  MOV R8, 0x70 ;  /* 0x0000007000087802 */ /* 0x000fe40000000f00 */
[----:B------:R-:W-:Y:S02]  /*5640*/  MOV R12, 0x1 ;  /* 0x00000001000c7802 */ /* 0x000fe40000000f00 */
[----:B------:R-:W-:-:S07]  /*5650*/  MOV R13, RZ ;  /* 0x000000ff000d7202 */ /* 0x000fce0000000f00 */
[----:B------:R-:W-:-:S07]  /*5660*/  LEPC R20, `(.L_x_35) ;  /* 0x000000001014794e */ /* 0x000fce0000000000 */
[----:B-12--5:R-:W-:Y:S05]  /*5670*/  CALL.ABS.NOINC R14 ;  /* 0x000000000e007343 */ /* 0x026fea0003c00000 */
.L_x_35:
[----:B------:R-:W-:-:S04]  /*5680*/  UIADD3 UR4, UR43, 0x4100, URZ ;  /* 0x000041002b047890 */ /* 0x000fc8000fffe03f */
[----:B------:R-:W-:-:S06]  /*5690*/  ULOP3.LUT UP0, URZ, UR4, 0x9f, URZ, 0xc0, !UPT ;  /* 0x0000009f043f7892 */ /* 0x000fcc000f80c03f */
[----:B------:R-:W-:-:S13]  /*56a0*/  PLOP3.LUT P0, PT, PT, PT, UP0, 0x80, 0x0 ;  /* 0x000000000000781c */ /* 0x000fda0003f0f008 */
        /* <DEDUP_REMOVED lines=17> */
.L_x_36:
[----:B------:R-:W1:Y:S02]  /*57c0*/  LDC.64 R4, c[0x0][0x590] ;  /* 0x00016400ff047b82 */ /* 0x000e640000000a00 */
[----:B-1----:R-:W-:-:S04]  /*57d0*/  ISETP.NE.U32.AND P0, PT, R4, RZ, PT ;  /* 0x000000ff0400720c */ /* 0x002fc80003f05070 */
[----:B------:R-:W-:-:S13]  /*57e0*/  ISETP.NE.AND.EX P0, PT, R5, RZ, PT, P0 ;  /* 0x000000ff0500720c */ /* 0x000fda0003f05300 */
[----:B------:R-:W-:Y:S05]  /*57f0*/  @!P0 BRA `(.L_x_37) ;  /* 0x00000000003c8947 */ /* 0x000fea0003800000 */
[----:B------:R-:W-:Y:S02]  /*5800*/  ULDC.64 UR4, c[0x0][0x588] ;  /* 0x0001620000047ab9 */ /* 0x000fe40000000a00 */
[----:B------:R-:W-:-:S04]  /*5810*/  ISETP.NE.U32.AND P1, PT, RZ, UR4, PT ;  /* 0x00000004ff007c0c */ /* 0x000fc8000bf25070 */
[----:B------:R-:W-:-:S13]  /*5820*/  ISETP.NE.AND.EX P1, PT, RZ, UR5, PT, P1 ;  /* 0x00000005ff007c0c */ /* 0x000fda000bf25310 */
[----:B------:R-:W-:Y:S05]  /*5830*/  @!P1 BRA `(.L_x_38) ;  /* 0x00000000001c9947 */ /* 0x000fea0003800000 */
[----:B------:R-:W1:Y:S01]  /*5840*/  LDC.64 R6, c[0x0][0x588] ;  /* 0x00016200ff067b82 */ /* 0x000e620000000a00 */
[----:B------:R-:W-:-:S04]  /*5850*/  IMAD R3, R4, UR55, RZ ;  /* 0x0000003704037c24 */ /* 0x000fc8000f8e02ff */
[----:B-1----:R-:W-:-:S05]  /*5860*/  IMAD.WIDE R6, R3, 0x4, R6 ;  /* 0x0000000403067825 */ /* 0x002fca00078e0206 */
[----:B-----5:R1:W5:Y:S01]  /*5870*/  LDG.E R16, desc[UR48][R6.64] ;  /* 0x0000003006107981 */ /* 0x020362000c1e1900 */
[----:B------:R-:W-:-:S05]  /*5880*/  MOV R0, 0x1 ;  /* 0x0000000100007802 */ /* 0x000fca0000000f00 */
[----:B------:R1:W-:Y:S01]  /*5890*/  STL.S16 [R1+0xd0], R0 ;  /* 0x0000d00001007387 */ /* 0x0003e20000100600 */
[----:B------:R-:W-:Y:S05]  /*58a0*/  BRA `(.L_x_37) ;  /* 0x0000000000107947 */ /* 0x000fea0003800000 */
.L_x_38:
[----:B------:R-:W-:Y:S01]  /*58b0*/  MOV R0, 0x1 ;  /* 0x0000000100007802 */ /* 0x000fe20000000f00 */
[----:B------:R-:W-:Y:S02]  /*58c0*/  ULDC UR4, c[0x0][0x580] ;  /* 0x0001600000047ab9 */ /* 0x000fe40000000800 */
[----:B-----5:R-:W-:Y:S02]  /*58d0*/  MOV R16, UR4 ;  /* 0x0000000400107c02 */ /* 0x020fe40008000f00 */
[----:B------:R3:W-:Y:S05]  /*58e0*/  STL.S16 [R1+0xd0], R0 ;  /* 0x0000d00001007387 */ /* 0x0007ea0000100600 */
.L_x_37:
[----:B-1----:R-:W1:Y:S02]  /*58f0*/  LDC.64 R6, c[0x0][0x5b0] ;  /* 0x00016c00ff067b82 */ /* 0x002e640000000a00 */
[----:B-1----:R-:W-:-:S04]  /*5900*/  ISETP.NE.U32.AND P1, PT, R6, RZ, PT ;  /* 0x000000ff0600720c */ /* 0x002fc80003f25070 */
[----:B------:R-:W-:-:S13]  /*5910*/  ISETP.NE.AND.EX P1, PT, R7, RZ, PT, P1 ;  /* 0x000000ff0700720c */ /* 0x000fda0003f25310 */
[----:B------:R-:W-:Y:S05]  /*5920*/  @!P1 BRA `(.L_x_39) ;  /* 0x00000000002c9947 */ /* 0x000fea0003800000 */
[----:B------:R-:W-:Y:S02]  /*5930*/  ULDC.64 UR4, c[0x0][0x5a8] ;  /* 0x00016a0000047ab9 */ /* 0x000fe40000000a00 */
[----:B------:R-:W-:-:S04]  /*5940*/  ISETP.NE.U32.AND P1, PT, RZ, UR4, PT ;  /* 0x00000004ff007c0c */ /* 0x000fc8000bf25070 */
[----:B------:R-:W-:-:S13]  /*5950*/  ISETP.NE.AND.EX P1, PT, RZ, UR5, PT, P1 ;  /* 0x00000005ff007c0c */ /* 0x000fda000bf25310 */
[----:B------:R-:W-:Y:S05]  /*5960*/  @!P1 BRA `(.L_x_40) ;  /* 0x0000000000149947 */ /* 0x000fea0003800000 */
[----:B-----5:R-:W1:Y:S01]  /*5970*/  LDC.64 R2, c[0x0][0x5a8] ;  /* 0x00016a00ff027b82 */ /* 0x020e620000000a00 */
[----:B------:R-:W-:-:S04]  /*5980*/  IMAD R7, R6, UR55, RZ ;  /* 0x0000003706077c24 */ /* 0x000fc8000f8e02ff */
[----:B-1----:R-:W-:-:S06]  /*5990*/  IMAD.WIDE R2, R7, 0x4, R2 ;  /* 0x0000000407027825 */ /* 0x002fcc00078e0202 */
[----:B------:R1:W5:Y:S01]  /*59a0*/  LDG.E R2, desc[UR48][R2.64] ;  /* 0x0000003002027981 */ /* 0x000362000c1e1900 */
[----:B------:R-:W-:Y:S05]  /*59b0*/  BRA `(.L_x_39) ;  /* 0x0000000000087947 */ /* 0x000fea0003800000 */
.L_x_40:
[----:B------:R-:W-:Y:S02]  /*59c0*/  ULDC UR4, c[0x0][0x5a0] ;  /* 0x0001680000047ab9 */ /* 0x000fe40000000800 */
[----:B-----5:R-:W-:-:S07]  /*59d0*/  MOV R2, UR4 ;  /* 0x0000000400027c02 */ /* 0x020fce0008000f00 */
.L_x_39:
[----:B------:R-:W-:Y:S01]  /*59e0*/  ULDC.64 UR4, c[0x0][0x588] ;  /* 0x0001620000047ab9 */ /* 0x000fe20000000a00 */
[----:B------:R-:W-:Y:S01]  /*59f0*/  ISETP.NE.U32.AND P1, PT, R4, RZ, PT ;  /* 0x000000ff0400720c */ /* 0x000fe20003f25070 */
[----:B------:R-:W-:Y:S02]  /*5a00*/  UISETP.NE.U32.AND UP0, UPT, UR4, URZ, UPT ;  /* 0x0000003f0400728c */ /* 0x000fe4000bf05070 */
[----:B------:R-:W-:Y:S02]  /*5a10*/  ISETP.NE.U32.AND P4, PT, RZ, UR4, PT ;  /* 0x00000004ff007c0c */ /* 0x000fe4000bf85070 */
[----:B------:R-:W-:Y:S01]  /*5a20*/  ISETP.NE.AND.EX P1, PT, R5, RZ, PT, P1 ;  /* 0x000000ff0500720c */ /* 0x000fe20003f25310 */
[----:B------:R-:W-:Y:S02]  /*5a30*/  UISETP.NE.AND.EX UP0, UPT, UR5, URZ, UPT, UP0 ;  /* 0x0000003f0500728c */ /* 0x000fe4000bf05300 */
[----:B------:R-:W-:Y:S02]  /*5a40*/  ISETP.NE.AND.EX P4, PT, RZ, UR5, PT, P4 ;  /* 0x00000005ff007c0c */ /* 0x000fe4000bf85340 */
[----:B------:R-:W-:-:S02]  /*5a50*/  PLOP3.LUT P3, PT, PT, PT, PT, 0x8, 0x0 ;  /* 0x000000000000781c */ /* 0x000fc40003f6e170 */
[----:B------:R-:W-:-:S04]  /*5a60*/  PLOP3.LUT P2, PT, PT, PT, UP0, 0x80, 0x0 ;  /* 0x000000000000781c */ /* 0x000fc80003f4f008 */
[----:B------:R-:W-:-:S05]  /*5a70*/  PLOP3.LUT P2, PT, P2, PT, PT, 0x8, 0x0 ;  /* 0x000000000000781c */ /* 0x000fca000174e170 */
[----:B------:R-:W-:Y:S08]  /*5a80*/  @P4 BRA P1, `(.L_x_41) ;  /* 0x0000000000284947 */ /* 0x000ff00000800000 */
[----:B------:R-:W-:Y:S04]  /*5a90*/  BSSY B0, `(.L_x_41) ;  /* 0x0000009000007945 */ /* 0x000fe80003800000 */
[----:B------:R-:W-:Y:S05]  /*5aa0*/  @!P0 BRA `(.L_x_42) ;  /* 0x0000000000188947 */ /* 0x000fea0003800000 */
[----:B---3--:R-:W3:Y:S01]  /*5ab0*/  LDL R0, [R1+0xd0] ;  /* 0x0000d00001007983 */ /* 0x008ee20000100800 */
[----:B------:R-:W-:Y:S02]  /*5ac0*/  PLOP3.LUT P3, PT, P2, PT, PT, 0x80, 0x0 ;  /* 0x000000000000781c */ /* 0x000fe4000176f070 */
[----:B---3--:R-:W-:-:S13]  /*5ad0*/  LOP3.LUT P1, RZ, R0, 0xff, RZ, 0xc0, !PT ;  /* 0x000000ff00ff7812 */ /* 0x008fda000782c0ff */
[----:B------:R-:W-:Y:S05]  /*5ae0*/  @!P1 BRA `(.L_x_43) ;  /* 0x00000000000c9947 */ /* 0x000fea0003800000 */
[----:B-----5:R-:W-:Y:S01]  /*5af0*/  FSETP.EQ.AND P3, PT, R16, RZ, PT ;  /* 0x000000ff1000720b */ /* 0x020fe20003f62000 */
[----:B------:R-:W-:-:S12]  /*5b00*/  BRA `(.L_x_43) ;  /* 0x0000000000047947 */ /* 0x000fd80003800000 */
.L_x_42:
[----:B-----5:R-:W-:-:S13]  /*5b10*/  FSETP.EQ.AND P3, PT, R16, RZ, PT ;  /* 0x000000ff1000720b */ /* 0x020fda0003f62000 */
.L_x_43:
[----:B------:R-:W-:Y:S05]  /*5b20*/  BSYNC B0 ;  /* 0x0000000000007941 */ /* 0x000fea0003800000 */
.L_x_41:
[----:B------:R-:W-:Y:S04]  /*5b30*/  BSSY B0, `(.L_x_44) ;  /* 0x0000008000007945 */ /* 0x000fe80003800000 */
[----:B------:R-:W-:Y:S05]  /*5b40*/  @!P0 BRA `(.L_x_45) ;  /* 0x0000000000148947 */ /* 0x000fea0003800000 */
[----:B---3--:R-:W3:Y:S02]  /*5b50*/  LDL R0, [R1+0xd0] ;  /* 0x0000d00001007983 */ /* 0x008ee40000100800 */
[----:B---3--:R-:W-:-:S13]  /*5b60*/  LOP3.LUT P0, RZ, R0, 0xff, RZ, 0xc0, !PT ;  /* 0x000000ff00ff7812 */ /* 0x008fda000780c0ff */
[----:B------:R-:W-:Y:S05]  /*5b70*/  @!P0 BRA `(.L_x_46) ;  /* 0x00000000000c8947 */ /* 0x000fea0003800000 */
[----:B-----5:R-:W-:Y:S01]  /*5b80*/  FSETP.EQ.AND P2, PT, R16, RZ, PT ;  /* 0x000000ff1000720b */ /* 0x020fe20003f42000 */
[----:B------:R-:W-:-:S12]  /*5b90*/  BRA `(.L_x_46) ;  /* 0x0000000000047947 */ /* 0x000fd80003800000 */
.L_x_45:
[----:B-----5:R-:W-:-:S13]  /*5ba0*/  FSETP.EQ.AND P2, PT, R16, RZ, PT ;  /* 0x000000ff1000720b */ /* 0x020fda0003f42000 */
.L_x_46:
[----:B------:R-:W-:Y:S05]  /*5bb0*/  BSYNC B0 ;  /* 0x0000000000007941 */ /* 0x000fea0003800000 */
.L_x_44:
[----:B------:R-:W-:Y:S01]  /*5bc0*/  BSSY B0, `(.L_x_47) ;  /* 0x0000049000007945 */ /* 0x000fe20003800000 */
[----:B---3--:R-:W-:Y:S02]  /*5bd0*/  MOV R0, RZ ;  /* 0x000000ff00007202 */ /* 0x008fe40000000f00 */
[----:B------:R-:W-:Y:S02]  /*5be0*/  CS2R R4, SRZ ;  /* 0x0000000000047805 */ /* 0x000fe4000001ff00 */
[----:B-1----:R-:W-:Y:S01]  /*5bf0*/  MOV R3, RZ ;  /* 0x000000ff00037202 */ /* 0x002fe20000000f00 */
[----:B------:R-:W-:Y:S06]  /*5c00*/  @P3 BRA `(.L_x_48) ;  /* 0x0000000400103947 */ /* 0x000fec0003800000 */
[----:B------:R-:W3:Y:S02]  /*5c10*/  LDL R6, [R1+0xcc] ;  /* 0x0000cc0001067983 */ /* 0x000ee40000100800 */
[----:B---3--:R-:W-:-:S13]  /*5c20*/  ISETP.NE.AND P1, PT, R6, 0x3, PT ;  /* 0x000000030600780c */ /* 0x008fda0003f25270 */
[----:B------:R-:W-:Y:S05]  /*5c30*/  @!P1 BRA `(.L_x_49) ;  /* 0x0000000000049947 */ /* 0x000fea0003800000 */
[----:B------:R-:W-:Y:S01]  /*5c40*/  BPT.TRAP 0x1 ;  /* 0x000000040000795c */ /* 0x000fe20000300000 */
.L_x_49:
[----:B------:R-:W3:Y:S04]  /*5c50*/  LDL R3, [R1+0xb4] ;  /* 0x0000b40001037983 */ /* 0x000ee80000100800 */
[----:B------:R-:W4:Y:S01]  /*5c60*/  LDL R0, [R1+0xb8] ;  /* 0x0000b80001007983 */ /* 0x000f220000100800 */
[----:B------:R-:W-:Y:S01]  /*5c70*/  BSSY B1, `(.L_x_50) ;  /* 0x0000007000017945 */ /* 0x000fe20003800000 */
[----:B---3--:R-:W-:Y:S02]  /*5c80*/  LEA R13, R3, UR43, 0x3 ;  /* 0x0000002b030d7c11 */ /* 0x008fe4000f8e18ff */
[----:B------:R-:W-:Y:S02]  /*5c90*/  MOV R3, RZ ;  /* 0x000000ff00037202 */ /* 0x000fe40000000f00 */
[----:B----4-:R-:W-:-:S02]  /*5ca0*/  SHF.L.U32 R4, R0, 0x1f, RZ ;  /* 0x0000001f00047819 */ /* 0x010fc400000006ff */
[----:B------:R-:W-:Y:S02]  /*5cb0*/  MOV R0, RZ ;  /* 0x000000ff00007202 */ /* 0x000fe40000000f00 */
[----:B------:R-:W1:Y:S02]  /*5cc0*/  SYNCS.PHASECHK.TRANS64.TRYWAIT P0, [R13+URZ+0x80], R4 ;  /* 0x000080040d0075a7 */ /* 0x000e64000800017f */
[----:B-1----:R-:W-:Y:S05]  /*5cd0*/  @!P0 BRA `(.L_x_51) ;  /* 0x0000015000b08947 */ /* 0x002fea0003800000 */
.L_x_239:
[----:B------:R-:W-:Y:S05]  /*5ce0*/  BSYNC B1 ;  /* 0x0000000000017941 */ /* 0x000fea0003800000 */
.L_x_50:
[----:B------:R3:W5:Y:S01]  /*5cf0*/  LDL R12, [R1+0xb4] ;  /* 0x0000b400010c7983 */ /* 0x0007620000100800 */
[----:B------:R-:W-:Y:S01]  /*5d00*/  BSSY B1, `(.L_x_52) ;  /* 0x0000020000017945 */ /* 0x000fe20003800000 */
[----:B-1----:R-:W-:-:S03]  /*5d10*/  CS2R R4, SRZ ;  /* 0x0000000000047805 */ /* 0x002fc6000001ff00 */
[----:B------:R-:W-:Y:S05]  /*5d20*/  @P2 BRA `(.L_x_53) ;  /* 0x0000000000742947 */ /* 0x000fea0003800000 */
[----:B------:R-:W1:Y:S02]  /*5d30*/  S2R R6, SR_TID.X ;  /* 0x0000000000067919 */ /* 0x000e640000002100 */
[C---:B-1----:R-:W-:Y:S02]  /*5d40*/  SHF.L.U32 R0, R6.reuse, 0x4, RZ ;  /* 0x0000000406007819 */ /* 0x042fe400000006ff */
[C---:B------:R-:W-:Y:S02]  /*5d50*/  SHF.L.U32 R3, R6.reuse, 0x1, RZ ;  /* 0x0000000106037819 */ /* 0x040fe400000006ff */
[----:B------:R-:W-:Y:S02]  /*5d60*/  SHF.L.U32 R5, R6, 0x3, RZ ;  /* 0x0000000306057819 */ /* 0x000fe400000006ff */
[----:B------:R-:W-:Y:S02]  /*5d70*/  LOP3.LUT R0, R0, 0xe00, RZ, 0xc0, !PT ;  /* 0x00000e0000007812 */ /* 0x000fe400078ec0ff */
[----:B------:R-:W-:-:S02]  /*5d80*/  LOP3.LUT R4, R5, 0x80, RZ, 0xc0, !PT ;  /* 0x0000008005047812 */ /* 0x000fc400078ec0ff */
[----:B------:R-:W-:Y:S02]  /*5d90*/  LOP3.LUT R0, R0, 0x6, R3, 0xf8, !PT ;  /* 0x0000000600007812 */ /* 0x000fe400078ef803 */
[--C-:B------:R-:W-:Y:S02]  /*5da0*/  LOP3.LUT R3, R4, 0x10, R6.reuse, 0xf8, !PT ;  /* 0x0000001004037812 */ /* 0x100fe400078ef806 */
[----:B------:R-:W-:Y:S02]  /*5db0*/  LOP3.LUT R0, R0, 0x60, R5, 0xf8, !PT ;  /* 0x0000006000007812 */ /* 0x000fe400078ef805 */
[----:B------:R-:W-:Y:S02]  /*5dc0*/  SHF.R.U32.HI R4, RZ, 0x4, R6 ;  /* 0x00000004ff047819 */ /* 0x000fe40000011606 */
[----:B------:R-:W-:Y:S02]  /*5dd0*/  LOP3.LUT R0, R0, R3, RZ, 0xfc, !PT ;  /* 0x0000000300007212 */ /* 0x000fe400078efcff */
[----:B------:R-:W-:-:S02]  /*5de0*/  LOP3.LUT P0, RZ, R4, 0x1, RZ, 0xc0, !PT ;  /* 0x0000000104ff7812 */ /* 0x000fc4000780c0ff */
[----:B-----5:R-:W-:-:S04]  /*5df0*/  LEA R0, R12, R0, 0xc ;  /* 0x000000000c007211 */ /* 0x020fc800078e60ff */
[----:B------:R-:W-:Y:S01]  /*5e00*/  IADD3 R3, R0, UR43, RZ ;  /* 0x0000002b00037c10 */ /* 0x000fe2000fffe0ff */
[----:B------:R-:W-:Y:S03]  /*5e10*/  LDS.U16 R5, [R0+UR43+0x200] ;  /* 0x0002002b00057984 */ /* 0x000fe60008000400 */
[C---:B------:R-:W-:Y:S01]  /*5e20*/  IADD3 R4, R3.reuse, 0x100, RZ ;  /* 0x0000010003047810 */ /* 0x040fe20007ffe0ff */
[----:B------:R-:W-:Y:S01]  /*5e30*/  LDS.U16 R6, [R0+UR43+0x108] ;  /* 0x0001082b00067984 */ /* 0x000fe20008000400 */
[----:B------:R-:W-:Y:S02]  /*5e40*/  IADD3 R7, R3, 0x110, RZ ;  /* 0x0000011003077810 */ /* 0x000fe40007ffe0ff */
[----:B------:R-:W-:Y:S01]  /*5e50*/  @P0 IADD3 R7, R4, -0x10, RZ ;  /* 0xfffffff004070810 */ /* 0x000fe20007ffe0ff */
[----:B------:R-:W-:Y:S04]  /*5e60*/  LDS.U16 R3, [R0+UR43+0x208] ;  /* 0x0002082b00037984 */ /* 0x000fe80008000400 */
[----:B------:R-:W1:Y:S04]  /*5e70*/  LDS.U16 R4, [R0+UR43+0x100] ;  /* 0x0001002b00047984 */ /* 0x000e680008000400 */
[----:B------:R-:W-:Y:S04]  /*5e80*/  LDS.U16 R8, [R7+0x100] ;  /* 0x0001000007087984 */ /* 0x000fe80000000400 */
[----:B------:R-:W4:Y:S04]  /*5e90*/  LDS.U16 R9, [R7] ;  /* 0x0000000007097984 */ /* 0x000f280000000400 */
[----:B------:R-:W-:Y:S04]  /*5ea0*/  LDS.U16 R10, [R7+0x108] ;  /* 0x00010800070a7984 */ /* 0x000fe80000000400 */
[----:B------:R-:W2:Y:S01]  /*5eb0*/  LDS.U16 R11, [R7+0x8] ;  /* 0x00000800070b7984 */ /* 0x000ea20000000400 */
[----:B-1----:R-:W-:-:S02]  /*5ec0*/  PRMT R5, R4, 0x5410, R5 ;  /* 0x0000541004057816 */ /* 0x002fc40000000005 */
[----:B------:R-:W-:Y:S02]  /*5ed0*/  PRMT R4, R6, 0x5410, R3 ;  /* 0x0000541006047816 */ /* 0x000fe40000000003 */
[----:B----4-:R-:W-:Y:S02]  /*5ee0*/  PRMT R3, R9, 0x5410, R8 ;  /* 0x0000541009037816 */ /* 0x010fe40000000008 */
[----:B--2---:R-:W-:-:S07]  /*5ef0*/  PRMT R0, R11, 0x5410, R10 ;  /* 0x000054100b007816 */ /* 0x004fce000000000a */
.L_x_53:
[----:B------:R-:W-:Y:S05]  /*5f00*/  BSYNC B1 ;  /* 0x0000000000017941 */ /* 0x000fea0003800000 */
.L_x_52:
[----:B------:R-:W-:Y:S01]  /*5f10*/  @!PT LDS RZ, [RZ] ;  /* 0x00000000fffff984 */ /* 0x000fe20000000800 */
[----:B------:R-:W-:Y:S01]  /*5f20*/  @!PT LDS RZ, [RZ] ;  /* 0x00000000fffff984 */ /* 0x000fe20000000800 */
[----:B------:R-:W-:Y:S01]  /*5f30*/  @!PT LDS RZ, [RZ] ;  /* 0x00000000fffff984 */ /* 0x000fe20000000800 */
[----:B------:R-:W-:Y:S01]  /*5f40*/  @!PT LDS RZ, [RZ] ;  /* 0x00000000fffff984 */ /* 0x000fe20000000800 */
[----:B------:R1:W-:Y:S06]  /*5f50*/  MEMBAR.ALL.CTA ;  /* 0x0000000000007992 */ /* 0x0003ec0000008000 */
[----:B-1----:R-:W1:Y:S01]  /*5f60*/  FENCE.VIEW.ASYNC.S ;  /* 0x00000000000073c6 */ /* 0x002e620000000000 */
[----:B------:R-:W-:Y:S05]  /*5f70*/  @!P1 BRA `(.L_x_54) ;  /* 0x0000000000049947 */ /* 0x000fea0003800000 */
[----:B------:R-:W-:Y:S01]  /*5f80*/  BPT.TRAP 0x1 ;  /* 0x000000040000795c */ /* 0x000fe20000300000 */
.L_x_54:
[----:B------:R-:W4:Y:S01]  /*5f90*/  LDL.LU R8, [R1+0xb8] ;  /* 0x0000b80001087983 */ /* 0x000f220000300800 */
[----:B------:R-:W-:Y:S01]  /*5fa0*/  IADD3 R6, R13, 0xa0, RZ ;  /* 0x000000a00d067810 */ /* 0x000fe20007ffe0ff */
[----:B------:R-:W2:Y:S03]  /*5fb0*/  S2R R7, SR_CgaCtaId ;  /* 0x0000000000077919 */ /* 0x000ea60000008800 */
[----:B--2---:R-:W-:-:S04]  /*5fc0*/  PRMT R6, R7, 0x654, R6 ;  /* 0x0000065407067816 */ /* 0x004fc80000000006 */
[----:B-1----:R1:W-:Y:S02]  /*5fd0*/  SYNCS.ARRIVE.TRANS64.RED.A1T0 RZ, [R6+URZ], RZ ;  /* 0x000000ff06ff79a7 */ /* 0x0023e4000810043f */
[----:B-1---5:R-:W-:-:S04]  /*5fe0*/  IADD3 R6, R12, 0x1, RZ ;  /* 0x000000010c067810 */ /* 0x022fc80007ffe0ff */
[----:B------:R-:W-:-:S04]  /*5ff0*/  ISETP.NE.AND P0, PT, R6, 0x4, PT ;  /* 0x000000040600780c */ /* 0x000fc80003f05270 */
[----:B------:R-:W-:Y:S02]  /*6000*/  SEL R7, RZ, 0x1, P0 ;  /* 0x00000001ff077807 */ /* 0x000fe40000000000 */
[----:B------:R-:W-:Y:S02]  /*6010*/  SEL R6, R6, RZ, P0 ;  /* 0x000000ff06067207 */ /* 0x000fe40000000000 */
[----:B----4-:R-:W-:-:S05]  /*6020*/  LOP3.LUT R8, R8, R7, RZ, 0x3c, !PT ;  /* 0x0000000708087212 */ /* 0x010fca00078e3cff */
[----:B------:R1:W-:Y:S04]  /*6030*/  STL [R1+0xb8], R8 ;  /* 0x0000b80801007387 */ /* 0x0003e80000100800 */
[----:B------:R1:W-:Y:S02]  /*6040*/  STL [R1+0xb4], R6 ;  /* 0x0000b40601007387 */ /* 0x0003e40000100800 */
.L_x_48:
[----:B------:R-:W-:Y:S05]  /*6050*/  BSYNC B0 ;  /* 0x0000000000007941 */ /* 0x000fea0003800000 */
.L_x_47:
[----:B-1----:R-:W-:Y:S01]  /*6060*/  F2FP.F16.E4M3.UNPACK_B R6, R5.H1 ;  /* 0x00000005ff06723e */ /* 0x002fe200030006ff */
[C---:B-----5:R-:W-:Y:S01]  /*6070*/  FMUL R225, R2.reuse, R225 ;  /* 0x000000e102e17220 */ /* 0x060fe20000400000 */
[----:B------:R-:W-:Y:S01]  /*6080*/  F2FP.F16.E4M3.UNPACK_B R8, R4 ;  /* 0x00000004ff08723e */ /* 0x000fe200020006ff */
[C---:B------:R-:W-:Y:S01]  /*6090*/  FMUL R224, R2.reuse, R224 ;  /* 0x000000e002e07220 */ /* 0x040fe20000400000 */
[C---:B------:R-:W-:Y:S01]  /*60a0*/  FMUL R20, R2.reuse, R223 ;  /* 0x000000df02147220 */ /* 0x040fe20000400000 */
[--C-:B------:R-:W-:Y:S02]  /*60b0*/  HADD2.F32 R7, -RZ, R6.reuse.H0_H0 ;  /* 0x20000006ff077230 */ /* 0x100fe40000004100 */
[----:B------:R-:W-:Y:S01]  /*60c0*/  FMUL R26, R2, R222 ;  /* 0x000000de021a7220 */ /* 0x000fe20000400000 */
[----:B------:R-:W-:Y:S01]  /*60d0*/  HADD2.F32 R15, -RZ, R6.H1_H1 ;  /* 0x30000006ff0f7230 */ /* 0x000fe20000004100 */
[----:B------:R-:W-:Y:S01]  /*60e0*/  MOV R6, 0x38eb4c3a ;  /* 0x38eb4c3a00067802 */ /* 0x000fe20000000f00 */
[----:B------:R-:W-:-:S02]  /*60f0*/  HADD2.F32 R9, -RZ, R8.H0_H0 ;  /* 0x20000008ff097230 */ /* 0x000fc40000004100 */
[C---:B------:R-:W-:Y:S01]  /*6100*/  FFMA R14, R16.reuse, R7, R225 ;  /* 0x00000007100e7223 */ /* 0x040fe200000000e1 */
[----:B------:R-:W-:Y:S02]  /*6110*/  HADD2.F32 R11, -RZ, R8.H1_H1 ;  /* 0x30000008ff0b7230 */ /* 0x000fe40000004100 */
[C---:B------:R-:W-:Y:S01]  /*6120*/  FFMA R15, R16.reuse, R15, R224 ;  /* 0x0000000f100f7223 */ /* 0x040fe200000000e0 */
[----:B------:R-:W-:Y:S01]  /*6130*/  MOV R7, 0x3aae005b ;  /* 0x3aae005b00077802 */ /* 0x000fe20000000f00 */
[----:B------:R-:W-:Y:S01]  /*6140*/  FFMA R20, R16, R9, R20 ;  /* 0x0000000910147223 */ /* 0x000fe20000000014 */
[----:B------:R-:W-:Y:S01]  /*6150*/  FMUL R31, R14, 0.70710676908493041992 ;  /* 0x3f3504f30e1f7820 */ /* 0x000fe20000400000 */
[----:B------:R-:W-:Y:S01]  /*6160*/  FFMA R26, R16, R11, R26 ;  /* 0x0000000b101a7223 */ /* 0x000fe2000000001a */
[----:B------:R-:W-:Y:S01]  /*6170*/  FMUL R33, R15, 0.70710676908493041992 ;  /* 0x3f3504f30f217820 */ /* 0x000fe20000400000 */
[----:B------:R-:W-:Y:S01]  /*6180*/  FMUL R32, R20, 0.70710676908493041992 ;  /* 0x3f3504f314207820 */ /* 0x000fe20000400000 */
[----:B------:R-:W-:Y:S01]  /*6190*/  FMUL R10, R31, R31 ;  /* 0x0000001f1f0a7220 */ /* 0x000fe20000400000 */
[----:B------:R-:W-:Y:S01]  /*61a0*/  FMUL R13, R26, 0.70710676908493041992 ;  /* 0x3f3504f31a0d7820 */ /* 0x000fe20000400000 */
[----:B------:R-:W-:Y:S01]  /*61b0*/  FMUL R12, R33, R33 ;  /* 0x00000021210c7220 */ /* 0x000fe20000400000 */
[----:B------:R-:W-:Y:S01]  /*61c0*/  FSETP.GE.AND P0, PT, |R31|, 1.0029599666595458984, PT ;  /* 0x3f8060fe1f00780b */ /* 0x000fe20003f06200 */
[C---:B------:R-:W-:Y:S01]  /*61d0*/  FMUL R9, R32.reuse, R32 ;  /* 0x0000002020097220 */ /* 0x040fe20000400000 */
[----:B------:R-:W-:Y:S01]  /*61e0*/  FSETP.GE.AND P1, PT, |R33|, 1.0029599666595458984, PT ;  /* 0x3f8060fe2100780b */ /* 0x000fe20003f26200 */
[C---:B------:R-:W-:Y:S01]  /*61f0*/  FMUL R24, R13.reuse, R13 ;  /* 0x0000000d0d187220 */ /* 0x040fe20000400000 */
[----:B------:R-:W-:Y:S01]  /*6200*/  FSETP.GE.AND P4, PT, |R32|, 1.0029599666595458984, PT ;  /* 0x3f8060fe2000780b */ /* 0x000fe20003f86200 */
[C---:B------:R-:W-:Y:S01]  /*6210*/  FMUL R219, R2.reuse, R219 ;  /* 0x000000db02db7220 */ /* 0x040fe20000400000 */
[----:B------:R-:W-:Y:S01]  /*6220*/  FSETP.GE.AND P5, PT, |R13|, 1.0029599666595458984, PT ;  /* 0x3f8060fe0d00780b */ /* 0x000fe20003fa6200 */
[C---:B------:R-:W-:Y:S01]  /*6230*/  FMUL R217, R2.reuse, R217 ;  /* 0x000000d902d97220 */ /* 0x040fe20000400000 */
[----:B------:R-:W-:Y:S01]  /*6240*/  FSEL R21, |R31|, R10, P0 ;  /* 0x0000000a1f157208 */ /* 0x000fe20000000200 */
[C---:B------:R-:W-:Y:S01]  /*6250*/  FMUL R215, R2.reuse, R215 ;  /* 0x000000d702d77220 */ /* 0x040fe20000400000 */
[----:B------:R-:W-:Y:S01]  /*6260*/  FSEL R27, |R33|, R12, P1 ;  /* 0x0000000c211b7208 */ /* 0x000fe20000800200 */
[----:B------:R-:W-:Y:S01]  /*6270*/  FMUL R214, R2, R214 ;  /* 0x000000d602d67220 */ /* 0x000fe20000400000 */
[----:B------:R-:W-:Y:S01]  /*6280*/  FSEL R29, |R32|, R9, P4 ;  /* 0x00000009201d7208 */ /* 0x000fe20002000200 */
[----:B------:R-:W-:Y:S01]  /*6290*/  FMUL R213, R2, R213 ;  /* 0x000000d502d57220 */ /* 0x000fe20000400000 */
[----:B------:R-:W-:Y:S01]  /*62a0*/  FSEL R10, R6, 8.4834944573231041431e-05, P0 ;  /* 0x38b1e96a060a7808 */ /* 0x000fe20000000000 */
[----:B------:R-:W-:Y:S01]  /*62b0*/  FMUL R227, R2, R227 ;  /* 0x000000e302e37220 */ /* 0x000fe20000400000 */
[C---:B------:R-:W-:Y:S01]  /*62c0*/  FSEL R12, -R7.reuse, -0.00082130916416645050049, P0 ;  /* 0xba574d20070c7808 */ /* 0x040fe20000000100 */
[----:B------:R-:W1:Y:S01]  /*62d0*/  S2R R63, SR_TID.X ;  /* 0x00000000003f7919 */ /* 0x000e620000002100 */
[----:B------:R-:W-:Y:S01]  /*62e0*/  FSEL R30, R6, 8.4834944573231041431e-05, P4 ;  /* 0x38b1e96a061e7808 */ /* 0x000fe20002000000 */
[----:B------:R-:W-:Y:S01]  /*62f0*/  FMUL R14, R14, 0.5 ;  /* 0x3f0000000e0e7820 */ /* 0x000fe20000400000 */
[----:B------:R-:W-:Y:S01]  /*6300*/  FSEL R34, -R7, -0.00082130916416645050049, P4 ;  /* 0xba574d2007227808 */ /* 0x000fe20002000100 */
[----:B------:R-:W-:Y:S01]  /*6310*/  FFMA R10, R21, R10, R12 ;  /* 0x0000000a150a7223 */ /* 0x000fe2000000000c */
[----:B------:R-:W-:Y:S01]  /*6320*/  FSEL R41, |R13|, R24, P5 ;  /* 0x000000180d297208 */ /* 0x000fe20002800200 */
[----:B------:R-:W-:Y:S01]  /*6330*/  FMUL R15, R15, 0.5 ;  /* 0x3f0000000f0f7820 */ /* 0x000fe20000400000 */
[----:B------:R-:W-:Y:S01]  /*6340*/  MOV R8, 0x3c09919f ;  /* 0x3c09919f00087802 */ /* 0x000fe20000000f00 */
[----:B------:R-:W-:Y:S01]  /*6350*/  FFMA R36, R29, R30, R34 ;  /* 0x0000001e1d247223 */ /* 0x000fe20000000022 */
[----:B------:R-:W-:Y:S01]  /*6360*/  FSEL R24, R6, 8.4834944573231041431e-05, P1 ;  /* 0x38b1e96a06187808 */ /* 0x000fe20000800000 */
[----:B------:R-:W-:Y:S01]  /*6370*/  FMUL R26, R26, 0.5 ;  /* 0x3f0000001a1a7820 */ /* 0x000fe20000400000 */
[----:B------:R-:W-:-:S02]  /*6380*/  FSEL R28, -R7, -0.00082130916416645050049, P1 ;  /* 0xba574d20071c7808 */ /* 0x000fc40000800100 */
[C---:B------:R-:W-:Y:S02]  /*6390*/  FSEL R12, R8.reuse, 0.0052134888246655464172, P0 ;  /* 0x3baad5ea080c7808 */ /* 0x040fe40000000000 */
[----:B------:R-:W-:Y:S01]  /*63a0*/  MOV R9, 0x3d24d99a ;  /* 0x3d24d99a00097802 */ /* 0x000fe20000000f00 */
[----:B------:R-:W-:Y:S01]  /*63b0*/  FFMA R28, R27, R24, R28 ;  /* 0x000000181b1c7223 */ /* 0x000fe2000000001c */
[----:B------:R-:W-:Y:S01]  /*63c0*/  FSEL R30, R8, 0.0052134888246655464172, P1 ;  /* 0x3baad5ea081e7808 */ /* 0x000fe20000800000 */
[----:B------:R-:W-:Y:S01]  /*63d0*/  FFMA R12, R21, R10, R12 ;  /* 0x0000000a150c7223 */ /* 0x000fe2000000000c */
[----:B------:R-:W-:Y:S02]  /*63e0*/  FSEL R34, -R9, -0.026868773624300956726, P1 ;  /* 0xbcdc1be709227808 */ /* 0x000fe40000800100 */
[----:B------:R-:W-:Y:S01]  /*63f0*/  FSEL R38, R6, 8.4834944573231041431e-05, P5 ;  /* 0x38b1e96a06267808 */ /* 0x000fe20002800000 */
[----:B------:R-:W-:Y:S01]  /*6400*/  FFMA R28, R27, R28, R30 ;  /* 0x0000001c1b1c7223 */ /* 0x000fe2000000001e */
[----:B------:R-:W-:-:S02]  /*6410*/  FSEL R40, -R7, -0.00082130916416645050049, P5 ;  /* 0xba574d2007287808 */ /* 0x000fc40002800100 */
[----:B------:R-:W-:Y:S01]  /*6420*/  FSEL R24, -R9, -0.026868773624300956726, P0 ;  /* 0xbcdc1be709187808 */ /* 0x000fe20000000100 */
[----:B------:R-:W-:Y:S01]  /*6430*/  FFMA R34, R27, R28, R34 ;  /* 0x0000001c1b227223 */ /* 0x000fe20000000022 */
[----:B------:R-:W-:Y:S01]  /*6440*/  MOV R10, 0x3e235519 ;  /* 0x3e235519000a7802 */ /* 0x000fe20000000f00 */
[----:B------:R-:W-:Y:S01]  /*6450*/  FFMA R42, R41, R38, R40 ;  /* 0x00000026292a7223 */ /* 0x000fe20000000028 */
[----:B------:R-:W-:Y:S01]  /*6460*/  MOV R11, 0x3f69b4f9 ;  /* 0x3f69b4f9000b7802 */ /* 0x000fe20000000f00 */
[C---:B------:R-:W-:Y:S01]  /*6470*/  FFMA R24, R21.reuse, R12, R24 ;  /* 0x0000000c15187223 */ /* 0x040fe20000000018 */
[----:B------:R-:W-:Y:S02]  /*6480*/  FSEL R28, R10, 0.11284004896879196167, P0 ;  /* 0x3de718af0a1c7808 */ /* 0x000fe40000000000 */
[----:B------:R-:W-:Y:S02]  /*6490*/  FSEL R38, R8, 0.0052134888246655464172, P4 ;  /* 0x3baad5ea08267808 */ /* 0x000fe40002000000 */
[----:B------:R-:W-:Y:S01]  /*64a0*/  MOV R12, 0x3f210a14 ;  /* 0x3f210a14000c7802 */ /* 0x000fe20000000f00 */
[----:B------:R-:W-:Y:S01]  /*64b0*/  FFMA R24, R21, R24, R28 ;  /* 0x0000001815187223 */ /* 0x000fe2000000001c */
[----:B------:R-:W-:Y:S01]  /*64c0*/  FSEL R30, R11, -0.37612664699554443359, P0 ;  /* 0xbec093ac0b1e7808 */ /* 0x000fe20000000000 */
[----:B------:R-:W-:Y:S01]  /*64d0*/  FFMA R38, R29, R36, R38 ;  /* 0x000000241d267223 */ /* 0x000fe20000000026 */
[----:B------:R-:W-:-:S02]  /*64e0*/  FSEL R36, R10, 0.11284004896879196167, P1 ;  /* 0x3de718af0a247808 */ /* 0x000fc40000800000 */
[----:B------:R-:W-:Y:S01]  /*64f0*/  FSEL R28, R12, 0.12837915122509002686, P0 ;  /* 0x3e0375d30c1c7808 */ /* 0x000fe20000000000 */
[----:B------:R-:W-:Y:S01]  /*6500*/  FFMA R24, R21, R24, R30 ;  /* 0x0000001815187223 */ /* 0x000fe2000000001e */
[----:B------:R-:W-:Y:S01]  /*6510*/  FSEL R40, -R9, -0.026868773624300956726, P4 ;  /* 0xbcdc1be709287808 */ /* 0x000fe20002000100 */
[----:B------:R-:W-:Y:S01]  /*6520*/  FFMA R34, R27, R34, R36 ;  /* 0x000000221b227223 */ /* 0x000fe20000000024 */
[----:B------:R-:W-:Y:S01]  /*6530*/  FSEL R25, -|R31|, R31, P0 ;  /* 0x0000001f1f197208 */ /* 0x000fe20000000300 */
[----:B------:R-:W-:Y:S01]  /*6540*/  FFMA R24, R21, R24, R28 ;  /* 0x0000001815187223 */ /* 0x000fe2000000001c */
[----:B------:R-:W-:Y:S01]  /*6550*/  FSEL R36, R10, 0.11284004896879196167, P4 ;  /* 0x3de718af0a247808 */ /* 0x000fe20002000000 */
[----:B------:R-:W-:Y:S01]  /*6560*/  FFMA R38, R29, R38, R40 ;  /* 0x000000261d267223 */ /* 0x000fe20000000028 */
[C---:B------:R-:W-:Y:S01]  /*6570*/  FSEL R30, R11.reuse, -0.37612664699554443359, P1 ;  /* 0xbec093ac0b1e7808 */ /* 0x040fe20000800000 */
[----:B------:R-:W-:Y:S01]  /*6580*/  FFMA R25, R24, R25, R25 ;  /* 0x0000001918197223 */ /* 0x000fe20000000019 */
[----:B------:R-:W-:Y:S01]  /*6590*/  FSEL R24, R11, -0.37612664699554443359, P4 ;  /* 0xbec093ac0b187808 */ /* 0x000fe20002000000 */
[----:B------:R-:W-:Y:S01]  /*65a0*/  FFMA R36, R29, R38, R36 ;  /* 0x000000261d247223 */ /* 0x000fe20000000024 */
[C---:B------:R-:W-:Y:S01]  /*65b0*/  FSEL R28, R12.reuse, 0.12837915122509002686, P1 ;  /* 0x3e0375d30c1c7808 */ /* 0x040fe20000800000 */
[----:B------:R-:W-:Y:S01]  /*65c0*/  FFMA R30, R27, R34, R30 ;  /* 0x000000221b1e7223 */ /* 0x000fe2000000001e */
[----:B------:R-:W-:Y:S01]  /*65d0*/  FSEL R34, R12, 0.12837915122509002686, P4 ;  /* 0x3e0375d30c227808 */ /* 0x000fe20002000000 */
[----:B------:R-:W-:Y:S01]  /*65e0*/  FFMA R24, R29, R36, R24 ;  /* 0x000000241d187223 */ /* 0x000fe20000000018 */
[----:B------:R-:W-:Y:S01]  /*65f0*/  FSEL R21, -|R33|, R33, P1 ;  /* 0x0000002121157208 */ /* 0x000fe20000800300 */
[----:B------:R-:W-:Y:S01]  /*6600*/  FFMA R28, R27, R30, R28 ;  /* 0x0000001e1b1c7223 */ /* 0x000fe2000000001c */
[----:B------:R-:W-:Y:S01]  /*6610*/  FSEL R38, R8, 0.0052134888246655464172, P5 ;  /* 0x3baad5ea08267808 */ /* 0x000fe20002800000 */
[----:B------:R-:W-:Y:S01]  /*6620*/  FFMA R24, R29, R24, R34 ;  /* 0x000000181d187223 */ /* 0x000fe20000000022 */
[----:B------:R-:W-:Y:S01]  /*6630*/  FSEL R27, -|R32|, R32, P4 ;  /* 0x00000020201b7208 */ /* 0x000fe20002000300 */
[----:B------:R-:W-:Y:S01]  /*6640*/  FFMA R21, R28, R21, R21 ;  /* 0x000000151c157223 */ /* 0x000fe20000000015 */
[----:B------:R-:W-:Y:S01]  /*6650*/  FSEL R28, -R9, -0.026868773624300956726, P5 ;  /* 0xbcdc1be7091c7808 */ /* 0x000fe20002800100 */
[C---:B------:R-:W-:Y:S01]  /*6660*/  FFMA R38, R41.reuse, R42, R38 ;  /* 0x0000002a29267223 */ /* 0x040fe20000000026 */
[----:B------:R-:W-:Y:S01]  /*6670*/  FSEL R34, R10, 0.11284004896879196167, P5 ;  /* 0x3de718af0a227808 */ /* 0x000fe20002800000 */
[----:B------:R-:W-:Y:S01]  /*6680*/  FFMA R24, R24, R27, R27 ;  /* 0x0000001b18187223 */ /* 0x000fe2000000001b */
[----:B------:R-:W4:Y:S01]  /*6690*/  @P0 MUFU.EX2 R30, R25 ;  /* 0x00000019001e0308 */ /* 0x000f220000000800 */
[----:B------:R-:W-:Y:S01]  /*66a0*/  FFMA R28, R41, R38, R28 ;  /* 0x00000026291c7223 */ /* 0x000fe2000000001c */
[----:B------:R-:W-:-:S02]  /*66b0*/  F2FP.F16.E4M3.UNPACK_B R27, R4.H1 ;  /* 0x00000004ff1b723e */ /* 0x000fc400030006ff */
[----:B------:R-:W-:Y:S01]  /*66c0*/  FSEL R36, R11, -0.37612664699554443359, P5 ;  /* 0xbec093ac0b247808 */ /* 0x000fe20002800000 */
[C---:B------:R-:W-:Y:S01]  /*66d0*/  FFMA R34, R41.reuse, R28, R34 ;  /* 0x0000001c29227223 */ /* 0x040fe20000000022 */
[----:B------:R-:W-:Y:S01]  /*66e0*/  FSEL R38, R12, 0.12837915122509002686, P5 ;  /* 0x3e0375d30c267808 */ /* 0x000fe20002800000 */
[--C-:B------:R-:W-:Y:S01]  /*66f0*/  HADD2.F32 R29, -RZ, R27.reuse.H0_H0 ;  /* 0x2000001bff1d7230 */ /* 0x100fe20000004100 */
[----:B------:R-:W2:Y:S01]  /*6700*/  @P4 MUFU.EX2 R39, R24 ;  /* 0x0000001800274308 */ /* 0x000ea20000000800 */
[----:B------:R-:W-:Y:S02]  /*6710*/  HADD2.F32 R35, -RZ, R27.H1_H1 ;  /* 0x3000001bff237230 */ /* 0x000fe40000004100 */
[----:B------:R-:W-:Y:S01]  /*6720*/  FFMA R36, R41, R34, R36 ;  /* 0x0000002229247223 */ /* 0x000fe20000000024 */
[C---:B------:R-:W-:Y:S01]  /*6730*/  FMUL R27, R2.reuse, R221 ;  /* 0x000000dd021b7220 */ /* 0x040fe20000400000 */
[----:B------:R-:W-:Y:S01]  /*6740*/  F2FP.F16.E4M3.UNPACK_B R34, R3 ;  /* 0x00000003ff22723e */ /* 0x000fe200020006ff */
[----:B------:R-:W-:Y:S01]  /*6750*/  FMUL R28, R2, R220 ;  /* 0x000000dc021c7220 */ /* 0x000fe20000400000 */
[----:B------:R-:W-:Y:S01]  /*6760*/  FSEL R40, -|R13|, R13, P5 ;  /* 0x0000000d0d287208 */ /* 0x000fe20002800300 */
[----:B------:R-:W-:Y:S01]  /*6770*/  FFMA R27, R16, R29, R27 ;  /* 0x0000001d101b7223 */ /* 0x000fe2000000001b */
[----:B------:R-:W3:Y:S01]  /*6780*/  @P1 MUFU.EX2 R37, R21 ;  /* 0x0000001500251308 */ /* 0x000ee20000000800 */
[----:B------:R-:W-:-:S02]  /*6790*/  HADD2.F32 R29, -RZ, R34.H0_H0 ;  /* 0x20000022ff1d7230 */ /* 0x000fc40000004100 */
[----:B------:R-:W-:Y:S01]  /*67a0*/  FFMA R41, R41, R36, R38 ;  /* 0x0000002429297223 */ /* 0x000fe20000000026 */
[----:B----4-:R-:W-:Y:S01]  /*67b0*/  @P0 FADD R36, -R30, 1 ;  /* 0x3f8000001e240421 */ /* 0x010fe20000000100 */
[C---:B------:R-:W-:Y:S01]  /*67c0*/  FFMA R28, R16.reuse, R35, R28 ;  /* 0x00000023101c7223 */ /* 0x040fe2000000001c */
[----:B------:R-:W-:Y:S01]  /*67d0*/  FFMA R30, R16, R29, R219 ;  /* 0x0000001d101e7223 */ /* 0x000fe200000000db */
[----:B------:R-:W-:Y:S02]  /*67e0*/  FFMA R29, R41, R40, R40 ;  /* 0x00000028291d7223 */ /* 0x000fe40000000028 */
[----:B------:R-:W-:Y:S01]  /*67f0*/  @P0 LOP3.LUT R25, R36, 0x80000000, R31, 0xb8, !PT ;  /* 0x8000000024190812 */ /* 0x000fe200078eb81f */
[----:B--2---:R-:W-:Y:S01]  /*6800*/  @P4 FADD R39, -R39, 1 ;  /* 0x3f80000027274421 */ /* 0x004fe20000000100 */
[----:B------:R-:W-:Y:S01]  /*6810*/  FMUL R41, R30, 0.70710676908493041992 ;  /* 0x3f3504f31e297820 */ /* 0x000fe20000400000 */
[----:B------:R-:W-:Y:S02]  /*6820*/  HADD2.F32 R31, -RZ, R34.H1_H1 ;  /* 0x30000022ff1f7230 */ /* 0x000fe40000004100 */
[----:B------:R-:W-:Y:S01]  /*6830*/  FMUL R40, R28, 0.70710676908493041992 ;  /* 0x3f3504f31c287820 */ /* 0x000fe20000400000 */
[----:B------:R-:W-:Y:S01]  /*6840*/  FADD R25, R25, 1 ;  /* 0x3f80000019197421 */ /* 0x000fe20000000000 */
[----:B------:R-:W-:Y:S01]  /*6850*/  @P4 LOP3.LUT R24, R39, 0x80000000, R32, 0xb8, !PT ;  /* 0x8000000027184812 */ /* 0x000fe200078eb820 */
[----:B------:R-:W-:Y:S01]  /*6860*/  FMUL R34, R41, R41 ;  /* 0x0000002929227220 */ /* 0x000fe20000400000 */
[----:B------:R-:W2:Y:S01]  /*6870*/  @P5 MUFU.EX2 R32, R29 ;  /* 0x0000001d00205308 */ /* 0x000ea20000000800 */
[----:B---3--:R-:W-:Y:S01]  /*6880*/  @P1 FADD R38, -R37, 1 ;  /* 0x3f80000025261421 */ /* 0x008fe20000000100 */
[C---:B------:R-:W-:Y:S01]  /*6890*/  FMUL R37, R40.reuse, R40 ;  /* 0x0000002828257220 */ /* 0x040fe20000400000 */
[----:B------:R-:W-:Y:S01]  /*68a0*/  FSETP.GE.AND P0, PT, |R40|, 1.0029599666595458984, PT ;  /* 0x3f8060fe2800780b */ /* 0x000fe20003f06200 */
[----:B------:R-:W-:Y:S01]  /*68b0*/  FMUL R25, R14, R25 ;  /* 0x000000190e197220 */ /* 0x000fe20000400000 */
[----:B------:R-:W-:Y:S01]  /*68c0*/  FMUL R28, R28, 0.5 ;  /* 0x3f0000001c1c7820 */ /* 0x000fe20000400000 */
[----:B------:R-:W-:Y:S01]  /*68d0*/  @P1 LOP3.LUT R21, R38, 0x80000000, R33, 0xb8, !PT ;  /* 0x8000000026151812 */ /* 0x000fe200078eb821 */
[----:B------:R-:W-:Y:S01]  /*68e0*/  FMUL R38, R27, 0.70710676908493041992 ;  /* 0x3f3504f31b267820 */ /* 0x000fe20000400000 */
[C---:B------:R-:W-:Y:S01]  /*68f0*/  FSETP.GE.AND P1, PT, |R41|.reuse, 1.0029599666595458984, PT ;  /* 0x3f8060fe2900780b */ /* 0x040fe20003f26200 */
[----:B------:R-:W-:Y:S01]  /*6900*/  FMUL R33, R2, R218 ;  /* 0x000000da02217220 */ /* 0x000fe20000400000 */
[----:B------:R-:W-:Y:S01]  /*6910*/  FSEL R37, |R40|, R37, P0 ;  /* 0x0000002528257208 */ /* 0x000fe20000000200 */
[C---:B------:R-:W-:Y:S01]  /*6920*/  FMUL R35, R38.reuse, R38 ;  /* 0x0000002626237220 */ /* 0x040fe20000400000 */
[----:B------:R-:W-:Y:S01]  /*6930*/  FSETP.GE.AND P4, PT, |R38|, 1.0029599666595458984, PT ;  /* 0x3f8060fe2600780b */ /* 0x000fe20003f86200 */
[----:B------:R-:W-:Y:S01]  /*6940*/  FFMA R31, R16, R31, R33 ;  /* 0x0000001f101f7223 */ /* 0x000fe20000000021 */
[----:B------:R-:W-:Y:S01]  /*6950*/  FSEL R43, |R41|, R34, P1 ;  /* 0x00000022292b7208 */ /* 0x000fe20000800200 */
[----:B------:R-:W-:Y:S01]  /*6960*/  FMUL R27, R27, 0.5 ;  /* 0x3f0000001b1b7820 */ /* 0x000fe20000400000 */
[----:B------:R-:W-:Y:S01]  /*6970*/  FSEL R35, |R38|, R35, P4 ;  /* 0x0000002326237208 */ /* 0x000fe20002000200 */
[----:B--2---:R-:W-:Y:S01]  /*6980*/  @P5 FADD R32, -R32, 1 ;  /* 0x3f80000020205421 */ /* 0x004fe20000000100 */
[----:B------:R-:W-:Y:S01]  /*6990*/  FSEL R34, R6, 8.4834944573231041431e-05, P4 ;  /* 0x38b1e96a06227808 */ /* 0x000fe20002000000 */
[----:B------:R-:W-:Y:S01]  /*69a0*/  FMUL R30, R30, 0.5 ;  /* 0x3f0000001e1e7820 */ /* 0x000fe20000400000 */
[----:B------:R-:W-:-:S02]  /*69b0*/  FSEL R36, -R7, -0.00082130916416645050049, P4 ;  /* 0xba574d2007247808 */ /* 0x000fc40002000100 */
[----:B------:R-:W-:Y:S01]  /*69c0*/  @P5 LOP3.LUT R29, R32, 0x80000000, R13, 0xb8, !PT ;  /* 0x80000000201d5812 */ /* 0x000fe200078eb80d */
[----:B------:R-:W-:Y:S01]  /*69d0*/  FMUL R13, R31, 0.70710676908493041992 ;  /* 0x3f3504f31f0d7820 */ /* 0x000fe20000400000 */
[C---:B------:R-:W-:Y:S01]  /*69e0*/  FSEL R42, R6.reuse, 8.4834944573231041431e-05, P0 ;  /* 0x38b1e96a062a7808 */ /* 0x040fe20000000000 */
[----:B------:R-:W-:Y:S01]  /*69f0*/  FFMA R34, R35, R34, R36 ;  /* 0x0000002223227223 */ /* 0x000fe20000000024 */
[----:B------:R-:W-:Y:S01]  /*6a00*/  FSEL R44, -R7, -0.00082130916416645050049, P0 ;  /* 0xba574d20072c7808 */ /* 0x000fe20000000100 */
[----:B------:R-:W-:Y:S01]  /*6a10*/  FADD R29, R29, 1 ;  /* 0x3f8000001d1d7421 */ /* 0x000fe20000000000 */
[----:B------:R-:W-:Y:S01]  /*6a20*/  FSEL R46, R6, 8.4834944573231041431e-05, P1 ;  /* 0x38b1e96a062e7808 */ /* 0x000fe20000800000 */
[----:B------:R-:W-:Y:S01]  /*6a30*/  FMUL R31, R31, 0.5 ;  /* 0x3f0000001f1f7820 */ /* 0x000fe20000400000 */
[----:B------:R-:W-:Y:S01]  /*6a40*/  FSEL R48, -R7, -0.00082130916416645050049, P1 ;  /* 0xba574d2007307808 */ /* 0x000fe20000800100 */
[----:B------:R-:W-:Y:S01]  /*6a50*/  FFMA R42, R37, R42, R44 ;  /* 0x0000002a252a7223 */ /* 0x000fe2000000002c */
[----:B------:R-:W-:Y:S01]  /*6a60*/  FSEL R32, R8, 0.0052134888246655464172, P4 ;  /* 0x3baad5ea08207808 */ /* 0x000fe20002000000 */
[----:B------:R-:W-:Y:S01]  /*6a70*/  FMUL R29, R26, R29 ;  /* 0x0000001d1a1d7220 */ /* 0x000fe20000400000 */
[C---:B------:R-:W-:Y:S01]  /*6a80*/  FSEL R36, R8.reuse, 0.0052134888246655464172, P0 ;  /* 0x3baad5ea08247808 */ /* 0x040fe20000000000 */
[----:B------:R-:W-:Y:S01]  /*6a90*/  FFMA R46, R43, R46, R48 ;  /* 0x0000002e2b2e7223 */ /* 0x000fe20000000030 */
[----:B------:R-:W-:Y:S01]  /*6aa0*/  FSEL R44, R8, 0.0052134888246655464172, P1 ;  /* 0x3baad5ea082c7808 */ /* 0x000fe20000800000 */
[----:B------:R-:W-:Y:S01]  /*6ab0*/  FFMA R32, R35, R34, R32 ;  /* 0x0000002223207223 */ /* 0x000fe20000000020 */
[----:B------:R-:W-:Y:S01]  /*6ac0*/  FMUL R48, R13, R13 ;  /* 0x0000000d0d307220 */ /* 0x000fe20000400000 */
[----:B------:R-:W-:Y:S01]  /*6ad0*/  FSEL R34, -R9, -0.026868773624300956726, P4 ;  /* 0xbcdc1be709227808 */ /* 0x000fe20002000100 */
[----:B------:R-:W-:Y:S01]  /*6ae0*/  FFMA R42, R37, R42, R36 ;  /* 0x0000002a252a7223 */ /* 0x000fe20000000024 */
[----:B------:R-:W-:Y:S01]  /*6af0*/  FSETP.GE.AND P5, PT, |R13|, 1.0029599666595458984, PT ;  /* 0x3f8060fe0d00780b */ /* 0x000fe20003fa6200 */
[----:B------:R-:W-:Y:S01]  /*6b00*/  FFMA R46, R43, R46, R44 ;  /* 0x0000002e2b2e7223 */ /* 0x000fe2000000002c */
[----:B------:R-:W-:Y:S01]  /*6b10*/  FSEL R36, R10, 0.11284004896879196167, P4 ;  /* 0x3de718af0a247808 */ /* 0x000fe20002000000 */
[----:B------:R-:W-:Y:S01]  /*6b20*/  FFMA R32, R35, R32, R34 ;  /* 0x0000002023207223 */ /* 0x000fe20000000022 */
[----:B------:R-:W-:-:S02]  /*6b30*/  FSEL R45, |R13|, R48, P5 ;  /* 0x000000300d2d7208 */ /* 0x000fc40002800200 */
[----:B------:R-:W-:Y:S01]  /*6b40*/  FSEL R44, -R9, -0.026868773624300956726, P0 ;  /* 0xbcdc1be7092c7808 */ /* 0x000fe20000000100 */
[----:B------:R-:W-:Y:S01]  /*6b50*/  FFMA R32, R35, R32, R36 ;  /* 0x0000002023207223 */ /* 0x000fe20000000024 */
[----:B------:R-:W-:Y:S02]  /*6b60*/  FSEL R48, -R9, -0.026868773624300956726, P1 ;  /* 0xbcdc1be709307808 */ /* 0x000fe40000800100 */
[----:B------:R-:W-:Y:S01]  /*6b70*/  FSEL R50, R6, 8.4834944573231041431e-05, P5 ;  /* 0x38b1e96a06327808 */ /* 0x000fe20002800000 */
[----:B------:R-:W-:Y:S01]  /*6b80*/  FFMA R42, R37, R42, R44 ;  /* 0x0000002a252a7223 */ /* 0x000fe2000000002c */
[----:B------:R-:W-:Y:S01]  /*6b90*/  FSEL R52, -R7, -0.00082130916416645050049, P5 ;  /* 0xba574d2007347808 */ /* 0x000fe20002800100 */
[----:B------:R-:W-:Y:S01]  /*6ba0*/  FFMA R46, R43, R46, R48 ;  /* 0x0000002e2b2e7223 */ /* 0x000fe20000000030 */
[----:B------:R-:W-:Y:S02]  /*6bb0*/  FSEL R34, R11, -0.37612664699554443359, P4 ;  /* 0xbec093ac0b227808 */ /* 0x000fe40002000000 */
[C---:B------:R-:W-:Y:S01]  /*6bc0*/  FSEL R36, R10.reuse, 0.11284004896879196167, P0 ;  /* 0x3de718af0a247808 */ /* 0x040fe20000000000 */
[----:B------:R-:W-:Y:S01]  /*6bd0*/  FFMA R50, R45, R50, R52 ;  /* 0x000000322d327223 */ /* 0x000fe20000000034 */
[----:B------:R-:W-:Y:S01]  /*6be0*/  FSEL R48, R10, 0.11284004896879196167, P1 ;  /* 0x3de718af0a307808 */ /* 0x000fe20000800000 */
[----:B------:R-:W-:Y:S01]  /*6bf0*/  FFMA R32, R35, R32, R34 ;  /* 0x0000002023207223 */ /* 0x000fe20000000022 */
[----:B------:R-:W-:Y:S01]  /*6c00*/  FSEL R52, R8, 0.0052134888246655464172, P5 ;  /* 0x3baad5ea08347808 */ /* 0x000fe20002800000 */
[----:B------:R-:W-:Y:S01]  /*6c10*/  FFMA R36, R37, R42, R36 ;  /* 0x0000002a25247223 */ /* 0x000fe20000000024 */
[----:B------:R-:W-:Y:S01]  /*6c20*/  FSEL R44, R11, -0.37612664699554443359, P0 ;  /* 0xbec093ac0b2c7808 */ /* 0x000fe20000000000 */
[----:B------:R-:W-:Y:S01]  /*6c30*/  FFMA R46, R43, R46, R48 ;  /* 0x0000002e2b2e7223 */ /* 0x000fe20000000030 */
[----:B------:R-:W-:Y:S01]  /*6c40*/  FSEL R34, R12, 0.12837915122509002686, P4 ;  /* 0x3e0375d30c227808 */ /* 0x000fe20002000000 */
[----:B------:R-:W-:Y:S01]  /*6c50*/  FFMA R50, R45, R50, R52 ;  /* 0x000000322d327223 */ /* 0x000fe20000000034 */
[----:B------:R-:W-:Y:S01]  /*6c60*/  FSEL R48, -R9, -0.026868773624300956726, P5 ;  /* 0xbcdc1be709307808 */ /* 0x000fe20002800100 */
[----:B------:R-:W-:Y:S01]  /*6c70*/  FFMA R36, R37, R36, R44 ;  /* 0x0000002425247223 */ /* 0x000fe2000000002c */
[----:B------:R-:W-:Y:S01]  /*6c80*/  FSEL R33, -|R38|, R38, P4 ;  /* 0x0000002626217208 */ /* 0x000fe20002000300 */
[----:B------:R-:W-:Y:S01]  /*6c90*/  FFMA R32, R35, R32, R34 ;  /* 0x0000002023207223 */ /* 0x000fe20000000022 */
[----:B------:R-:W-:Y:S01]  /*6ca0*/  FSEL R44, R11, -0.37612664699554443359, P1 ;  /* 0xbec093ac0b2c7808 */ /* 0x000fe20000800000 */
[----:B------:R-:W-:Y:S01]  /*6cb0*/  FFMA R48, R45, R50, R48 ;  /* 0x000000322d307223 */ /* 0x000fe20000000030 */
[----:B------:R-:W-:Y:S01]  /*6cc0*/  FSEL R34, R10, 0.11284004896879196167, P5 ;  /* 0x3de718af0a227808 */ /* 0x000fe20002800000 */
[----:B------:R-:W-:Y:S01]  /*6cd0*/  FFMA R33, R32, R33, R33 ;  /* 0x0000002120217223 */ /* 0x000fe20000000021 */
[C---:B------:R-:W-:Y:S01]  /*6ce0*/  FSEL R42, R12.reuse, 0.12837915122509002686, P0 ;  /* 0x3e0375d30c2a7808 */ /* 0x040fe20000000000 */
[----:B------:R-:W-:Y:S01]  /*6cf0*/  FFMA R44, R43, R46, R44 ;  /* 0x0000002e2b2c7223 */ /* 0x000fe2000000002c */
[----:B------:R-:W-:Y:S01]  /*6d00*/  FSEL R46, R11, -0.37612664699554443359, P5 ;  /* 0xbec093ac0b2e7808 */ /* 0x000fe20002800000 */
[----:B------:R-:W-:Y:S01]  /*6d10*/  FFMA R34, R45, R48, R34 ;  /* 0x000000302d227223 */ /* 0x000fe20000000022 */
[C---:B------:R-:W-:Y:S01]  /*6d20*/  FSEL R32, R12.reuse, 0.12837915122509002686, P1 ;  /* 0x3e0375d30c207808 */ /* 0x040fe20000800000 */
[----:B------:R-:W2:Y:S01]  /*6d30*/  @P4 MUFU.EX2 R39, R33 ;  /* 0x0000002100274308 */ /* 0x000ea20000000800 */
[----:B------:R-:W-:Y:S01]  /*6d40*/  FSEL R48, R12, 0.12837915122509002686, P5 ;  /* 0x3e0375d30c307808 */ /* 0x000fe20002800000 */
[----:B------:R-:W-:Y:S01]  /*6d50*/  FFMA R42, R37, R36, R42 ;  /* 0x00000024252a7223 */ /* 0x000fe2000000002a */
[----:B------:R-:W-:Y:S01]  /*6d60*/  FFMA R46, R45, R34, R46 ;  /* 0x000000222d2e7223 */ /* 0x000fe2000000002e */
[----:B------:R-:W-:Y:S01]  /*6d70*/  FSEL R35, -|R40|, R40, P0 ;  /* 0x0000002828237208 */ /* 0x000fe20000000300 */
[----:B------:R-:W-:Y:S01]  /*6d80*/  FFMA R44, R43, R44, R32 ;  /* 0x0000002c2b2c7223 */ /* 0x000fe20000000020 */
[----:B------:R-:W-:Y:S01]  /*6d90*/  FSEL R37, -|R41|, R41, P1 ;  /* 0x0000002929257208 */ /* 0x000fe20000800300 */
[----:B------:R-:W-:Y:S01]  /*6da0*/  FFMA R46, R45, R46, R48 ;  /* 0x0000002e2d2e7223 */ /* 0x000fe20000000030 */
[----:B------:R-:W-:Y:S01]  /*6db0*/  F2FP.F16.E4M3.UNPACK_B R36, R3.H1 ;  /* 0x00000003ff24723e */ /* 0x000fe200030006ff */
[----:B------:R-:W-:Y:S01]  /*6dc0*/  FFMA R32, R42, R35, R35 ;  /* 0x000000232a207223 */ /* 0x000fe20000000023 */
[----:B------:R-:W-:Y:S01]  /*6dd0*/  FSEL R47, -|R13|, R13, P5 ;  /* 0x0000000d0d2f7208 */ /* 0x000fe20002800300 */
[----:B------:R-:W-:Y:S01]  /*6de0*/  FFMA R34, R44, R37, R37 ;  /* 0x000000252c227223 */ /* 0x000fe20000000025 */
[----:B------:R-:W-:Y:S01]  /*6df0*/  FMUL R43, R2, R216 ;  /* 0x000000d8022b7220 */ /* 0x000fe20000400000 */
[--C-:B------:R-:W-:Y:S01]  /*6e00*/  HADD2.F32 R35, -RZ, R36.reuse.H0_H0 ;  /* 0x20000024ff237230 */ /* 0x100fe20000004100 */
[----:B------:R-:W3:Y:S01]  /*6e10*/  @P0 MUFU.EX2 R42, R32 ;  /* 0x00000020002a0308 */ /* 0x000ee20000000800 */
[----:B------:R-:W-:-:S02]  /*6e20*/  HADD2.F32 R37, -RZ, R36.H1_H1 ;  /* 0x30000024ff257230 */ /* 0x000fc40000004100 */
[----:B------:R-:W-:Y:S01]  /*6e30*/  FFMA R36, R46, R47, R47 ;  /* 0x0000002f2e247223 */ /* 0x000fe2000000002f */
[----:B--2---:R-:W-:Y:S01]  /*6e40*/  @P4 FADD R45, -R39, 1 ;  /* 0x3f800000272d4421 */ /* 0x004fe20000000100 */
[C---:B------:R-:W-:Y:S01]  /*6e50*/  FFMA R35, R16.reuse, R35, R217 ;  /* 0x0000002310237223 */ /* 0x040fe200000000d9 */
[----:B------:R-:W-:Y:S01]  /*6e60*/  F2FP.F16.E4M3.UNPACK_B R39, R0 ;  /* 0x00000000ff27723e */ /* 0x000fe200020006ff */
[----:B------:R-:W-:Y:S01]  /*6e70*/  FFMA R37, R16, R37, R43 ;  /* 0x0000002510257223 */ /* 0x000fe2000000002b */
[----:B------:R-:W2:Y:S01]  /*6e80*/  @P5 MUFU.EX2 R46, R36 ;  /* 0x00000024002e5308 */ /* 0x000ea20000000800 */
[----:B------:R-:W-:Y:S01]  /*6e90*/  FMUL R47, R35, 0.70710676908493041992 ;  /* 0x3f3504f3232f7820 */ /* 0x000fe20000400000 */
[----:B------:R-:W-:Y:S01]  /*6ea0*/  @P4 LOP3.LUT R33, R45, 0x80000000, R38, 0xb8, !PT ;  /* 0x800000002d214812 */ /* 0x000fe200078eb826 */
[--C-:B------:R-:W-:Y:S02]  /*6eb0*/  HADD2.F32 R43, -RZ, R39.reuse.H0_H0 ;  /* 0x20000027ff2b7230 */ /* 0x100fe40000004100 */
[----:B------:R-:W-:Y:S01]  /*6ec0*/  FMUL R35, R35, 0.5 ;  /* 0x3f00000023237820 */ /* 0x000fe20000400000 */
[C---:B------:R-:W-:Y:S01]  /*6ed0*/  FMUL R38, R47.reuse, R47 ;  /* 0x0000002f2f267220 */ /* 0x040fe20000400000 */
[C---:B------:R-:W-:Y:S01]  /*6ee0*/  FSETP.GE.AND P4, PT, |R47|.reuse, 1.0029599666595458984, PT ;  /* 0x3f8060fe2f00780b */ /* 0x040fe20003f86200 */
[----:B------:R-:W-:Y:S01]  /*6ef0*/  HADD2.F32 R39, -RZ, R39.H1_H1 ;  /* 0x30000027ff277230 */ /* 0x000fe20000004100 */
[----:B------:R-:W4:Y:S01]  /*6f00*/  @P1 MUFU.EX2 R44, R34 ;  /* 0x00000022002c1308 */ /* 0x000f220000000800 */
[----:B---3--:R-:W-:Y:S01]  /*6f10*/  @P0 FADD R45, -R42, 1 ;  /* 0x3f8000002a2d0421 */ /* 0x008fe20000000100 */
[----:B------:R-:W-:Y:S01]  /*6f20*/  FSEL R51, |R47|, R38, P4 ;  /* 0x000000262f337208 */ /* 0x000fe20002000200 */
[----:B------:R-:W-:Y:S01]  /*6f30*/  FFMA R38, R16, R43, R215 ;  /* 0x0000002b10267223 */ /* 0x000fe200000000d7 */
[----:B------:R-:W-:Y:S01]  /*6f40*/  FSEL R48, R6, 8.4834944573231041431e-05, P4 ;  /* 0x38b1e96a06307808 */ /* 0x000fe20002000000 */
[----:B------:R-:W-:Y:S01]  /*6f50*/  FFMA R39, R16, R39, R214 ;  /* 0x0000002710277223 */ /* 0x000fe200000000d6 */
[----:B------:R-:W-:Y:S01]  /*6f60*/  FSEL R50, -R7, -0.00082130916416645050049, P4 ;  /* 0xba574d2007327808 */ /* 0x000fe20002000100 */
[----:B------:R-:W-:Y:S01]  /*6f70*/  FMUL R49, R38, 0.70710676908493041992 ;  /* 0x3f3504f326317820 */ /* 0x000fe20000400000 */
[----:B------:R-:W-:Y:S01]  /*6f80*/  @P0 LOP3.LUT R32, R45, 0x80000000, R40, 0xb8, !PT ;  /* 0x800000002d200812 */ /* 0x000fe200078eb828 */
[----:B--2---:R-:W-:Y:S01]  /*6f90*/  @P5 FADD R46, -R46, 1 ;  /* 0x3f8000002e2e5421 */ /* 0x004fe20000000100 */
[----:B------:R-:W-:Y:S01]  /*6fa0*/  FADD R14, R33, 1 ;  /* 0x3f800000210e7421 */ /* 0x000fe20000000000 */
[----:B------:R-:W-:Y:S01]  /*6fb0*/  FFMA R42, R51, R48, R50 ;  /* 0x00000030332a7223 */ /* 0x000fe20000000032 */
[----:B------:R-:W-:Y:S01]  /*6fc0*/  FMUL R50, R37, 0.70710676908493041992 ;  /* 0x3f3504f325327820 */ /* 0x000fe20000400000 */
[----:B------:R-:W-:Y:S01]  /*6fd0*/  FSETP.GE.AND P0, PT, |R49|, 1.0029599666595458984, PT ;  /* 0x3f8060fe3100780b */ /* 0x000fe20003f06200 */
[----:B------:R-:W-:Y:S01]  /*6fe0*/  FMUL R48, R39, 0.70710676908493041992 ;  /* 0x3f3504f327307820 */ /* 0x000fe20000400000 */
[----:B------:R-:W-:Y:S01]  /*6ff0*/  @P5 LOP3.LUT R36, R46, 0x80000000, R13, 0xb8, !PT ;  /* 0x800000002e245812 */ /* 0x000fe200078eb80d */
[----:B------:R-:W-:Y:S01]  /*7000*/  FMUL R13, R50, R50 ;  /* 0x00000032320d7220 */ /* 0x000fe20000400000 */
[----:B----4-:R-:W-:Y:S01]  /*7010*/  @P1 FADD R44, -R44, 1 ;  /* 0x3f8000002c2c1421 */ /* 0x010fe20000000100 */
[----:B------:R-:W-:Y:S01]  /*7020*/  FMUL R46, R49, R49 ;  /* 0x00000031312e7220 */ /* 0x000fe20000400000 */
[----:B------:R-:W-:Y:S01]  /*7030*/  FSEL R52, -R7, -0.00082130916416645050049, P0 ;  /* 0xba574d2007347808 */ /* 0x000fe20000000100 */
[----:B------:R-:W-:Y:S01]  /*7040*/  FMUL R27, R27, R14 ;  /* 0x0000000e1b1b7220 */ /* 0x000fe20000400000 */
[----:B------:R-:W-:Y:S01]  /*7050*/  FSETP.GE.AND P5, PT, |R48|, 1.0029599666595458984, PT ;  /* 0x3f8060fe3000780b */ /* 0x000fe20003fa6200 */
[----:B------:R-:W-:Y:S01]  /*7060*/  FADD R36, R36, 1 ;  /* 0x3f80000024247421 */ /* 0x000fe20000000000 */
[----:B------:R-:W-:Y:S01]  /*7070*/  @P1 LOP3.LUT R34, R44, 0x80000000, R41, 0xb8, !PT ;  /* 0x800000002c221812 */ /* 0x000fe200078eb829 */
[----:B------:R-:W-:Y:S01]  /*7080*/  FMUL R37, R37, 0.5 ;  /* 0x3f00000025257820 */ /* 0x000fe20000400000 */
[----:B------:R-:W-:Y:S01]  /*7090*/  FSETP.GE.AND P1, PT, |R50|, 1.0029599666595458984, PT ;  /* 0x3f8060fe3200780b */ /* 0x000fe20003f26200 */
[----:B------:R-:W-:Y:S01]  /*70a0*/  FMUL R38, R38, 0.5 ;  /* 0x3f00000026267820 */ /* 0x000fe20000400000 */
[----:B------:R-:W-:Y:S01]  /*70b0*/  FSEL R45, |R49|, R46, P0 ;  /* 0x0000002e312d7208 */ /* 0x000fe20000000200 */
[----:B------:R-:W-:Y:S01]  /*70c0*/  FMUL R39, R39, 0.5 ;  /* 0x3f00000027277820 */ /* 0x000fe20000400000 */
[----:B------:R-:W-:Y:S01]  /*70d0*/  FSEL R43, |R50|, R13, P1 ;  /* 0x0000000d322b7208 */ /* 0x000fe20000800200 */
[----:B------:R-:W-:Y:S01]  /*70e0*/  FMUL R13, R48, R48 ;  /* 0x00000030300d7220 */ /* 0x000fe20000400000 */
[----:B------:R-:W-:Y:S01]  /*70f0*/  FSEL R40, R6, 8.4834944573231041431e-05, P1 ;  /* 0x38b1e96a06287808 */ /* 0x000fe20000800000 */
[----:B------:R-:W-:Y:S01]  /*7100*/  FMUL R36, R31, R36 ;  /* 0x000000241f247220 */ /* 0x000fe20000400000 */
[----:B------:R-:W-:-:S02]  /*7110*/  FSEL R44, -R7, -0.00082130916416645050049, P1 ;  /* 0xba574d20072c7808 */ /* 0x000fc40000800100 */
[----:B------:R-:W-:Y:S02]  /*7120*/  FSEL R46, R6, 8.4834944573231041431e-05, P0 ;  /* 0x38b1e96a062e7808 */ /* 0x000fe40000000000 */
[C---:B------:R-:W-:Y:S01]  /*7130*/  FSEL R54, R8.reuse, 0.0052134888246655464172, P0 ;  /* 0x3baad5ea08367808 */ /* 0x040fe20000000000 */
[----:B------:R-:W-:Y:S01]  /*7140*/  FFMA R44, R43, R40, R44 ;  /* 0x000000282b2c7223 */ /* 0x000fe2000000002c */
[C---:B------:R-:W-:Y:S01]  /*7150*/  FSEL R40, R8.reuse, 0.0052134888246655464172, P4 ;  /* 0x3baad5ea08287808 */ /* 0x040fe20002000000 */
[----:B------:R-:W-:Y:S01]  /*7160*/  FFMA R52, R45, R46, R52 ;  /* 0x0000002e2d347223 */ /* 0x000fe20000000034 */
[----:B------:R-:W-:Y:S02]  /*7170*/  FSEL R46, R8, 0.0052134888246655464172, P1 ;  /* 0x3baad5ea082e7808 */ /* 0x000fe40000800000 */
[----:B------:R-:W-:Y:S01]  /*7180*/  FSEL R53, |R48|, R13, P5 ;  /* 0x0000000d30357208 */ /* 0x000fe20002800200 */
[----:B------:R-:W-:Y:S01]  /*7190*/  FFMA R40, R51, R42, R40 ;  /* 0x0000002a33287223 */ /* 0x000fe20000000028 */
[----:B------:R-:W-:Y:S01]  /*71a0*/  FSEL R42, -R9, -0.026868773624300956726, P4 ;  /* 0xbcdc1be7092a7808 */ /* 0x000fe20002000100 */
[----:B------:R-:W-:Y:S01]  /*71b0*/  FFMA R44, R43, R44, R46 ;  /* 0x0000002c2b2c7223 */ /* 0x000fe2000000002e */
[----:B------:R-:W-:Y:S01]  /*71c0*/  FSEL R46, -R9, -0.026868773624300956726, P1 ;  /* 0xbcdc1be7092e7808 */ /* 0x000fe20000800100 */
[----:B------:R-:W-:Y:S01]  /*71d0*/  FFMA R52, R45, R52, R54 ;  /* 0x000000342d347223 */ /* 0x000fe20000000036 */
[----:B------:R-:W-:Y:S01]  /*71e0*/  FSEL R56, R6, 8.4834944573231041431e-05, P5 ;  /* 0x38b1e96a06387808 */ /* 0x000fe20002800000 */
[----:B------:R-:W-:Y:S01]  /*71f0*/  FFMA R40, R51, R40, R42 ;  /* 0x0000002833287223 */ /* 0x000fe2000000002a */
[----:B------:R-:W-:Y:S01]  /*7200*/  FSEL R42, R10, 0.11284004896879196167, P4 ;  /* 0x3de718af0a2a7808 */ /* 0x000fe20002000000 */
[----:B------:R-:W-:Y:S01]  /*7210*/  FFMA R44, R43, R44, R46 ;  /* 0x0000002c2b2c7223 */ /* 0x000fe2000000002e */
[----:B------:R-:W-:-:S02]  /*7220*/  FSEL R58, -R7, -0.00082130916416645050049, P5 ;  /* 0xba574d20073a7808 */ /* 0x000fc40002800100 */
[----:B------:R-:W-:Y:S01]  /*7230*/  FSEL R46, R10, 0.11284004896879196167, P1 ;  /* 0x3de718af0a2e7808 */ /* 0x000fe20000800000 */
[----:B------:R-:W-:Y:S01]  /*7240*/  FFMA R40, R51, R40, R42 ;  /* 0x0000002833287223 */ /* 0x000fe2000000002a */
[----:B------:R-:W-:Y:S01]  /*7250*/  FSEL R42, R11, -0.37612664699554443359, P4 ;  /* 0xbec093ac0b2a7808 */ /* 0x000fe20002000000 */
[----:B------:R-:W-:Y:S01]  /*7260*/  FFMA R56, R53, R56, R58 ;  /* 0x0000003835387223 */ /* 0x000fe2000000003a */
[----:B------:R-:W-:Y:S01]  /*7270*/  FSEL R54, -R9, -0.026868773624300956726, P0 ;  /* 0xbcdc1be709367808 */ /* 0x000fe20000000100 */
[----:B------:R-:W-:Y:S01]  /*7280*/  FFMA R44, R43, R44, R46 ;  /* 0x0000002c2b2c7223 */ /* 0x000fe2000000002e */
[----:B------:R-:W-:Y:S01]  /*7290*/  FSEL R58, R8, 0.0052134888246655464172, P5 ;  /* 0x3baad5ea083a7808 */ /* 0x000fe20002800000 */
[----:B------:R-:W-:Y:S01]  /*72a0*/  FFMA R40, R51, R40, R42 ;  /* 0x0000002833287223 */ /* 0x000fe2000000002a */
[----:B------:R-:W-:Y:S01]  /*72b0*/  FSEL R42, R12, 0.12837915122509002686, P4 ;  /* 0x3e0375d30c2a7808 */ /* 0x000fe20002000000 */
[----:B------:R-:W-:Y:S01]  /*72c0*/  FFMA R52, R45, R52, R54 ;  /* 0x000000342d347223 */ /* 0x000fe20000000036 */
[----:B------:R-:W-:Y:S01]  /*72d0*/  FSEL R46, R11, -0.37612664699554443359, P1 ;  /* 0xbec093ac0b2e7808 */ /* 0x000fe20000800000 */
[----:B------:R-:W-:Y:S01]  /*72e0*/  FFMA R56, R53, R56, R58 ;  /* 0x0000003835387223 */ /* 0x000fe2000000003a */
[----:B------:R-:W-:Y:S01]  /*72f0*/  FSEL R54, R10, 0.11284004896879196167, P0 ;  /* 0x3de718af0a367808 */ /* 0x000fe20000000000 */
[----:B------:R-:W-:Y:S01]  /*7300*/  FFMA R40, R51, R40, R42 ;  /* 0x0000002833287223 */ /* 0x000fe2000000002a */
[----:B------:R-:W-:Y:S01]  /*7310*/  FSEL R41, -|R47|, R47, P4 ;  /* 0x0000002f2f297208 */ /* 0x000fe20002000300 */
[----:B------:R-:W-:Y:S01]  /*7320*/  FFMA R44, R43, R44, R46 ;  /* 0x0000002c2b2c7223 */ /* 0x000fe2000000002e */
[----:B------:R-:W-:Y:S01]  /*7330*/  FSEL R58, -R9, -0.026868773624300956726, P5 ;  /* 0xbcdc1be7093a7808 */ /* 0x000fe20002800100 */
[----:B------:R-:W-:Y:S01]  /*7340*/  FFMA R52, R45, R52, R54 ;  /* 0x000000342d347223 */ /* 0x000fe20000000036 */
[----:B------:R-:W-:Y:S01]  /*7350*/  FSEL R46, R12, 0.12837915122509002686, P1 ;  /* 0x3e0375d30c2e7808 */ /* 0x000fe20000800000 */
[----:B------:R-:W-:Y:S01]  /*7360*/  FFMA R40, R40, R41, R41 ;  /* 0x0000002928287223 */ /* 0x000fe20000000029 */
[----:B------:R-:W-:Y:S01]  /*7370*/  FSEL R54, R11, -0.37612664699554443359, P0 ;  /* 0xbec093ac0b367808 */ /* 0x000fe20000000000 */
[----:B------:R-:W-:Y:S01]  /*7380*/  FFMA R56, R53, R56, R58 ;  /* 0x0000003835387223 */ /* 0x000fe2000000003a */
[----:B------:R-:W-:Y:S01]  /*7390*/  FSEL R58, R10, 0.11284004896879196167, P5 ;  /* 0x3de718af0a3a7808 */ /* 0x000fe20002800000 */
[----:B------:R-:W-:Y:S01]  /*73a0*/  FFMA R44, R43, R44, R46 ;  /* 0x0000002c2b2c7223 */ /* 0x000fe2000000002e */
[----:B------:R-:W-:Y:S01]  /*73b0*/  FSEL R42, R12, 0.12837915122509002686, P0 ;  /* 0x3e0375d30c2a7808 */ /* 0x000fe20000000000 */
[----:B------:R-:W2:Y:S01]  /*73c0*/  @P4 MUFU.EX2 R46, R40 ;  /* 0x00000028002e4308 */ /* 0x000ea20000000800 */
[----:B------:R-:W-:Y:S01]  /*73d0*/  FFMA R52, R45, R52, R54 ;  /* 0x000000342d347223 */ /* 0x000fe20000000036 */
[----:B------:R-:W-:Y:S01]  /*73e0*/  FSEL R43, -|R50|, R50, P1 ;  /* 0x00000032322b7208 */ /* 0x000fe20000800300 */
[----:B------:R-:W-:Y:S01]  /*73f0*/  FFMA R56, R53, R56, R58 ;  /* 0x0000003835387223 */ /* 0x000fe2000000003a */
[----:B------:R-:W-:Y:S01]  /*7400*/  F2FP.F16.E4M3.UNPACK_B R13, R0.H1 ;  /* 0x00000000ff0d723e */ /* 0x000fe200030006ff */
[----:B------:R-:W-:Y:S01]  /*7410*/  FFMA R52, R45, R52, R42 ;  /* 0x000000342d347223 */ /* 0x000fe2000000002a */
[----:B------:R-:W-:Y:S01]  /*7420*/  FSEL R54, R11, -0.37612664699554443359, P5 ;  /* 0xbec093ac0b367808 */ /* 0x000fe20002800000 */
[----:B------:R-:W-:Y:S01]  /*7430*/  FFMA R42, R44, R43, R43 ;  /* 0x0000002b2c2a7223 */ /* 0x000fe2000000002b */
[----:B------:R-:W-:Y:S01]  /*7440*/  FSEL R58, R12, 0.12837915122509002686, P5 ;  /* 0x3e0375d30c3a7808 */ /* 0x000fe20002800000 */
[----:B------:R-:W-:-:S02]  /*7450*/  HADD2.F32 R41, -RZ, R13.H0_H0 ;  /* 0x2000000dff297230 */ /* 0x000fc40000004100 */
[----:B------:R-:W-:Y:S01]  /*7460*/  FMUL R43, R2, R212 ;  /* 0x000000d4022b7220 */ /* 0x000fe20000400000 */
[----:B------:R-:W-:Y:S02]  /*7470*/  HADD2.F32 R13, -RZ, R13.H1_H1 ;  /* 0x3000000dff0d7230 */ /* 0x000fe40000004100 */
[----:B------:R-:W-:Y:S01]  /*7480*/  FFMA R56, R53, R56, R54 ;  /* 0x0000003835387223 */ /* 0x000fe20000000036 */
[----:B------:R-:W-:Y:S01]  /*7490*/  FSEL R45, -|R49|, R49, P0 ;  /* 0x00000031312d7208 */ /* 0x000fe20000000300 */
[----:B------:R-:W3:Y:S01]  /*74a0*/  @P1 MUFU.EX2 R54, R42 ;  /* 0x0000002a00361308 */ /* 0x000ee20000000800 */
[C---:B------:R-:W-:Y:S01]  /*74b0*/  FFMA R41, R16.reuse, R41, R213 ;  /* 0x0000002910297223 */ /* 0x040fe200000000d5 */
[----:B------:R-:W-:Y:S01]  /*74c0*/  FFMA R44, R16, R13, R43 ;  /* 0x0000000d102c7223 */ /* 0x000fe2000000002b */
[----:B------:R-:W-:Y:S01]  /*74d0*/  FFMA R58, R53, R56, R58 ;  /* 0x00000038353a7223 */ /* 0x000fe2000000003a */
[----:B------:R-:W-:Y:S01]  /*74e0*/  FFMA R43, R52, R45, R45 ;  /* 0x0000002d342b7223 */ /* 0x000fe2000000002d */
[----:B------:R-:W-:Y:S01]  /*74f0*/  FSEL R53, -|R48|, R48, P5 ;  /* 0x0000003030357208 */ /* 0x000fe20002800300 */
[----:B--2---:R-:W-:Y:S01]  /*7500*/  @P4 FADD R52, -R46, 1 ;  /* 0x3f8000002e344421 */ /* 0x004fe20000000100 */
[----:B------:R-:W-:Y:S01]  /*7510*/  F2FP.F16.E4M3.UNPACK_B R51, R5 ;  /* 0x00000005ff33723e */ /* 0x000fe200020006ff */
[----:B------:R-:W2:Y:S01]  /*7520*/  @P0 MUFU.EX2 R56, R43 ;  /* 0x0000002b00380308 */ /* 0x000ea20000000800 */
[----:B------:R-:W-:Y:S01]  /*7530*/  FMUL R13, R41, 0.70710676908493041992 ;  /* 0x3f3504f3290d7820 */ /* 0x000fe20000400000 */
[----:B------:R-:W-:Y:S01]  /*7540*/  FFMA R46, R58, R53, R53 ;  /* 0x000000353a2e7223 */ /* 0x000fe20000000035 */
[----:B------:R-:W-:Y:S01]  /*7550*/  @P4 LOP3.LUT R40, R52, 0x80000000, R47, 0xb8, !PT ;  /* 0x8000000034284812 */ /* 0x000fe200078eb82f */
[----:B------:R-:W-:-:S02]  /*7560*/  HADD2.F32 R45, -RZ, R51.H0_H0 ;  /* 0x20000033ff2d7230 */ /* 0x000fc40000004100 */
[C---:B------:R-:W-:Y:S01]  /*7570*/  FMUL R58, R13.reuse, R13 ;  /* 0x0000000d0d3a7220 */ /* 0x040fe20000400000 */
[----:B------:R-:W-:Y:S01]  /*7580*/  HADD2.F32 R47, -RZ, R51.H1_H1 ;  /* 0x30000033ff2f7230 */ /* 0x000fe20000004100 */
[C---:B------:R-:W-:Y:S01]  /*7590*/  FSETP.GE.AND P4, PT, |R13|.reuse, 1.0029599666595458984, PT ;  /* 0x3f8060fe0d00780b */ /* 0x040fe20003f86200 */
[----:B------:R-:W4:Y:S01]  /*75a0*/  @P5 MUFU.EX2 R52, R46 ;  /* 0x0000002e00345308 */ /* 0x000f220000000800 */
[----:B---3--:R-:W-:Y:S01]  /*75b0*/  @P1 FADD R55, -R54, 1 ;  /* 0x3f80000036371421 */ /* 0x008fe20000000100 */
[----:B------:R-:W-:Y:S01]  /*75c0*/  FMUL R51, R44, 0.70710676908493041992 ;  /* 0x3f3504f32c337820 */ /* 0x000fe20000400000 */
[----:B------:R-:W-:Y:S01]  /*75d0*/  FSEL R57, |R13|, R58, P4 ;  /* 0x0000003a0d397208 */ /* 0x000fe20002000200 */
[----:B------:R-:W-:Y:S01]  /*75e0*/  FFMA R45, R16, R45, R227 ;  /* 0x0000002d102d7223 */ /* 0x000fe200000000e3 */
[----:B------:R-:W-:Y:S01]  /*75f0*/  FSEL R54, R6, 8.4834944573231041431e-05, P4 ;  /* 0x38b1e96a06367808 */ /* 0x000fe20002000000 */
[----:B------:R-:W-:Y:S01]  /*7600*/  FMUL R60, R51, R51 ;  /* 0x00000033333c7220 */ /* 0x000fe20000400000 */
[----:B------:R-:W-:Y:S01]  /*7610*/  FSEL R58, -R7, -0.00082130916416645050049, P4 ;  /* 0xba574d20073a7808 */ /* 0x000fe20002000100 */
[----:B------:R-:W-:Y:S01]  /*7620*/  FMUL R53, R2, R226 ;  /* 0x000000e202357220 */ /* 0x000fe20000400000 */
[----:B------:R-:W-:Y:S01]  /*7630*/  @P1 LOP3.LUT R42, R55, 0x80000000, R50, 0xb8, !PT ;  /* 0x80000000372a1812 */ /* 0x000fe200078eb832 */
[----:B--2---:R-:W-:Y:S01]  /*7640*/  @P0 FADD R56, -R56, 1 ;  /* 0x3f80000038380421 */ /* 0x004fe20000000100 */
[----:B------:R-:W-:Y:S01]  /*7650*/  FSETP.GE.AND P1, PT, |R51|, 1.0029599666595458984, PT ;  /* 0x3f8060fe3300780b */ /* 0x000fe20003f26200 */
[----:B------:R-:W-:Y:S01]  /*7660*/  FFMA R58, R57, R54, R58 ;  /* 0x00000036393a7223 */ /* 0x000fe2000000003a */
[----:B------:R-:W-:Y:S01]  /*7670*/  FMUL R50, R45, 0.70710676908493041992 ;  /* 0x3f3504f32d327820 */ /* 0x000fe20000400000 */
[----:B------:R-:W-:Y:S01]  /*7680*/  FFMA R47, R16, R47, R53 ;  /* 0x0000002f102f7223 */ /* 0x000fe20000000035 */
[----:B------:R-:W-:Y:S01]  /*7690*/  FSEL R59, |R51|, R60, P1 ;  /* 0x0000003c333b7208 */ /* 0x000fe20000800200 */
[----:B------:R-:W-:Y:S01]  /*76a0*/  FADD R40, R40, 1 ;  /* 0x3f80000028287421 */ /* 0x000fe20000000000 */
[----:B------:R-:W-:Y:S01]  /*76b0*/  FSEL R54, R6, 8.4834944573231041431e-05, P1 ;  /* 0x38b1e96a06367808 */ /* 0x000fe20000800000 */
[----:B----4-:R-:W-:Y:S01]  /*76c0*/  @P5 FADD R53, -R52, 1 ;  /* 0x3f80000034355421 */ /* 0x010fe20000000100 */
[----:B------:R-:W-:Y:S01]  /*76d0*/  FSEL R60, -R7, -0.00082130916416645050049, P1 ;  /* 0xba574d20073c7808 */ /* 0x000fe20000800100 */
[----:B------:R-:W-:Y:S01]  /*76e0*/  FADD R42, R42, 1 ;  /* 0x3f8000002a2a7421 */ /* 0x000fe20000000000 */
[----:B------:R-:W-:Y:S01]  /*76f0*/  @P0 LOP3.LUT R43, R56, 0x80000000, R49, 0xb8, !PT ;  /* 0x80000000382b0812 */ /* 0x000fe200078eb831 */
[C---:B------:R-:W-:Y:S01]  /*7700*/  FMUL R49, R50.reuse, R50 ;  /* 0x0000003232317220 */ /* 0x040fe20000400000 */
[----:B------:R-:W-:Y:S01]  /*7710*/  FSETP.GE.AND P0, PT, |R50|, 1.0029599666595458984, PT ;  /* 0x3f8060fe3200780b */ /* 0x000fe20003f06200 */
[----:B------:R-:W-:Y:S01]  /*7720*/  FFMA R62, R59, R54, R60 ;  /* 0x000000363b3e7223 */ /* 0x000fe2000000003c */
[C---:B------:R-:W-:Y:S01]  /*7730*/  FSEL R64, R8.reuse, 0.0052134888246655464172, P1 ;  /* 0x3baad5ea08407808 */ /* 0x040fe20000800000 */
[----:B------:R-:W-:Y:S01]  /*7740*/  FADD R43, R43, 1 ;  /* 0x3f8000002b2b7421 */ /* 0x000fe20000000000 */
[----:B------:R-:W-:Y:S01]  /*7750*/  FSEL R56, R8, 0.0052134888246655464172, P4 ;  /* 0x3baad5ea08387808 */ /* 0x000fe20002000000 */
[----:B------:R-:W-:Y:S01]  /*7760*/  FMUL R41, R41, 0.5 ;  /* 0x3f00000029297820 */ /* 0x000fe20000400000 */
[----:B------:R-:W-:Y:S01]  /*7770*/  @P5 LOP3.LUT R46, R53, 0x80000000, R48, 0xb8, !PT ;  /* 0x80000000352e5812 */ /* 0x000fe200078eb830 */
[----:B------:R-:W-:Y:S01]  /*7780*/  FMUL R48, R47, 0.70710676908493041992 ;  /* 0x3f3504f32f307820 */ /* 0x000fe20000400000 */
[----:B------:R-:W-:Y:S01]  /*7790*/  FSEL R53, |R50|, R49, P0 ;  /* 0x0000003132357208 */ /* 0x000fe20000000200 */
[----:B------:R-:W-:Y:S01]  /*77a0*/  FFMA R66, R59, R62, R64 ;  /* 0x0000003e3b427223 */ /* 0x000fe20000000040 */
[----:B------:R-:W-:Y:S01]  /*77b0*/  FSEL R52, R6, 8.4834944573231041431e-05, P0 ;  /* 0x38b1e96a06347808 */ /* 0x000fe20000000000 */
[----:B------:R-:W-:Y:S01]  /*77c0*/  FFMA R60, R57, R58, R56 ;  /* 0x0000003a393c7223 */ /* 0x000fe20000000038 */
[----:B------:R-:W-:Y:S01]  /*77d0*/  FSEL R54, -R7, -0.00082130916416645050049, P0 ;  /* 0xba574d2007367808 */ /* 0x000fe20000000100 */
[----:B------:R-:W-:Y:S01]  /*77e0*/  FMUL R49, R48, R48 ;  /* 0x0000003030317220 */ /* 0x000fe20000400000 */
[----:B------:R-:W-:Y:S01]  /*77f0*/  FSEL R62, -R9, -0.026868773624300956726, P4 ;  /* 0xbcdc1be7093e7808 */ /* 0x000fe20002000100 */
[----:B------:R-:W-:Y:S01]  /*7800*/  FADD R46, R46, 1 ;  /* 0x3f8000002e2e7421 */ /* 0x000fe20000000000 */
[----:B------:R-:W-:Y:S01]  /*7810*/  FSETP.GE.AND P5, PT, |R48|, 1.0029599666595458984, PT ;  /* 0x3f8060fe3000780b */ /* 0x000fe20003fa6200 */
[----:B------:R-:W-:Y:S01]  /*7820*/  FFMA R52, R53, R52, R54 ;  /* 0x0000003435347223 */ /* 0x000fe20000000036 */
[----:B------:R-:W-:Y:S01]  /*7830*/  FSEL R54, R8, 0.0052134888246655464172, P0 ;  /* 0x3baad5ea08367808 */ /* 0x000fe20000000000 */
[----:B------:R-:W-:Y:S01]  /*7840*/  FFMA R60, R57, R60, R62 ;  /* 0x0000003c393c7223 */ /* 0x000fe2000000003e */
[----:B------:R-:W-:Y:S01]  /*7850*/  FSEL R64, R10, 0.11284004896879196167, P4 ;  /* 0x3de718af0a407808 */ /* 0x000fe20002000000 */
[----:B------:R-:W-:Y:S01]  /*7860*/  FMUL R45, R45, 0.5 ;  /* 0x3f0000002d2d7820 */ /* 0x000fe20000400000 */
[----:B------:R-:W-:Y:S01]  /*7870*/  FSEL R55, |R48|, R49, P5 ;  /* 0x0000003130377208 */ /* 0x000fe20002800200 */
[----:B------:R-:W-:Y:S01]  /*7880*/  FFMA R52, R53, R52, R54 ;  /* 0x0000003435347223 */ /* 0x000fe20000000036 */
[----:B------:R-:W-:Y:S01]  /*7890*/  FSEL R56, R6, 8.4834944573231041431e-05, P5 ;  /* 0x38b1e96a06387808 */ /* 0x000fe20002800000 */
[----:B------:R-:W-:Y:S01]  /*78a0*/  FFMA R60, R57, R60, R64 ;  /* 0x0000003c393c7223 */ /* 0x000fe20000000040 */
[----:B------:R-:W-:Y:S01]  /*78b0*/  FSEL R58, -R7, -0.00082130916416645050049, P5 ;  /* 0xba574d20073a7808 */ /* 0x000fe20002800100 */
[----:B------:R-:W-:Y:S01]  /*78c0*/  FMUL R47, R47, 0.5 ;  /* 0x3f0000002f2f7820 */ /* 0x000fe20000400000 */
[----:B------:R-:W-:Y:S01]  /*78d0*/  FSEL R62, R11, -0.37612664699554443359, P4 ;  /* 0xbec093ac0b3e7808 */ /* 0x000fe20002000000 */
[----:B------:R-:W-:Y:S01]  /*78e0*/  FMUL R35, R35, R40 ;  /* 0x0000002823237220 */ /* 0x000fe20000400000 */
[----:B------:R-:W-:Y:S01]  /*78f0*/  FSEL R54, -R9, -0.026868773624300956726, P0 ;  /* 0xbcdc1be709367808 */ /* 0x000fe20000000100 */
[----:B------:R-:W-:Y:S01]  /*7900*/  FFMA R56, R55, R56, R58 ;  /* 0x0000003837387223 */ /* 0x000fe2000000003a */
[----:B------:R-:W-:Y:S01]  /*7910*/  FSEL R68, -R9, -0.026868773624300956726, P1 ;  /* 0xbcdc1be709447808 */ /* 0x000fe20000800100 */
[----:B------:R-:W-:Y:S01]  /*7920*/  FFMA R60, R57, R60, R62 ;  /* 0x0000003c393c7223 */ /* 0x000fe2000000003e */
[----:B------:R-:W-:Y:S01]  /*7930*/  FSEL R58, R8, 0.0052134888246655464172, P5 ;  /* 0x3baad5ea083a7808 */ /* 0x000fe20002800000 */
[----:B------:R-:W-:Y:S01]  /*7940*/  FFMA R52, R53, R52, R54 ;  /* 0x0000003435347223 */ /* 0x000fe20000000036 */
[----:B------:R-:W-:Y:S01]  /*7950*/  FSEL R62, R12, 0.12837915122509002686, P4 ;  /* 0x3e0375d30c3e7808 */ /* 0x000fe20002000000 */
[----:B------:R-:W-:Y:S01]  /*7960*/  FFMA R66, R59, R66, R68 ;  /* 0x000000423b427223 */ /* 0x000fe20000000044 */
[C---:B------:R-:W-:Y:S01]  /*7970*/  FSEL R64, R10.reuse, 0.11284004896879196167, P1 ;  /* 0x3de718af0a407808 */ /* 0x040fe20000800000 */
[----:B------:R-:W-:Y:S01]  /*7980*/  FFMA R56, R55, R56, R58 ;  /* 0x0000003837387223 */ /* 0x000fe2000000003a */
[----:B------:R-:W-:Y:S01]  /*7990*/  FSEL R54, R10, 0.11284004896879196167, P0 ;  /* 0x3de718af0a367808 */ /* 0x000fe20000000000 */
[----:B------:R-:W-:Y:S01]  /*79a0*/  FFMA R60, R57, R60, R62 ;  /* 0x0000003c393c7223 */ /* 0x000fe2000000003e */
[----:B------:R-:W-:Y:S01]  /*79b0*/  FSEL R49, -|R13|, R13, P4 ;  /* 0x0000000d0d317208 */ /* 0x000fe20002000300 */
[----:B------:R-:W-:Y:S01]  /*79c0*/  FFMA R64, R59, R66, R64 ;  /* 0x000000423b407223 */ /* 0x000fe20000000040 */
[----:B------:R-:W-:Y:S01]  /*79d0*/  FSEL R68, R11, -0.37612664699554443359, P1 ;  /* 0xbec093ac0b447808 */ /* 0x000fe20000800000 */
[----:B------:R-:W-:Y:S01]  /*79e0*/  FFMA R52, R53, R52, R54 ;  /* 0x0000003435347223 */ /* 0x000fe20000000036 */
[----:B------:R-:W-:Y:S01]  /*79f0*/  FSEL R58, -R9, -0.026868773624300956726, P5 ;  /* 0xbcdc1be7093a7808 */ /* 0x000fe20002800100 */
[----:B------:R-:W-:Y:S01]  /*7a00*/  FFMA R49, R60, R49, R49 ;  /* 0x000000313c317223 */ /* 0x000fe20000000031 */
[----:B------:R-:W-:Y:S01]  /*7a10*/  FSEL R54, R11, -0.37612664699554443359, P0 ;  /* 0xbec093ac0b367808 */ /* 0x000fe20000000000 */
[----:B------:R-:W-:Y:S01]  /*7a20*/  FFMA R64, R59, R64, R68 ;  /* 0x000000403b407223 */ /* 0x000fe20000000044 */
[----:B------:R-:W-:Y:S01]  /*7a30*/  FSEL R66, R12, 0.12837915122509002686, P1 ;  /* 0x3e0375d30c427808 */ /* 0x000fe20000800000 */
[----:B------:R-:W-:Y:S01]  /*7a40*/  FFMA R58, R55, R56, R58 ;  /* 0x00000038373a7223 */ /* 0x000fe2000000003a */
[----:B------:R-:W-:Y:S01]  /*7a50*/  FSEL R60, R10, 0.11284004896879196167, P5 ;  /* 0x3de718af0a3c7808 */ /* 0x000fe20002800000 */
[----:B------:R-:W-:Y:S01]  /*7a60*/  FFMA R54, R53, R52, R54 ;  /* 0x0000003435367223 */ /* 0x000fe20000000036 */
[----:B------:R-:W-:Y:S01]  /*7a70*/  FSEL R56, R12, 0.12837915122509002686, P0 ;  /* 0x3e0375d30c387808 */ /* 0x000fe20000000000 */
[----:B------:R-:W-:Y:S01]  /*7a80*/  FFMA R64, R59, R64, R66 ;  /* 0x000000403b407223 */ /* 0x000fe20000000042 */
[----:B------:R-:W-:Y:S01]  /*7a90*/  FSEL R57, -|R51|, R51, P1 ;  /* 0x0000003333397208 */ /* 0x000fe20000800300 */
[----:B------:R-:W-:Y:S01]  /*7aa0*/  FFMA R58, R55, R58, R60 ;  /* 0x0000003a373a7223 */ /* 0x000fe2000000003c */
[----:B------:R-:W-:Y:S01]  /*7ab0*/  FSEL R60, R11, -0.37612664699554443359, P5 ;  /* 0xbec093ac0b3c7808 */ /* 0x000fe20002800000 */
[----:B------:R-:W-:Y:S01]  /*7ac0*/  FFMA R53, R53, R54, R56 ;  /* 0x0000003635357223 */ /* 0x000fe20000000038 */
[----:B------:R-:W-:Y:S01]  /*7ad0*/  FSEL R54, -|R50|, R50, P0 ;  /* 0x0000003232367208 */ /* 0x000fe20000000300 */
[----:B------:R-:W-:Y:S01]  /*7ae0*/  FFMA R52, R64, R57, R57 ;  /* 0x0000003940347223 */ /* 0x000fe20000000039 */
[----:B------:R-:W-:Y:S01]  /*7af0*/  FSEL R57, R12, 0.12837915122509002686, P5 ;  /* 0x3e0375d30c397808 */ /* 0x000fe20002800000 */
[----:B------:R-:W-:Y:S01]  /*7b00*/  FFMA R58, R55, R58, R60 ;  /* 0x0000003a373a7223 */ /* 0x000fe2000000003c */
[----:B------:R-:W2:Y:S01]  /*7b10*/  @P4 MUFU.EX2 R59, R49 ;  /* 0x00000031003b4308 */ /* 0x000ea20000000800 */
[----:B------:R-:W-:Y:S01]  /*7b20*/  FFMA R53, R53, R54, R54 ;  /* 0x0000003635357223 */ /* 0x000fe20000000036 */
[----:B------:R-:W-:Y:S01]  /*7b30*/  FSEL R54, -|R48|, R48, P5 ;  /* 0x0000003030367208 */ /* 0x000fe20002800300 */
[----:B------:R-:W-:Y:S01]  /*7b40*/  FFMA R57, R55, R58, R57 ;  /* 0x0000003a37397223 */ /* 0x000fe20000000039 */
[----:B-1----:R-:W-:Y:S01]  /*7b50*/  SHF.L.U32 R60, R63, 0x1, RZ ;  /* 0x000000013f3c7819 */ /* 0x002fe200000006ff */
[----:B------:R-:W-:Y:S01]  /*7b60*/  FMUL R42, R37, R42 ;  /* 0x0000002a252a7220 */ /* 0x000fe20000400000 */
[----:B------:R-:W-:Y:S01]  /*7b70*/  LOP3.LUT R62, R63, 0xff, RZ, 0xc0, !PT ;  /* 0x000000ff3f3e7812 */ /* 0x000fe200078ec0ff */
[----:B------:R-:W-:Y:S01]  /*7b80*/  FFMA R54, R57, R54, R54 ;  /* 0x0000003639367223 */ /* 0x000fe20000000036 */
[----:B------:R-:W-:Y:S01]  /*7b90*/  SHF.L.U32 R57, R63, 0x4, RZ ;  /* 0x000000043f397819 */ /* 0x000fe200000006ff */
[----:B------:R-:W1:Y:S01]  /*7ba0*/  @P1 MUFU.EX2 R61, R52 ;  /* 0x00000034003d1308 */ /* 0x000e620000000800 */
[----:B------:R-:W-:Y:S01]  /*7bb0*/  IADD3 R62, R62, 0x1f, RZ ;  /* 0x0000001f3e3e7810 */ /* 0x000fe20007ffe0ff */
[----:B------:R-:W-:Y:S01]  /*7bc0*/  FMUL R38, R38, R43 ;  /* 0x0000002b26267220 */ /* 0x000fe20000400000 */
[----:B------:R-:W-:Y:S01]  /*7bd0*/  LOP3.LUT R57, R57, 0xe00, RZ, 0xc0, !PT ;  /* 0x00000e0039397812 */ /* 0x000fe200078ec0ff */
[----:B------:R-:W-:Y:S01]  /*7be0*/  FMUL R39, R39, R46 ;  /* 0x0000002e27277220 */ /* 0x000fe20000400000 */
[----:B------:R-:W-:-:S02]  /*7bf0*/  F2FP.SATFINITE.E4M3.F32.PACK_AB_MERGE_C R42, R42, R35, RZ ;  /* 0x000000232a2a723e */ /* 0x000fc400048070ff */
[----:B------:R-:W-:Y:S01]  /*7c00*/  LOP3.LUT R57, R57, 0x6, R60, 0xf8, !PT ;  /* 0x0000000639397812 */ /* 0x000fe200078ef83c */
[----:B------:R-:W3:Y:S01]  /*7c10*/  @P5 MUFU.EX2 R56, R54 ;  /* 0x0000003600385308 */ /* 0x000ee20000000800 */
[----:B--2---:R-:W-:Y:S01]  /*7c20*/  @P4 FADD R58, -R59, 1 ;  /* 0x3f8000003b3a4421 */ /* 0x004fe20000000100 */
[----:B------:R-:W-:Y:S02]  /*7c30*/  SHF.L.U32 R60, R63, 0x3, RZ ;  /* 0x000000033f3c7819 */ /* 0x000fe400000006ff */
[----:B------:R-:W-:Y:S02]  /*7c40*/  SHF.R.U32.HI R59, RZ, 0x4, R63 ;  /* 0x00000004ff3b7819 */ /* 0x000fe4000001163f */
[----:B------:R-:W-:Y:S02]  /*7c50*/  @P4 LOP3.LUT R49, R58, 0x80000000, R13, 0xb8, !PT ;  /* 0x800000003a314812 */ /* 0x000fe400078eb80d */
[----:B------:R-:W2:Y:S01]  /*7c60*/  @P0 MUFU.EX2 R55, R53 ;  /* 0x0000003500370308 */ /* 0x000ea20000000800 */
[----:B------:R-:W-:Y:S01]  /*7c70*/  LOP3.LUT R13, R57, 0x60, R60, 0xf8, !PT ;  /* 0x00000060390d7812 */ /* 0x000fe200078ef83c */
[----:B-1----:R-:W-:Y:S01]  /*7c80*/  @P1 FADD R58, -R61, 1 ;  /* 0x3f8000003d3a1421 */ /* 0x002fe20000000100 */
[----:B------:R-:W-:-:S02]  /*7c90*/  LOP3.LUT P4, RZ, R59, 0x1, RZ, 0xc0, !PT ;  /* 0x000000013bff7812 */ /* 0x000fc4000788c0ff */
[----:B------:R-:W-:Y:S02]  /*7ca0*/  LOP3.LUT R59, R60, 0x80, RZ, 0xc0, !PT ;  /* 0x000000803c3b7812 */ /* 0x000fe400078ec0ff */
[----:B------:R-:W-:Y:S01]  /*7cb0*/  @P1 LOP3.LUT R52, R58, 0x80000000, R51, 0xb8, !PT ;  /* 0x800000003a341812 */ /* 0x000fe200078eb833 */
[----:B---3--:R-:W-:Y:S01]  /*7cc0*/  @P5 FADD R57, -R56, 1 ;  /* 0x3f80000038395421 */ /* 0x008fe20000000100 */
[----:B------:R-:W-:-:S03]  /*7cd0*/  ISETP.GT.U32.AND P1, PT, R62, 0x3e, PT ;  /* 0x0000003e3e00780c */ /* 0x000fc60003f24070 */
[----:B------:R-:W-:Y:S01]  /*7ce0*/  FADD R52, R52, 1 ;  /* 0x3f80000034347421 */ /* 0x000fe20000000000 */
[----:B------:R-:W-:Y:S02]  /*7cf0*/  LOP3.LUT R60, R59, 0x10, R63, 0xf8, !PT ;  /* 0x000000103b3c7812 */ /* 0x000fe400078ef83f */
[----:B------:R-:W-:Y:S01]  /*7d00*/  @P5 LOP3.LUT R54, R57, 0x80000000, R48, 0xb8, !PT ;  /* 0x8000000039365812 */ /* 0x000fe200078eb830 */
[----:B------:R-:W-:Y:S01]  /*7d10*/  FMUL R48, R20, 0.5 ;  /* 0x3f00000014307820 */ /* 0x000fe20000400000 */
[----:B--2---:R-:W-:Y:S01]  /*7d20*/  @P0 FADD R55, -R55, 1 ;  /* 0x3f80000037370421 */ /* 0x004fe20000000100 */
[----:B------:R-:W-:Y:S01]  /*7d30*/  FADD R20, R21, 1 ;  /* 0x3f80000015147421 */ /* 0x000fe20000000000 */
[----:B------:R-:W-:Y:S01]  /*7d40*/  FADD R21, R24, 1 ;  /* 0x3f80000018157421 */ /* 0x000fe20000000000 */
[----:B------:R-:W-:Y:S01]  /*7d50*/  FADD R54, R54, 1 ;  /* 0x3f80000036367421 */ /* 0x000fe20000000000 */
[----:B------:R-:W-:Y:S01]  /*7d60*/  LOP3.LUT R13, R13, R60, RZ, 0xfc, !PT ;  /* 0x0000003c0d0d7212 */ /* 0x000fe200078efcff */
[----:B------:R-:W-:Y:S01]  /*7d70*/  FMUL R24, R15, R20 ;  /* 0x000000140f187220 */ /* 0x000fe20000400000 */
[----:B------:R-:W-:Y:S01]  /*7d80*/  @P0 LOP3.LUT R53, R55, 0x80000000, R50, 0xb8, !PT ;  /* 0x8000000037350812 */ /* 0x000fe200078eb832 */
[----:B------:R-:W-:Y:S01]  /*7d90*/  FADD R15, R32, 1 ;  /* 0x3f800000200f7421 */ /* 0x000fe20000000000 */
[----:B------:R-:W-:Y:S01]  /*7da0*/  FMUL R48, R48, R21 ;  /* 0x0000001530307220 */ /* 0x000fe20000400000 */
[----:B------:R-:W-:Y:S01]  /*7db0*/  FADD R21, R34, 1 ;  /* 0x3f80000022157421 */ /* 0x000fe20000000000 */
[----:B------:R-:W-:Y:S01]  /*7dc0*/  FADD R20, R49, 1 ;  /* 0x3f80000031147421 */ /* 0x000fe20000000000 */
[----:B------:R-:W-:Y:S01]  /*7dd0*/  FMUL R28, R28, R15 ;  /* 0x0000000f1c1c7220 */ /* 0x000fe20000400000 */
[----:B------:R-:W-:Y:S01]  /*7de0*/  FMUL R15, R44, 0.5 ;  /* 0x3f0000002c0f7820 */ /* 0x000fe20000400000 */
[----:B------:R-:W-:Y:S01]  /*7df0*/  FADD R14, R53, 1 ;  /* 0x3f800000350e7421 */ /* 0x000fe20000000000 */
[----:B------:R-:W-:Y:S01]  /*7e00*/  FMUL R21, R30, R21 ;  /* 0x000000151e157220 */ /* 0x000fe20000400000 */
[----:B------:R-:W-:Y:S01]  /*7e10*/  FMUL R20, R41, R20 ;  /* 0x0000001429147220 */ /* 0x000fe20000400000 */
[----:B------:R-:W-:Y:S01]  /*7e20*/  FMUL R15, R52, R15 ;  /* 0x0000000f340f7220 */ /* 0x000fe20000400000 */
[----:B------:R-:W-:Y:S01]  /*7e30*/  FMUL R45, R45, R14 ;  /* 0x0000000e2d2d7220 */ /* 0x000fe20000400000 */
[----:B------:R-:W-:Y:S01]  /*7e40*/  FMUL R54, R47, R54 ;  /* 0x000000362f367220 */ /* 0x000fe20000400000 */
[----:B------:R-:W-:-:S02]  /*7e50*/  MOV R14, 0x10 ;  /* 0x00000010000e7802 */ /* 0x000fc40000000f00 */
[----:B------:R-:W-:Y:S02]  /*7e60*/  F2FP.SATFINITE.E4M3.F32.PACK_AB_MERGE_C R24, R24, R25, RZ ;  /* 0x000000191818723e */ /* 0x000fe400048070ff */
[----:B------:R-:W-:Y:S02]  /*7e70*/  F2FP.SATFINITE.E4M3.F32.PACK_AB_MERGE_C R48, R29, R48, RZ ;  /* 0x000000301d30723e */ /* 0x000fe400048070ff */
[----:B------:R-:W-:Y:S02]  /*7e80*/  F2FP.SATFINITE.E4M3.F32.PACK_AB_MERGE_C R28, R28, R27, RZ ;  /* 0x0000001b1c1c723e */ /* 0x000fe400048070ff */
[----:B------:R-:W-:Y:S02]  /*7e90*/  F2FP.SATFINITE.E4M3.F32.PACK_AB_MERGE_C R36, R36, R21, RZ ;  /* 0x000000152424723e */ /* 0x000fe400048070ff */
[----:B------:R-:W-:Y:S02]  /*7ea0*/  F2FP.SATFINITE.E4M3.F32.PACK_AB_MERGE_C R38, R39, R38, RZ ;  /* 0x000000262726723e */ /* 0x000fe400048070ff */
[----:B------:R-:W-:-:S02]  /*7eb0*/  F2FP.SATFINITE.E4M3.F32.PACK_AB_MERGE_C R20, R15, R20, RZ ;  /* 0x000000140f14723e */ /* 0x000fc400048070ff */
[----:B------:R-:W-:Y:S02]  /*7ec0*/  F2FP.SATFINITE.E4M3.F32.PACK_AB_MERGE_C R54, R54, R45, RZ ;  /* 0x0000002d3636723e */ /* 0x000fe400048070ff */
[----:B------:R-:W-:Y:S01]  /*7ed0*/  SEL R14, R14, 0xfffffff0, !P4 ;  /* 0xfffffff00e0e7807 */ /* 0x000fe20006000000 */
[----:B------:R-:W-:Y:S06]  /*7ee0*/  @P1 BRA `(.L_x_55) ;  /* 0x0000000000041947 */ /* 0x000fec0003800000 */
[----:B------:R-:W-:-:S04]  /*7ef0*/  DEPBAR.LE SB0, 0x1 ;  /* 0x000080400000791a */ /* 0x000fc80000000000 */
.L_x_55:
[----:B------:R-:W-:Y:S05]  /*7f00*/  WARPSYNC.ALL ;  /* 0x0000000000007948 */ /* 0x000fea0003800000 */
[----:B------:R-:W-:Y:S01]  /*7f10*/  BAR.SYNC.DEFER_BLOCKING 0x1, 0x100 ;  /* 0x0044000000007b1d */ /* 0x000fe20000010000 */
[----:B------:R-:W-:-:S04]  /*7f20*/  IADD3 R15, R13, UR43, RZ ;  /* 0x0000002b0d0f7c10 */ /* 0x000fc8000fffe0ff */
[----:B------:R-:W-:Y:S01]  /*7f30*/  IADD3 R15, R15, R14, RZ ;  /* 0x0000000e0f0f7210 */ /* 0x000fe20007ffe0ff */
[----:B------:R-:W-:Y:S01]  /*7f40*/  BSSY B0, `(.L_x_56) ;  /* 0x0000016000007945 */ /* 0x000fe20003800000 */
[----:B------:R1:W-:Y:S04]  /*7f50*/  STS.U16 [R13+UR43+0x4100], R54 ;  /* 0x004100360d007988 */ /* 0x0003e8000800042b */
[----:B------:R1:W-:Y:S04]  /*7f60*/  STS.U16 [R13+UR43+0x4200], R24 ;  /* 0x004200180d007988 */ /* 0x0003e8000800042b */
[----:B------:R1:W-:Y:S04]  /*7f70*/  STS.U16 [R13+UR43+0x4108], R48 ;  /* 0x004108300d007988 */ /* 0x0003e8000800042b */
[----:B------:R1:W-:Y:S04]  /*7f80*/  STS.U16 [R13+UR43+0x4208], R28 ;  /* 0x0042081c0d007988 */ /* 0x0003e8000800042b */
[----:B------:R1:W-:Y:S04]  /*7f90*/  STS.U16 [R15+0x4100], R36 ;  /* 0x004100240f007388 */ /* 0x0003e80000000400 */
[----:B------:R1:W-:Y:S04]  /*7fa0*/  STS.U16 [R15+0x4200], R42 ;  /* 0x0042002a0f007388 */ /* 0x0003e80000000400 */
[----:B------:R1:W-:Y:S04]  /*7fb0*/  STS.U16 [R15+0x4108], R38 ;  /* 0x004108260f007388 */ /* 0x0003e80000000400 */
[----:B------:R1:W-:Y:S01]  /*7fc0*/  STS.U16 [R15+0x4208], R20 ;  /* 0x004208140f007388 */ /* 0x0003e20000000400 */
[----:B------:R-:W-:Y:S01]  /*7fd0*/  @!PT LDS RZ, [RZ] ;  /* 0x00000000fffff984 */ /* 0x000fe20000000800 */
[----:B------:R-:W-:Y:S01]  /*7fe0*/  @!PT LDS RZ, [RZ] ;  /* 0x00000000fffff984 */ /* 0x000fe20000000800 */
[----:B------:R-:W-:Y:S01]  /*7ff0*/  @!PT LDS RZ, [RZ] ;  /* 0x00000000fffff984 */ /* 0x000fe20000000800 */
[----:B------:R-:W-:Y:S01]  /*8000*/  @!PT LDS RZ, [RZ] ;  /* 0x00000000fffff984 */ /* 0x000fe20000000800 */
[----:B------:R2:W-:Y:S06]  /*8010*/  MEMBAR.ALL.CTA ;  /* 0x0000000000007992 */ /* 0x0005ec0000008000 */
[----:B--2---:R-:W2:Y:S02]  /*8020*/  FENCE.VIEW.ASYNC.S ;  /* 0x00000000000073c6 */ /* 0x004ea40000000000 */
[----:B--2---:R-:W-:Y:S06]  /*8030*/  BAR.SYNC.DEFER_BLOCKING 0x1, 0x100 ;  /* 0x0044000000007b1d */ /* 0x004fec0000010000 */
[----:B-1----:R-:W-:Y:S05]  /*8040*/  @P1 BRA `(.L_x_57) ;  /* 0x0000000000141947 */ /* 0x002fea0003800000 */
[----:B------:R-:W-:Y:S02]  /*8050*/  UIADD3 UR4, UP0, UR40, 0x4f0, URZ ;  /* 0x000004f028047890 */ /* 0x000fe4000ff1e03f */
[----:B------:R-:W-:Y:S02]  /*8060*/  UIADD3 UR52, UR43, 0x4100, URZ ;  /* 0x000041002b347890 */ /* 0x000fe4000fffe03f */
[----:B------:R-:W-:-:S09]  /*8070*/  UIADD3.X UR5, URZ, UR41, URZ, UP0, !UPT ;  /* 0x000000293f057290 */ /* 0x000fd200087fe43f */
[----:B------:R1:W-:Y:S02]  /*8080*/  UTMASTG.3D [UR52], [UR4] ;  /* 0x00000034040073b5 */ /* 0x0003e40008010000 */
[----:B-1----:R0:W-:Y:S02]  /*8090*/  UTMACMDFLUSH ;  /* 0x00000000000079b7 */ /* 0x0021e40000000000 */
.L_x_57:
[----:B------:R-:W-:Y:S05]  /*80a0*/  BSYNC B0 ;  /* 0x0000000000007941 */ /* 0x000fea0003800000 */
.L_x_56:
[----:B------:R-:W-:Y:S04]  /*80b0*/  BSSY B0, `(.L_x_58) ;  /* 0x0000036000007945 */ /* 0x000fe80003800000 */
[----:B------:R-:W-:Y:S05]  /*80c0*/  @P3 BRA `(.L_x_59) ;  /* 0x0000000000d03947 */ /* 0x000fea0003800000 */
[----:B------:R-:W2:Y:S02]  /*80d0*/  LDL R20, [R1+0xcc] ;  /* 0x0000cc0001147983 */ /* 0x000ea40000100800 */
[----:B--2---:R-:W-:-:S13]  /*80e0*/  ISETP.NE.AND P4, PT, R20, 0x3, PT ;  /* 0x000000031400780c */ /* 0x004fda0003f85270 */
[----:B------:R-:W-:Y:S05]  /*80f0*/  @!P4 BRA `(.L_x_60) ;  /* 0x000000000004c947 */ /* 0x000fea0003800000 */
[----:B------:R-:W-:Y:S01]  /*8100*/  BPT.TRAP 0x1 ;  /* 0x000000040000795c */ /* 0x000fe20000300000 */
.L_x_60:
[----:B------:R-:W2:Y:S04]  /*8110*/  LDL R20, [R1+0xb8] ;  /* 0x0000b80001147983 */ /* 0x000ea80000100800 */
[----:B------:R-:W3:Y:S01]  /*8120*/  LDL R21, [R1+0xb4] ;  /* 0x0000b40001157983 */ /* 0x000ee20000100800 */
[----:B------:R-:W-:Y:S01]  /*8130*/  BSSY B1, `(.L_x_61) ;  /* 0x0000005000017945 */ /* 0x000fe20003800000 */
[----:B--2---:R-:W-:Y:S02]  /*8140*/  SHF.L.U32 R20, R20, 0x1f, RZ ;  /* 0x0000001f14147819 */ /* 0x004fe400000006ff */
[----:B---3--:R-:W-:-:S04]  /*8150*/  LEA R27, R21, UR43, 0x3 ;  /* 0x0000002b151b7c11 */ /* 0x008fc8000f8e18ff */
[----:B------:R-:W1:Y:S02]  /*8160*/  SYNCS.PHASECHK.TRANS64.TRYWAIT P0, [R27+URZ+0x80], R20 ;  /* 0x000080141b0075a7 */ /* 0x000e64000800017f */
[----:B-1----:R-:W-:Y:S05]  /*8170*/  @!P0 BRA `(.L_x_62) ;  /* 0x0000012c009c8947 */ /* 0x002fea0003800000 */
.L_x_240:
[----:B------:R-:W-:Y:S05]  /*8180*/  BSYNC B1 ;  /* 0x0000000000017941 */ /* 0x000fea0003800000 */
.L_x_61:
[----:B------:R-:W-:Y:S04]  /*8190*/  BSSY B1, `(.L_x_63) ;  /* 0x0000012000017945 */ /* 0x000fe80003800000 */
[----:B------:R-:W-:Y:S05]  /*81a0*/  @P2 BRA `(.L_x_64) ;  /* 0x0000000000402947 */ /* 0x000fea0003800000 */
[----:B------:R-:W2:Y:S02]  /*81b0*/  LDL R21, [R1+0xb4] ;  /* 0x0000b40001157983 */ /* 0x000ea40000100800 */
[----:B--2---:R-:W-:-:S04]  /*81c0*/  LEA R28, R21, R13, 0xc ;  /* 0x0000000d151c7211 */ /* 0x004fc800078e60ff */
[----:B------:R-:W-:Y:S01]  /*81d0*/  IADD3 R3, R28, UR43, RZ ;  /* 0x0000002b1c037c10 */ /* 0x000fe2000fffe0ff */
[----:B------:R-:W-:Y:S03]  /*81e0*/  LDS.U16 R5, [R28+UR43+0x200] ;  /* 0x0002002b1c057984 */ /* 0x000fe60008000400 */
[----:B------:R-:W-:Y:S01]  /*81f0*/  IADD3 R26, R3, R14, RZ ;  /* 0x0000000e031a7210 */ /* 0x000fe20007ffe0ff */
[----:B------:R-:W2:Y:S04]  /*8200*/  LDS.U16 R0, [R28+UR43+0x100] ;  /* 0x0001002b1c007984 */ /* 0x000ea80008000400 */
[----:B------:R-:W-:Y:S04]  /*8210*/  LDS.U16 R4, [R28+UR43+0x208] ;  /* 0x0002082b1c047984 */ /* 0x000fe80008000400 */
[----:B------:R-:W3:Y:S04]  /*8220*/  LDS.U16 R3, [R28+UR43+0x108] ;  /* 0x0001082b1c037984 */ /* 0x000ee80008000400 */
[----:B-1----:R-:W-:Y:S04]  /*8230*/  LDS.U16 R20, [R26+0x200] ;  /* 0x000200001a147984 */ /* 0x002fe80000000400 */
[----:B------:R-:W1:Y:S04]  /*8240*/  LDS.U16 R21, [R26+0x100] ;  /* 0x000100001a157984 */ /* 0x000e680000000400 */
[----:B------:R-:W-:Y:S04]  /*8250*/  LDS.U16 R24, [R26+0x208] ;  /* 0x000208001a187984 */ /* 0x000fe80000000400 */
[----:B------:R-:W4:Y:S01]  /*8260*/  LDS.U16 R25, [R26+0x108] ;  /* 0x000108001a197984 */ /* 0x000f220000000400 */
[----:B--2---:R-:W-:-:S02]  /*8270*/  PRMT R5, R0, 0x5410, R5 ;  /* 0x0000541000057816 */ /* 0x004fc40000000005 */
[----:B---3--:R-:W-:Y:S02]  /*8280*/  PRMT R4, R3, 0x5410, R4 ;  /* 0x0000541003047816 */ /* 0x008fe40000000004 */
[----:B-1----:R-:W-:Y:S02]  /*8290*/  PRMT R3, R21, 0x5410, R20 ;  /* 0x0000541015037816 */ /* 0x002fe40000000014 */
[----:B----4-:R-:W-:-:S07]  /*82a0*/  PRMT R0, R25, 0x5410, R24 ;  /* 0x0000541019007816 */ /* 0x010fce0000000018 */
.L_x_64:
[----:B------:R-:W-:Y:S05]  /*82b0*/  BSYNC B1 ;  /* 0x0000000000017941 */ /* 0x000fea0003800000 */
.L_x_63:
[----:B------:R-:W-:Y:S01]  /*82c0*/  @!PT LDS RZ, [RZ] ;  /* 0x00000000fffff984 */ /* 0x000fe20000000800 */
[----:B------:R-:W-:Y:S01]  /*82d0*/  @!PT LDS RZ, [RZ] ;  /* 0x00000000fffff984 */ /* 0x000fe20000000800 */
[----:B------:R-:W-:Y:S01]  /*82e0*/  @!PT LDS RZ, [RZ] ;  /* 0x00000000fffff984 */ /* 0x000fe20000000800 */
[----:B------:R-:W-:Y:S01]  /*82f0*/  @!PT LDS RZ, [RZ] ;  /* 0x00000000fffff984 */ /* 0x000fe20000000800 */
[----:B------:R2:W-:Y:S06]  /*8300*/  MEMBAR.ALL.CTA ;  /* 0x0000000000007992 */ /* 0x0005ec0000008000 */
[----:B--2---:R-:W2:Y:S01]  /*8310*/  FENCE.VIEW.ASYNC.S ;  /* 0x00000000000073c6 */ /* 0x004ea20000000000 */
[----:B------:R-:W-:Y:S05]  /*8320*/  @!P4 BRA `(.L_x_65) ;  /* 0x000000000004c947 */ /* 0x000fea0003800000 */
[----:B------:R-:W-:Y:S01]  /*8330*/  BPT.TRAP 0x1 ;  /* 0x000000040000795c */ /* 0x000fe20000300000 */
.L_x_65:
[----:B------:R-:W3:Y:S04]  /*8340*/  LDL.LU R25, [R1+0xb4] ;  /* 0x0000b40001197983 */ /* 0x000ee80000300800 */
[----:B------:R-:W4:Y:S01]  /*8350*/  LDL.LU R24, [R1+0xb8] ;  /* 0x0000b80001187983 */ /* 0x000f220000300800 */
[----:B-1----:R-:W-:Y:S01]  /*8360*/  IADD3 R20, R27, 0xa0, RZ ;  /* 0x000000a01b147810 */ /* 0x002fe20007ffe0ff */
[----:B------:R-:W1:Y:S03]  /*8370*/  S2R R21, SR_CgaCtaId ;  /* 0x0000000000157919 */ /* 0x000e660000008800 */
[----:B-1----:R-:W-:-:S04]  /*8380*/  PRMT R20, R21, 0x654, R20 ;  /* 0x0000065415147816 */ /* 0x002fc80000000014 */
[----:B--2---:R3:W-:Y:S02]  /*8390*/  SYNCS.ARRIVE.TRANS64.RED.A1T0 RZ, [R20+URZ], RZ ;  /* 0x000000ff14ff79a7 */ /* 0x0047e4000810043f */
[----:B---3--:R-:W-:-:S04]  /*83a0*/  IADD3 R20, R25, 0x1, RZ ;  /* 0x0000000119147810 */ /* 0x008fc80007ffe0ff */
[----:B------:R-:W-:-:S04]  /*83b0*/  ISETP.NE.AND P0, PT, R20, 0x4, PT ;  /* 0x000000041400780c */ /* 0x000fc80003f05270 */
[----:B------:R-:W-:Y:S02]  /*83c0*/  SEL R21, RZ, 0x1, P0 ;  /* 0x00000001ff157807 */ /* 0x000fe40000000000 */
[----:B------:R-:W-:Y:S02]  /*83d0*/  SEL R20, R20, RZ, P0 ;  /* 0x000000ff14147207 */ /* 0x000fe40000000000 */
[----:B----4-:R-:W-:-:S05]  /*83e0*/  LOP3.LUT R24, R24, R21, RZ, 0x3c, !PT ;  /* 0x0000001518187212 */ /* 0x010fca00078e3cff */
[----:B------:R1:W-:Y:S04]  /*83f0*/  STL [R1+0xb8], R24 ;  /* 0x0000b81801007387 */ /* 0x0003e80000100800 */
[----:B------:R1:W-:Y:S02]  /*8400*/  STL [R1+0xb4], R20 ;  /* 0x0000b41401007387 */ /* 0x0003e40000100800 */
.L_x_59:
[----:B------:R-:W-:Y:S05]  /*8410*/  BSYNC B0 ;  /* 0x0000000000007941 */ /* 0x000fea0003800000 */
.L_x_58:
[----:B------:R-:W-:Y:S01]  /*8420*/  F2FP.F16.E4M3.UNPACK_B R30, R5.H1 ;  /* 0x00000005ff1e723e */ /* 0x000fe200030006ff */
[C---:B------:R-:W-:Y:S01]  /*8430*/  FMUL R209, R2.reuse, R209 ;  /* 0x000000d102d17220 */ /* 0x040fe20000400000 */
[C---:B------:R-:W-:Y:S01]  /*8440*/  FMUL R207, R2.reuse, R207 ;  /* 0x000000cf02cf7220 */ /* 0x040fe20000400000 */
[C---:B------:R-:W-:Y:S01]  /*8450*/  FMUL R205, R2.reuse, R205 ;  /* 0x000000cd02cd7220 */ /* 0x040fe20000400000 */
[----:B------:R-:W-:Y:S01]  /*8460*/  F2FP.F16.E4M3.UNPACK_B R41, R3 ;  /* 0x00000003ff29723e */ /* 0x000fe200020006ff */
[----:B-1----:R-:W-:Y:S02]  /*8470*/  HADD2.F32 R20, -RZ, R30.H0_H0 ;  /* 0x2000001eff147230 */ /* 0x002fe40000004100 */
[C---:B------:R-:W-:Y:S01]  /*8480*/  FMUL R203, R2.reuse, R203 ;  /* 0x000000cb02cb7220 */ /* 0x040fe20000400000 */
[C---:B------:R-:W-:Y:S01]  /*8490*/  FMUL R201, R2.reuse, R201 ;  /* 0x000000c902c97220 */ /* 0x040fe20000400000 */
[----:B------:R-:W-:Y:S01]  /*84a0*/  FMUL R199, R2, R199 ;  /* 0x000000c702c77220 */ /* 0x000fe20000400000 */
[----:B------:R-:W-:Y:S01]  /*84b0*/  F2FP.F16.E4M3.UNPACK_B R53, R0.H1 ;  /* 0x00000000ff35723e */ /* 0x000fe200030006ff */
[----:B------:R-:W-:Y:S01]  /*84c0*/  FFMA R20, R16, R20, R209 ;  /* 0x0000001410147223 */ /* 0x000fe200000000d1 */
[----:B------:R-:W-:-:S03]  /*84d0*/  FMUL R197, R2, R197 ;  /* 0x000000c502c57220 */ /* 0x000fc60000400000 */
[C---:B------:R-:W-:Y:S01]  /*84e0*/  FMUL R29, R20.reuse, 0.70710676908493041992 ;  /* 0x3f3504f3141d7820 */ /* 0x040fe20000400000 */
[----:B------:R-:W-:Y:S02]  /*84f0*/  HADD2.F32 R59, -RZ, R53.H1_H1 ;  /* 0x30000035ff3b7230 */ /* 0x000fe40000004100 */
[----:B------:R-:W-:Y:S01]  /*8500*/  FMUL R20, R20, 0.5 ;  /* 0x3f00000014147820 */ /* 0x000fe20000400000 */
[C---:B------:R-:W-:Y:S01]  /*8510*/  FMUL R21, R29.reuse, R29 ;  /* 0x0000001d1d157220 */ /* 0x040fe20000400000 */
[----:B------:R-:W-:-:S04]  /*8520*/  FSETP.GE.AND P0, PT, |R29|, 1.0029599666595458984, PT ;  /* 0x3f8060fe1d00780b */ /* 0x000fc80003f06200 */
[----:B------:R-:W-:Y:S02]  /*8530*/  FSEL R21, |R29|, R21, P0 ;  /* 0x000000151d157208 */ /* 0x000fe40000000200 */
[----:B------:R-:W-:Y:S02]  /*8540*/  FSEL R24, R6, 8.4834944573231041431e-05, P0 ;  /* 0x38b1e96a06187808 */ /* 0x000fe40000000000 */
[----:B------:R-:W-:Y:S02]  /*8550*/  FSEL R26, -R7, -0.00082130916416645050049, P0 ;  /* 0xba574d20071a7808 */ /* 0x000fe40000000100 */
[----:B------:R-:W-:Y:S02]  /*8560*/  FSEL R25, R8, 0.0052134888246655464172, P0 ;  /* 0x3baad5ea08197808 */ /* 0x000fe40000000000 */
[----:B------:R-:W-:Y:S01]  /*8570*/  FSEL R27, -R9, -0.026868773624300956726, P0 ;  /* 0xbcdc1be7091b7808 */ /* 0x000fe20000000100 */
[----:B------:R-:W-:Y:S01]  /*8580*/  FFMA R24, R21, R24, R26 ;  /* 0x0000001815187223 */ /* 0x000fe2000000001a */
[----:B------:R-:W-:-:S03]  /*8590*/  FSEL R26, -|R29|, R29, P0 ;  /* 0x0000001d1d1a7208 */ /* 0x000fc60000000300 */
[----:B------:R-:W-:Y:S01]  /*85a0*/  FFMA R24, R21, R24, R25 ;  /* 0x0000001815187223 */ /* 0x000fe20000000019 */
[----:B------:R-:W-:-:S03]  /*85b0*/  FSEL R25, R10, 0.11284004896879196167, P0 ;  /* 0x3de718af0a197808 */ /* 0x000fc60000000000 */
[----:B------:R-:W-:Y:S01]  /*85c0*/  FFMA R24, R21, R24, R27 ;  /* 0x0000001815187223 */ /* 0x000fe2000000001b */
[----:B------:R-:W-:-:S03]  /*85d0*/  FSEL R27, R11, -0.37612664699554443359, P0 ;  /* 0xbec093ac0b1b7808 */ /* 0x000fc60000000000 */
[----:B------:R-:W-:Y:S01]  /*85e0*/  FFMA R24, R21, R24, R25 ;  /* 0x0000001815187223 */ /* 0x000fe20000000019 */
[----:B------:R-:W-:-:S03]  /*85f0*/  FSEL R25, R12, 0.12837915122509002686, P0 ;  /* 0x3e0375d30c197808 */ /* 0x000fc60000000000 */
[----:B------:R-:W-:Y:S01]  /*8600*/  FFMA R24, R21, R24, R27 ;  /* 0x0000001815187223 */ /* 0x000fe2000000001b */
[----:B------:R-:W-:-:S03]  /*8610*/  FMUL R27, R2, R206 ;  /* 0x000000ce021b7220 */ /* 0x000fc60000400000 */
[----:B------:R-:W-:Y:S01]  /*8620*/  FFMA R21, R21, R24, R25 ;  /* 0x0000001815157223 */ /* 0x000fe20000000019 */
[----:B------:R-:W-:Y:S01]  /*8630*/  F2FP.F16.E4M3.UNPACK_B R25, R4 ;  /* 0x00000004ff19723e */ /* 0x000fe200020006ff */
[----:B------:R-:W-:Y:S02]  /*8640*/  HADD2.F32 R24, -RZ, R30.H1_H1 ;  /* 0x3000001eff187230 */ /* 0x000fe40000004100 */
[----:B------:R-:W-:Y:S02]  /*8650*/  FFMA R21, R21, R26, R26 ;  /* 0x0000001a15157223 */ /* 0x000fe4000000001a */
[--C-:B------:R-:W-:Y:S02]  /*8660*/  HADD2.F32 R26, -RZ, R25.reuse.H0_H0 ;  /* 0x20000019ff1a7230 */ /* 0x100fe40000004100 */
[----:B------:R-:W1:Y:S01]  /*8670*/  @P0 MUFU.EX2 R28, R21 ;  /* 0x00000015001c0308 */ /* 0x000e620000000800 */
[----:B------:R-:W-:Y:S02]  /*8680*/  HADD2.F32 R30, -RZ, R25.H1_H1 ;  /* 0x30000019ff1e7230 */ /* 0x000fe40000004100 */
[----:B------:R-:W-:-:S04]  /*8690*/  FMUL R25, R2, R208 ;  /* 0x000000d002197220 */ /* 0x000fc80000400000 */
[C---:B------:R-:W-:Y:S01]  /*86a0*/  FFMA R24, R16.reuse, R24, R25 ;  /* 0x0000001810187223 */ /* 0x040fe20000000019 */
[C---:B------:R-:W-:Y:S01]  /*86b0*/  FFMA R25, R16.reuse, R26, R207 ;  /* 0x0000001a10197223 */ /* 0x040fe200000000cf */
[----:B------:R-:W-:Y:S02]  /*86c0*/  FFMA R26, R16, R30, R27 ;  /* 0x0000001e101a7223 */ /* 0x000fe4000000001b */
[----:B------:R-:W-:Y:S01]  /*86d0*/  FMUL R44, R24, 0.70710676908493041992 ;  /* 0x3f3504f3182c7820 */ /* 0x000fe20000400000 */
[C---:B------:R-:W-:Y:S01]  /*86e0*/  FMUL R37, R25.reuse, 0.70710676908493041992 ;  /* 0x3f3504f319257820 */ /* 0x040fe20000400000 */
[----:B------:R-:W-:Y:S01]  /*86f0*/  FMUL R46, R26, 0.70710676908493041992 ;  /* 0x3f3504f31a2e7820 */ /* 0x000fe20000400000 */
[----:B------:R-:W-:Y:S01]  /*8700*/  FMUL R25, R25, 0.5 ;  /* 0x3f00000019197820 */ /* 0x000fe20000400000 */
[----:B------:R-:W-:Y:S01]  /*8710*/  FMUL R27, R44, R44 ;  /* 0x0000002c2c1b7220 */ /* 0x000fe20000400000 */
[----:B------:R-:W-:Y:S01]  /*8720*/  FMUL R24, R24, 0.5 ;  /* 0x3f00000018187820 */ /* 0x000fe20000400000 */
[----:B------:R-:W-:Y:S01]  /*8730*/  FSETP.GE.AND P4, PT, |R37|, 1.0029599666595458984, PT ;  /* 0x3f8060fe2500780b */ /* 0x000fe20003f86200 */
[----:B-1----:R-:W-:Y:S01]  /*8740*/  @P0 FADD R28, -R28, 1 ;  /* 0x3f8000001c1c0421 */ /* 0x002fe20000000100 */
[C---:B------:R-:W-:Y:S01]  /*8750*/  FMUL R31, R46.reuse, R46 ;  /* 0x0000002e2e1f7220 */ /* 0x040fe20000400000 */
[----:B------:R-:W-:Y:S01]  /*8760*/  FSETP.GE.AND P5, PT, |R46|, 1.0029599666595458984, PT ;  /* 0x3f8060fe2e00780b */ /* 0x000fe20003fa6200 */
[----:B------:R-:W-:Y:S01]  /*8770*/  FMUL R26, R26, 0.5 ;  /* 0x3f0000001a1a7820 */ /* 0x000fe20000400000 */
[----:B------:R-:W-:-:S02]  /*8780*/  FSEL R32, R6, 8.4834944573231041431e-05, P4 ;  /* 0x38b1e96a06207808 */ /* 0x000fc40002000000 */
[----:B------:R-:W-:Y:S01]  /*8790*/  @P0 LOP3.LUT R21, R28, 0x80000000, R29, 0xb8, !PT ;  /* 0x800000001c150812 */ /* 0x000fe200078eb81d */
[----:B------:R-:W-:Y:S01]  /*87a0*/  FMUL R29, R37, R37 ;  /* 0x00000025251d7220 */ /* 0x000fe20000400000 */
[C---:B------:R-:W-:Y:S02]  /*87b0*/  FSETP.GE.AND P0, PT, |R44|.reuse, 1.0029599666595458984, PT ;  /* 0x3f8060fe2c00780b */ /* 0x040fe40003f06200 */
[----:B------:R-:W-:Y:S01]  /*87c0*/  FSEL R34, -R7, -0.00082130916416645050049, P4 ;  /* 0xba574d2007227808 */ /* 0x000fe20002000100 */
[----:B------:R-:W-:Y:S01]  /*87d0*/  FADD R21, R21, 1 ;  /* 0x3f80000015157421 */ /* 0x000fe20000000000 */
[----:B------:R-:W-:Y:S02]  /*87e0*/  FSEL R27, |R44|, R27, P0 ;  /* 0x0000001b2c1b7208 */ /* 0x000fe40000000200 */
[----:B------:R-:W-:Y:S02]  /*87f0*/  FSEL R28, R6, 8.4834944573231041431e-05, P0 ;  /* 0x38b1e96a061c7808 */ /* 0x000fe40000000000 */
[----:B------:R-:W-:-:S02]  /*8800*/  FSEL R30, -R7, -0.00082130916416645050049, P0 ;  /* 0xba574d20071e7808 */ /* 0x000fc40000000100 */
[----:B------:R-:W-:Y:S02]  /*8810*/  FSEL R29, |R37|, R29, P4 ;  /* 0x0000001d251d7208 */ /* 0x000fe40002000200 */
[----:B------:R-:W-:Y:S01]  /*8820*/  FSEL R31, |R46|, R31, P5 ;  /* 0x0000001f2e1f7208 */ /* 0x000fe20002800200 */
[----:B------:R-:W-:Y:S01]  /*8830*/  FFMA R28, R27, R28, R30 ;  /* 0x0000001c1b1c7223 */ /* 0x000fe2000000001e */
[----:B------:R-:W-:Y:S01]  /*8840*/  FSEL R30, R8, 0.0052134888246655464172, P0 ;  /* 0x3baad5ea081e7808 */ /* 0x000fe20000000000 */
[----:B------:R-:W-:Y:S01]  /*8850*/  FFMA R34, R29, R32, R34 ;  /* 0x000000201d227223 */ /* 0x000fe20000000022 */
[----:B------:R-:W-:Y:S02]  /*8860*/  FSEL R32, -R9, -0.026868773624300956726, P0 ;  /* 0xbcdc1be709207808 */ /* 0x000fe40000000100 */
[----:B------:R-:W-:Y:S01]  /*8870*/  FSEL R38, R6, 8.4834944573231041431e-05, P5 ;  /* 0x38b1e96a06267808 */ /* 0x000fe20002800000 */
[----:B------:R-:W-:Y:S01]  /*8880*/  FFMA R28, R27, R28, R30 ;  /* 0x0000001c1b1c7223 */ /* 0x000fe2000000001e */
[----:B------:R-:W-:-:S02]  /*8890*/  FSEL R40, -R7, -0.00082130916416645050049, P5 ;  /* 0xba574d2007287808 */ /* 0x000fc40002800100 */
[----:B------:R-:W-:Y:S01]  /*88a0*/  FSEL R36, R8, 0.0052134888246655464172, P4 ;  /* 0x3baad5ea08247808 */ /* 0x000fe20002000000 */
[----:B------:R-:W-:Y:S01]  /*88b0*/  FFMA R28, R27, R28, R32 ;  /* 0x0000001c1b1c7223 */ /* 0x000fe20000000020 */
[----:B------:R-:W-:Y:S01]  /*88c0*/  FSEL R30, R10, 0.11284004896879196167, P0 ;  /* 0x3de718af0a1e7808 */ /* 0x000fe20000000000 */
[----:B------:R-:W-:Y:S01]  /*88d0*/  FFMA R38, R31, R38, R40 ;  /* 0x000000261f267223 */ /* 0x000fe20000000028 */
[----:B------:R-:W-:Y:S01]  /*88e0*/  FSEL R42, R8, 0.0052134888246655464172, P5 ;  /* 0x3baad5ea082a7808 */ /* 0x000fe20002800000 */
[----:B------:R-:W-:Y:S01]  /*88f0*/  FFMA R34, R29, R34, R36 ;  /* 0x000000221d227223 */ /* 0x000fe20000000024 */
[----:B------:R-:W-:Y:S01]  /*8900*/  FSEL R36, -R9, -0.026868773624300956726, P4 ;  /* 0xbcdc1be709247808 */ /* 0x000fe20002000100 */
[----:B------:R-:W-:Y:S01]  /*8910*/  FFMA R28, R27, R28, R30 ;  /* 0x0000001c1b1c7223 */ /* 0x000fe2000000001e */
[----:B------:R-:W-:Y:S01]  /*8920*/  FSEL R32, R11, -0.37612664699554443359, P0 ;  /* 0xbec093ac0b207808 */ /* 0x000fe20000000000 */
[----:B------:R-:W-:Y:S01]  /*8930*/  FFMA R42, R31, R38, R42 ;  /* 0x000000261f2a7223 */ /* 0x000fe2000000002a */
[----:B------:R-:W-:Y:S01]  /*8940*/  FSEL R38, R10, 0.11284004896879196167, P4 ;  /* 0x3de718af0a267808 */ /* 0x000fe20002000000 */
[----:B------:R-:W-:Y:S01]  /*8950*/  FFMA R34, R29, R34, R36 ;  /* 0x000000221d227223 */ /* 0x000fe20000000024 */
        /* <DEDUP_REMOVED lines=8> */
[----:B------:R-:W-:Y:S01]  /*89e0*/  FSEL R36, R11, -0.37612664699554443359, P4 ;  /* 0xbec093ac0b247808 */ /* 0x000fe20002000000 */
[----:B------:R-:W-:Y:S01]  /*89f0*/  FFMA R27, R27, R32, R32 ;  /* 0x000000201b1b7223 */ /* 0x000fe20000000020 */
[----:B------:R-:W-:Y:S01]  /*8a00*/  FSEL R32, R11, -0.37612664699554443359, P5 ;  /* 0xbec093ac0b207808 */ /* 0x000fe20002800000 */
[----:B------:R-:W-:Y:S01]  /*8a10*/  FFMA R38, R31, R40, R38 ;  /* 0x000000281f267223 */ /* 0x000fe20000000026 */
[C---:B------:R-:W-:Y:S01]  /*8a20*/  FSEL R28, R12.reuse, 0.12837915122509002686, P4 ;  /* 0x3e0375d30c1c7808 */ /* 0x040fe20002000000 */
[----:B------:R-:W-:Y:S01]  /*8a30*/  FFMA R34, R29, R34, R36 ;  /* 0x000000221d227223 */ /* 0x000fe20000000024 */
[----:B------:R-:W-:Y:S01]  /*8a40*/  FSEL R33, R12, 0.12837915122509002686, P5 ;  /* 0x3e0375d30c217808 */ /* 0x000fe20002800000 */
[----:B------:R-:W-:Y:S01]  /*8a50*/  FFMA R32, R31, R38, R32 ;  /* 0x000000261f207223 */ /* 0x000fe20000000020 */
[----:B------:R-:W1:Y:S01]  /*8a60*/  @P0 MUFU.EX2 R30, R27 ;  /* 0x0000001b001e0308 */ /* 0x000e620000000800 */
[----:B------:R-:W-:Y:S01]  /*8a70*/  FFMA R28, R29, R34, R28 ;  /* 0x000000221d1c7223 */ /* 0x000fe2000000001c */
[----:B------:R-:W-:Y:S01]  /*8a80*/  FSEL R29, -|R37|, R37, P4 ;  /* 0x00000025251d7208 */ /* 0x000fe20002000300 */
[----:B------:R-:W-:Y:S01]  /*8a90*/  FFMA R33, R31, R32, R33 ;  /* 0x000000201f217223 */ /* 0x000fe20000000021 */
[----:B------:R-:W-:Y:S01]  /*8aa0*/  FSEL R34, -|R46|, R46, P5 ;  /* 0x0000002e2e227208 */ /* 0x000fe20002800300 */
[--C-:B------:R-:W-:Y:S01]  /*8ab0*/  HADD2.F32 R38, -RZ, R41.reuse.H0_H0 ;  /* 0x20000029ff267230 */ /* 0x100fe20000004100 */
[----:B------:R-:W-:Y:S01]  /*8ac0*/  F2FP.F16.E4M3.UNPACK_B R31, R4.H1 ;  /* 0x00000004ff1f723e */ /* 0x000fe200030006ff */
[----:B------:R-:W-:Y:S01]  /*8ad0*/  FFMA R28, R28, R29, R29 ;  /* 0x0000001d1c1c7223 */ /* 0x000fe2000000001d */
[----:B------:R-:W-:-:S02]  /*8ae0*/  HADD2.F32 R41, -RZ, R41.H1_H1 ;  /* 0x30000029ff297230 */ /* 0x000fc40000004100 */
[----:B------:R-:W-:Y:S01]  /*8af0*/  FFMA R29, R33, R34, R34 ;  /* 0x00000022211d7223 */ /* 0x000fe20000000022 */
[----:B------:R-:W2:Y:S01]  /*8b00*/  @P4 MUFU.EX2 R32, R28 ;  /* 0x0000001c00204308 */ /* 0x000ea20000000800 */
[--C-:B------:R-:W-:Y:S02]  /*8b10*/  HADD2.F32 R34, -RZ, R31.reuse.H0_H0 ;  /* 0x2000001fff227230 */ /* 0x100fe40000004100 */
[----:B------:R-:W-:Y:S02]  /*8b20*/  HADD2.F32 R36, -RZ, R31.H1_H1 ;  /* 0x3000001fff247230 */ /* 0x000fe40000004100 */
[----:B------:R-:W-:Y:S01]  /*8b30*/  FMUL R31, R2, R204 ;  /* 0x000000cc021f7220 */ /* 0x000fe20000400000 */
[----:B-1----:R-:W-:Y:S01]  /*8b40*/  @P0 FADD R33, -R30, 1 ;  /* 0x3f8000001e210421 */ /* 0x002fe20000000100 */
[C---:B------:R-:W-:Y:S01]  /*8b50*/  FFMA R30, R16.reuse, R34, R205 ;  /* 0x00000022101e7223 */ /* 0x040fe200000000cd */
[----:B------:R-:W1:Y:S01]  /*8b60*/  @P5 MUFU.EX2 R35, R29 ;  /* 0x0000001d00235308 */ /* 0x000e620000000800 */
[----:B------:R-:W-:-:S02]  /*8b70*/  FFMA R31, R16, R36, R31 ;  /* 0x00000024101f7223 */ /* 0x000fc4000000001f */
[C---:B------:R-:W-:Y:S01]  /*8b80*/  FMUL R43, R30.reuse, 0.70710676908493041992 ;  /* 0x3f3504f31e2b7820 */ /* 0x040fe20000400000 */
[----:B------:R-:W-:Y:S01]  /*8b90*/  @P0 LOP3.LUT R27, R33, 0x80000000, R44, 0xb8, !PT ;  /* 0x80000000211b0812 */ /* 0x000fe200078eb82c */
[----:B------:R-:W-:Y:S01]  /*8ba0*/  FMUL R50, R31, 0.70710676908493041992 ;  /* 0x3f3504f31f327820 */ /* 0x000fe20000400000 */
[----:B------:R-:W-:Y:S01]  /*8bb0*/  FMUL R30, R30, 0.5 ;  /* 0x3f0000001e1e7820 */ /* 0x000fe20000400000 */
[C---:B------:R-:W-:Y:S01]  /*8bc0*/  FMUL R33, R43.reuse, R43 ;  /* 0x0000002b2b217220 */ /* 0x040fe20000400000 */
[----:B------:R-:W-:Y:S01]  /*8bd0*/  FSETP.GE.AND P0, PT, |R43|, 1.0029599666595458984, PT ;  /* 0x3f8060fe2b00780b */ /* 0x000fe20003f06200 */
[----:B--2---:R-:W-:Y:S01]  /*8be0*/  @P4 FADD R34, -R32, 1 ;  /* 0x3f80000020224421 */ /* 0x004fe20000000100 */
[----:B------:R-:W-:Y:S01]  /*8bf0*/  FFMA R32, R16, R38, R203 ;  /* 0x0000002610207223 */ /* 0x000fe200000000cb */
[----:B------:R-:W-:Y:S01]  /*8c00*/  FADD R27, R27, 1 ;  /* 0x3f8000001b1b7421 */ /* 0x000fe20000000000 */
[----:B------:R-:W-:Y:S01]  /*8c10*/  FSEL R33, |R43|, R33, P0 ;  /* 0x000000212b217208 */ /* 0x000fe20000000200 */
[----:B------:R-:W-:Y:S01]  /*8c20*/  FMUL R31, R31, 0.5 ;  /* 0x3f0000001f1f7820 */ /* 0x000fe20000400000 */
[----:B------:R-:W-:Y:S01]  /*8c30*/  @P4 LOP3.LUT R28, R34, 0x80000000, R37, 0xb8, !PT ;  /* 0x80000000221c4812 */ /* 0x000fe200078eb825 */
[----:B------:R-:W-:Y:S01]  /*8c40*/  FMUL R45, R32, 0.70710676908493041992 ;  /* 0x3f3504f3202d7820 */ /* 0x000fe20000400000 */
[----:B------:R-:W-:Y:S01]  /*8c50*/  FSETP.GE.AND P4, PT, |R50|, 1.0029599666595458984, PT ;  /* 0x3f8060fe3200780b */ /* 0x000fe20003f86200 */
[----:B-1----:R-:W-:Y:S01]  /*8c60*/  @P5 FADD R35, -R35, 1 ;  /* 0x3f80000023235421 */ /* 0x002fe20000000100 */
[----:B------:R-:W-:Y:S01]  /*8c70*/  FSEL R34, R6, 8.4834944573231041431e-05, P0 ;  /* 0x38b1e96a06227808 */ /* 0x000fe20000000000 */
[----:B------:R-:W-:Y:S01]  /*8c80*/  FMUL R37, R45, R45 ;  /* 0x0000002d2d257220 */ /* 0x000fe20000400000 */
[----:B------:R-:W-:Y:S01]  /*8c90*/  FSEL R36, -R7, -0.00082130916416645050049, P0 ;  /* 0xba574d2007247808 */ /* 0x000fe20000000100 */
[----:B------:R-:W-:Y:S01]  /*8ca0*/  FADD R28, R28, 1 ;  /* 0x3f8000001c1c7421 */ /* 0x000fe20000000000 */
[----:B------:R-:W-:Y:S01]  /*8cb0*/  @P5 LOP3.LUT R29, R35, 0x80000000, R46, 0xb8, !PT ;  /* 0x80000000231d5812 */ /* 0x000fe200078eb82e */
[----:B------:R-:W-:Y:S01]  /*8cc0*/  FMUL R35, R50, R50 ;  /* 0x0000003232237220 */ /* 0x000fe20000400000 */
[----:B------:R-:W-:Y:S01]  /*8cd0*/  FSEL R38, R6, 8.4834944573231041431e-05, P4 ;  /* 0x38b1e96a06267808 */ /* 0x000fe20002000000 */
[----:B------:R-:W-:Y:S01]  /*8ce0*/  FFMA R34, R33, R34, R36 ;  /* 0x0000002221227223 */ /* 0x000fe20000000024 */
[----:B------:R-:W-:Y:S01]  /*8cf0*/  FSEL R40, -R7, -0.00082130916416645050049, P4 ;  /* 0xba574d2007287808 */ /* 0x000fe20002000100 */
[----:B------:R-:W-:Y:S01]  /*8d00*/  FMUL R28, R25, R28 ;  /* 0x0000001c191c7220 */ /* 0x000fe20000400000 */
[----:B------:R-:W-:Y:S01]  /*8d10*/  FSEL R35, |R50|, R35, P4 ;  /* 0x0000002332237208 */ /* 0x000fe20002000200 */
[----:B------:R-:W-:Y:S01]  /*8d20*/  FADD R29, R29, 1 ;  /* 0x3f8000001d1d7421 */ /* 0x000fe20000000000 */
[----:B------:R-:W-:Y:S01]  /*8d30*/  FSEL R36, R8, 0.0052134888246655464172, P0 ;  /* 0x3baad5ea08247808 */ /* 0x000fe20000000000 */
[----:B------:R-:W-:Y:S01]  /*8d40*/  FMUL R32, R32, 0.5 ;  /* 0x3f00000020207820 */ /* 0x000fe20000400000 */
[----:B------:R-:W-:Y:S01]  /*8d50*/  FSETP.GE.AND P5, PT, |R45|, 1.0029599666595458984, PT ;  /* 0x3f8060fe2d00780b */ /* 0x000fe20003fa6200 */
[----:B------:R-:W-:Y:S01]  /*8d60*/  FFMA R40, R35, R38, R40 ;  /* 0x0000002623287223 */ /* 0x000fe20000000028 */
[----:B------:R-:W-:Y:S01]  /*8d70*/  FSEL R38, -R9, -0.026868773624300956726, P0 ;  /* 0xbcdc1be709267808 */ /* 0x000fe20000000100 */
[----:B------:R-:W-:Y:S01]  /*8d80*/  FFMA R34, R33, R34, R36 ;  /* 0x0000002221227223 */ /* 0x000fe20000000024 */
[----:B------:R-:W-:Y:S01]  /*8d90*/  FSEL R37, |R45|, R37, P5 ;  /* 0x000000252d257208 */ /* 0x000fe20002800200 */
[----:B------:R-:W-:Y:S01]  /*8da0*/  FMUL R27, R24, R27 ;  /* 0x0000001b181b7220 */ /* 0x000fe20000400000 */
[----:B------:R-:W-:Y:S01]  /*8db0*/  FSEL R44, R6, 8.4834944573231041431e-05, P5 ;  /* 0x38b1e96a062c7808 */ /* 0x000fe20002800000 */
[----:B------:R-:W-:Y:S01]  /*8dc0*/  FFMA R34, R33, R34, R38 ;  /* 0x0000002221227223 */ /* 0x000fe20000000026 */
[----:B------:R-:W-:Y:S01]  /*8dd0*/  FSEL R46, -R7, -0.00082130916416645050049, P5 ;  /* 0xba574d20072e7808 */ /* 0x000fe20002800100 */
[----:B------:R-:W-:Y:S01]  /*8de0*/  FMUL R29, R26, R29 ;  /* 0x0000001d1a1d7220 */ /* 0x000fe20000400000 */
[----:B------:R-:W-:-:S02]  /*8df0*/  FSEL R42, R8, 0.0052134888246655464172, P4 ;  /* 0x3baad5ea082a7808 */ /* 0x000fc40002000000 */
        /* <DEDUP_REMOVED lines=30> */
[----:B------:R-:W-:-:S02]  /*8fe0*/  FSEL R40, -|R45|, R45, P5 ;  /* 0x0000002d2d287208 */ /* 0x000fc40002800300 */
[----:B------:R-:W-:Y:S01]  /*8ff0*/  F2FP.F16.E4M3.UNPACK_B R37, R3.H1 ;  /* 0x00000003ff25723e */ /* 0x000fe200030006ff */
[----:B------:R-:W-:Y:S01]  /*9000*/  FFMA R34, R34, R35, R35 ;  /* 0x0000002322227223 */ /* 0x000fe20000000023 */
[----:B------:R-:W-:Y:S01]  /*9010*/  F2FP.SATFINITE.E4M3.F32.PACK_AB_MERGE_C R28, R29, R28, RZ ;  /* 0x0000001c1d1c723e */ /* 0x000fe200048070ff */
[----:B------:R-:W-:Y:S01]  /*9020*/  FFMA R35, R39, R40, R40 ;  /* 0x0000002827237223 */ /* 0x000fe20000000028 */
[C---:B------:R-:W-:Y:S01]  /*9030*/  FMUL R39, R2.reuse, R200 ;  /* 0x000000c802277220 */ /* 0x040fe20000400000 */
[----:B------:R-:W2:Y:S01]  /*9040*/  @P4 MUFU.EX2 R38, R34 ;  /* 0x0000002200264308 */ /* 0x000ea20000000800 */
[--C-:B------:R-:W-:Y:S02]  /*9050*/  HADD2.F32 R44, -RZ, R37.reuse.H0_H0 ;  /* 0x20000025ff2c7230 */ /* 0x100fe40000004100 */
[----:B------:R-:W-:Y:S02]  /*9060*/  HADD2.F32 R46, -RZ, R37.H1_H1 ;  /* 0x30000025ff2e7230 */ /* 0x000fe40000004100 */
[----:B------:R-:W-:Y:S01]  /*9070*/  FMUL R37, R2, R202 ;  /* 0x000000ca02257220 */ /* 0x000fe20000400000 */
[----:B-1----:R-:W-:-:S02]  /*9080*/  @P0 FADD R40, -R36, 1 ;  /* 0x3f80000024280421 */ /* 0x002fc40000000100 */
[----:B------:R-:W1:Y:S01]  /*9090*/  @P5 MUFU.EX2 R42, R35 ;  /* 0x00000023002a5308 */ /* 0x000e620000000800 */
[C---:B------:R-:W-:Y:S01]  /*90a0*/  FFMA R36, R16.reuse, R41, R37 ;  /* 0x0000002910247223 */ /* 0x040fe20000000025 */
[----:B------:R-:W-:Y:S01]  /*90b0*/  FFMA R37, R16, R44, R201 ;  /* 0x0000002c10257223 */ /* 0x000fe200000000c9 */
[----:B------:R-:W-:Y:S02]  /*90c0*/  @P0 LOP3.LUT R33, R40, 0x80000000, R43, 0xb8, !PT ;  /* 0x8000000028210812 */ /* 0x000fe400078eb82b */
[C---:B------:R-:W-:Y:S01]  /*90d0*/  FMUL R56, R36.reuse, 0.70710676908493041992 ;  /* 0x3f3504f324387820 */ /* 0x040fe20000400000 */
[----:B------:R-:W-:Y:S01]  /*90e0*/  FMUL R49, R37, 0.70710676908493041992 ;  /* 0x3f3504f325317820 */ /* 0x000fe20000400000 */
[----:B------:R-:W-:Y:S01]  /*90f0*/  FMUL R36, R36, 0.5 ;  /* 0x3f00000024247820 */ /* 0x000fe20000400000 */
[----:B------:R-:W-:Y:S01]  /*9100*/  FADD R33, R33, 1 ;  /* 0x3f80000021217421 */ /* 0x000fe20000000000 */
[----:B--2---:R-:W-:Y:S01]  /*9110*/  @P4 FADD R41, -R38, 1 ;  /* 0x3f80000026294421 */ /* 0x004fe20000000100 */
[----:B------:R-:W-:Y:S01]  /*9120*/  FFMA R38, R16, R46, R39 ;  /* 0x0000002e10267223 */ /* 0x000fe20000000027 */
[C---:B------:R-:W-:Y:S01]  /*9130*/  FMUL R39, R56.reuse, R56 ;  /* 0x0000003838277220 */ /* 0x040fe20000400000 */
[----:B------:R-:W-:Y:S01]  /*9140*/  FSETP.GE.AND P0, PT, |R56|, 1.0029599666595458984, PT ;  /* 0x3f8060fe3800780b */ /* 0x000fe20003f06200 */
[----:B------:R-:W-:Y:S01]  /*9150*/  FMUL R37, R37, 0.5 ;  /* 0x3f00000025257820 */ /* 0x000fe20000400000 */
[----:B------:R-:W-:Y:S01]  /*9160*/  @P4 LOP3.LUT R34, R41, 0x80000000, R50, 0xb8, !PT ;  /* 0x8000000029224812 */ /* 0x000fe200078eb832 */
[C---:B------:R-:W-:Y:S01]  /*9170*/  FMUL R41, R49.reuse, R49 ;  /* 0x0000003131297220 */ /* 0x040fe20000400000 */
[----:B------:R-:W-:Y:S01]  /*9180*/  FSETP.GE.AND P4, PT, |R49|, 1.0029599666595458984, PT ;  /* 0x3f8060fe3100780b */ /* 0x000fe20003f86200 */
[----:B-1----:R-:W-:Y:S01]  /*9190*/  @P5 FADD R42, -R42, 1 ;  /* 0x3f8000002a2a5421 */ /* 0x002fe20000000100 */
[----:B------:R-:W-:Y:S01]  /*91a0*/  FSEL R39, |R56|, R39, P0 ;  /* 0x0000002738277208 */ /* 0x000fe20000000200 */
[----:B------:R-:W-:Y:S01]  /*91b0*/  FMUL R58, R38, 0.70710676908493041992 ;  /* 0x3f3504f3263a7820 */ /* 0x000fe20000400000 */
[----:B------:R-:W-:Y:S01]  /*91c0*/  FSEL R40, R6, 8.4834944573231041431e-05, P0 ;  /* 0x38b1e96a06287808 */ /* 0x000fe20000000000 */
[----:B------:R-:W-:Y:S01]  /*91d0*/  FADD R34, R34, 1 ;  /* 0x3f80000022227421 */ /* 0x000fe20000000000 */
[----:B------:R-:W-:Y:S01]  /*91e0*/  @P5 LOP3.LUT R35, R42, 0x80000000, R45, 0xb8, !PT ;  /* 0x800000002a235812 */ /* 0x000fe200078eb82d */
[----:B------:R-:W-:Y:S01]  /*91f0*/  FMUL R43, R58, R58 ;  /* 0x0000003a3a2b7220 */ /* 0x000fe20000400000 */
[----:B------:R-:W-:Y:S01]  /*9200*/  FSEL R42, -R7, -0.00082130916416645050049, P0 ;  /* 0xba574d20072a7808 */ /* 0x000fe20000000100 */
[----:B------:R-:W-:Y:S01]  /*9210*/  FMUL R38, R38, 0.5 ;  /* 0x3f00000026267820 */ /* 0x000fe20000400000 */
[----:B------:R-:W-:Y:S01]  /*9220*/  FSEL R41, |R49|, R41, P4 ;  /* 0x0000002931297208 */ /* 0x000fe20002000200 */
[----:B------:R-:W-:Y:S01]  /*9230*/  FADD R35, R35, 1 ;  /* 0x3f80000023237421 */ /* 0x000fe20000000000 */
[----:B------:R-:W-:Y:S01]  /*9240*/  FSEL R44, R6, 8.4834944573231041431e-05, P4 ;  /* 0x38b1e96a062c7808 */ /* 0x000fe20002000000 */
[----:B------:R-:W-:Y:S01]  /*9250*/  FFMA R40, R39, R40, R42 ;  /* 0x0000002827287223 */ /* 0x000fe2000000002a */
[----:B------:R-:W-:Y:S01]  /*9260*/  FSEL R46, -R7, -0.00082130916416645050049, P4 ;  /* 0xba574d20072e7808 */ /* 0x000fe20002000100 */
[----:B------:R-:W-:Y:S01]  /*9270*/  FMUL R30, R30, R33 ;  /* 0x000000211e1e7220 */ /* 0x000fe20000400000 */
[----:B------:R-:W-:Y:S01]  /*9280*/  FSEL R42, R8, 0.0052134888246655464172, P0 ;  /* 0x3baad5ea082a7808 */ /* 0x000fe20000000000 */
[----:B------:R-:W-:Y:S01]  /*9290*/  FMUL R31, R31, R34 ;  /* 0x000000221f1f7220 */ /* 0x000fe20000400000 */
[C---:B------:R-:W-:Y:S01]  /*92a0*/  FSETP.GE.AND P5, PT, |R58|.reuse, 1.0029599666595458984, PT ;  /* 0x3f8060fe3a00780b */ /* 0x040fe20003fa6200 */
[----:B------:R-:W-:Y:S01]  /*92b0*/  FFMA R46, R41, R44, R46 ;  /* 0x0000002c292e7223 */ /* 0x000fe2000000002e */
[----:B------:R-:W-:Y:S01]  /*92c0*/  FSEL R44, -R9, -0.026868773624300956726, P0 ;  /* 0xbcdc1be7092c7808 */ /* 0x000fe20000000100 */
[C---:B------:R-:W-:Y:S01]  /*92d0*/  FFMA R40, R39.reuse, R40, R42 ;  /* 0x0000002827287223 */ /* 0x040fe2000000002a */
[----:B------:R-:W-:Y:S01]  /*92e0*/  FSEL R43, |R58|, R43, P5 ;  /* 0x0000002b3a2b7208 */ /* 0x000fe20002800200 */
[----:B------:R-:W-:Y:S01]  /*92f0*/  FMUL R32, R32, R35 ;  /* 0x0000002320207220 */ /* 0x000fe20000400000 */
[----:B------:R-:W-:Y:S01]  /*9300*/  FSEL R50, R6, 8.4834944573231041431e-05, P5 ;  /* 0x38b1e96a06327808 */ /* 0x000fe20002800000 */
[----:B------:R-:W-:Y:S01]  /*9310*/  FFMA R40, R39, R40, R44 ;  /* 0x0000002827287223 */ /* 0x000fe2000000002c */
[----:B------:R-:W-:-:S02]  /*9320*/  FSEL R52, -R7, -0.00082130916416645050049, P5 ;  /* 0xba574d2007347808 */ /* 0x000fc40002800100 */
[----:B------:R-:W-:Y:S02]  /*9330*/  FSEL R48, R8, 0.0052134888246655464172, P4 ;  /* 0x3baad5ea08307808 */ /* 0x000fe40002000000 */
        /* <DEDUP_REMOVED lines=31> */
[----:B------:R-:W-:Y:S01]  /*9530*/  HADD2.F32 R50, -RZ, R53.H0_H0 ;  /* 0x20000035ff327230 */ /* 0x000fe20000004100 */
[----:B------:R-:W-:Y:S01]  /*9540*/  F2FP.F16.E4M3.UNPACK_B R43, R0 ;  /* 0x00000000ff2b723e */ /* 0x000fe200020006ff */
[----:B------:R-:W-:Y:S01]  /*9550*/  FFMA R40, R40, R41, R41 ;  /* 0x0000002928287223 */ /* 0x000fe20000000029 */
[----:B------:R-:W-:Y:S01]  /*9560*/  FMUL R53, R2, R196 ;  /* 0x000000c402357220 */ /* 0x000fe20000400000 */
[----:B------:R-:W-:Y:S01]  /*9570*/  FFMA R41, R45, R46, R46 ;  /* 0x0000002e2d297223 */ /* 0x000fe2000000002e */
[----:B------:R-:W-:Y:S01]  /*9580*/  F2FP.SATFINITE.E4M3.F32.PACK_AB_MERGE_C R30, R31, R30, RZ ;  /* 0x0000001e1f1e723e */ /* 0x000fe200048070ff */
[----:B------:R-:W2:Y:S01]  /*9590*/  @P4 MUFU.EX2 R44, R40 ;  /* 0x00000028002c4308 */ /* 0x000ea20000000800 */
[----:B------:R-:W-:-:S02]  /*95a0*/  HADD2.F32 R46, -RZ, R43.H0_H0 ;  /* 0x2000002bff2e7230 */ /* 0x000fc40000004100 */
[----:B------:R-:W-:Y:S02]  /*95b0*/  HADD2.F32 R48, -RZ, R43.H1_H1 ;  /* 0x3000002bff307230 */ /* 0x000fe40000004100 */
[----:B------:R-:W-:Y:S01]  /*95c0*/  FMUL R43, R2, R198 ;  /* 0x000000c6022b7220 */ /* 0x000fe20000400000 */
[----:B-1----:R-:W-:Y:S01]  /*95d0*/  @P0 FADD R45, -R42, 1 ;  /* 0x3f8000002a2d0421 */ /* 0x002fe20000000100 */
[C---:B------:R-:W-:Y:S01]  /*95e0*/  FFMA R42, R16.reuse, R46, R199 ;  /* 0x0000002e102a7223 */ /* 0x040fe200000000c7 */
[----:B------:R-:W1:Y:S01]  /*95f0*/  @P5 MUFU.EX2 R47, R41 ;  /* 0x00000029002f5308 */ /* 0x000e620000000800 */
[----:B------:R-:W-:Y:S02]  /*9600*/  FFMA R43, R16, R48, R43 ;  /* 0x00000030102b7223 */ /* 0x000fe4000000002b */
        /* <DEDUP_REMOVED lines=24> */
[----:B------:R-:W-:Y:S01]  /*9790*/  FADD R41, R41, 1 ;  /* 0x3f80000029297421 */ /* 0x000fe20000000000 */
[----:B------:R-:W-:Y:S01]  /*97a0*/  FSEL R47, |R62|, R47, P4 ;  /* 0x0000002f3e2f7208 */ /* 0x000fe20002000200 */
[----:B------:R-:W-:Y:S01]  /*97b0*/  FMUL R44, R44, 0.5 ;  /* 0x3f0000002c2c7820 */ /* 0x000fe20000400000 */
[----:B------:R-:W-:Y:S01]  /*97c0*/  FSEL R48, R8, 0.0052134888246655464172, P0 ;  /* 0x3baad5ea08307808 */ /* 0x000fe20000000000 */
[----:B------:R-:W-:Y:S01]  /*97d0*/  FMUL R39, R36, R39 ;  /* 0x0000002724277220 */ /* 0x000fe20000400000 */
        /* <DEDUP_REMOVED lines=42> */
[----:B------:R-:W-:Y:S01]  /*9a80*/  F2FP.F16.E4M3.UNPACK_B R49, R5 ;  /* 0x00000005ff31723e */ /* 0x000fe200020006ff */
[----:B------:R-:W-:Y:S01]  /*9a90*/  FFMA R46, R46, R47, R47 ;  /* 0x0000002f2e2e7223 */ /* 0x000fe2000000002f */
[----:B------:R-:W-:Y:S01]  /*9aa0*/  F2FP.SATFINITE.E4M3.F32.PACK_AB_MERGE_C R32, R39, R32, RZ ;  /* 0x000000202720723e */ /* 0x000fe200048070ff */
[----:B------:R-:W-:Y:S01]  /*9ab0*/  FFMA R47, R51, R52, R52 ;  /* 0x00000034332f7223 */ /* 0x000fe20000000034 */
[----:B------:R-:W-:Y:S01]  /*9ac0*/  FMUL R51, R2, R210 ;  /* 0x000000d202337220 */ /* 0x000fe20000400000 */
[----:B------:R-:W2:Y:S01]  /*9ad0*/  @P4 MUFU.EX2 R50, R46 ;  /* 0x0000002e00324308 */ /* 0x000ea20000000800 */
[--C-:B------:R-:W-:Y:S01]  /*9ae0*/  HADD2.F32 R56, -RZ, R49.reuse.H0_H0 ;  /* 0x20000031ff387230 */ /* 0x100fe20000004100 */
[----:B------:R-:W-:Y:S01]  /*9af0*/  F2FP.SATFINITE.E4M3.F32.PACK_AB_MERGE_C R38, R38, R37, RZ ;  /* 0x000000252626723e */ /* 0x000fe200048070ff */
[----:B------:R-:W-:Y:S02]  /*9b00*/  HADD2.F32 R58, -RZ, R49.H1_H1 ;  /* 0x30000031ff3a7230 */ /* 0x000fe40000004100 */
[----:B------:R-:W-:Y:S01]  /*9b10*/  FMUL R49, R2, R211 ;  /* 0x000000d302317220 */ /* 0x000fe20000400000 */
[----:B-1----:R-:W-:Y:S01]  /*9b20*/  @P0 FADD R52, -R48, 1 ;  /* 0x3f80000030340421 */ /* 0x002fe20000000100 */
[C---:B------:R-:W-:Y:S01]  /*9b30*/  FFMA R48, R16.reuse, R59, R53 ;  /* 0x0000003b10307223 */ /* 0x040fe20000000035 */
[----:B------:R-:W1:Y:S01]  /*9b40*/  @P5 MUFU.EX2 R54, R47 ;  /* 0x0000002f00365308 */ /* 0x000e620000000800 */
[----:B------:R-:W-:-:S02]  /*9b50*/  FFMA R49, R16, R56, R49 ;  /* 0x0000003810317223 */ /* 0x000fc40000000031 */
[----:B------:R-:W-:Y:S01]  /*9b60*/  FMUL R61, R48, 0.70710676908493041992 ;  /* 0x3f3504f3303d7820 */ /* 0x000fe20000400000 */
[----:B------:R-:W-:Y:S01]  /*9b70*/  @P0 LOP3.LUT R45, R52, 0x80000000, R55, 0xb8, !PT ;  /* 0x80000000342d0812 */ /* 0x000fe200078eb837 */
[----:B------:R-:W-:Y:S01]  /*9b80*/  FMUL R59, R49, 0.70710676908493041992 ;  /* 0x3f3504f3313b7820 */ /* 0x000fe20000400000 */
[----:B------:R-:W-:Y:S01]  /*9b90*/  FMUL R25, R48, 0.5 ;  /* 0x3f00000030197820 */ /* 0x000fe20000400000 */
[----:B------:R-:W-:Y:S01]  /*9ba0*/  FMUL R52, R61, R61 ;  /* 0x0000003d3d347220 */ /* 0x000fe20000400000 */
[----:B------:R-:W-:Y:S01]  /*9bb0*/  FMUL R49, R49, 0.5 ;  /* 0x3f00000031317820 */ /* 0x000fe20000400000 */
[----:B--2---:R-:W-:Y:S01]  /*9bc0*/  @P4 FADD R53, -R50, 1 ;  /* 0x3f80000032354421 */ /* 0x004fe20000000100 */
[----:B------:R-:W-:Y:S01]  /*9bd0*/  FFMA R50, R16, R58, R51 ;  /* 0x0000003a10327223 */ /* 0x000fe20000000033 */
[C---:B------:R-:W-:Y:S01]  /*9be0*/  FMUL R51, R59.reuse, R59 ;  /* 0x0000003b3b337220 */ /* 0x040fe20000400000 */
[----:B------:R-:W-:Y:S01]  /*9bf0*/  FSETP.GE.AND P0, PT, |R59|, 1.0029599666595458984, PT ;  /* 0x3f8060fe3b00780b */ /* 0x000fe20003f06200 */
[----:B------:R-:W-:Y:S01]  /*9c00*/  FADD R45, R45, 1 ;  /* 0x3f8000002d2d7421 */ /* 0x000fe20000000000 */
[C---:B------:R-:W-:Y:S01]  /*9c10*/  FMUL R66, R50.reuse, 0.70710676908493041992 ;  /* 0x3f3504f332427820 */ /* 0x040fe20000400000 */
[----:B------:R-:W-:Y:S01]  /*9c20*/  @P4 LOP3.LUT R46, R53, 0x80000000, R62, 0xb8, !PT ;  /* 0x80000000352e4812 */ /* 0x000fe200078eb83e */
[----:B------:R-:W-:Y:S01]  /*9c30*/  FMUL R50, R50, 0.5 ;  /* 0x3f00000032327820 */ /* 0x000fe20000400000 */
[----:B-1----:R-:W-:Y:S01]  /*9c40*/  @P5 FADD R54, -R54, 1 ;  /* 0x3f80000036365421 */ /* 0x002fe20000000100 */
[C---:B------:R-:W-:Y:S01]  /*9c50*/  FMUL R53, R66.reuse, R66 ;  /* 0x0000004242357220 */ /* 0x040fe20000400000 */
[----:B------:R-:W-:Y:S01]  /*9c60*/  FSETP.GE.AND P4, PT, |R66|, 1.0029599666595458984, PT ;  /* 0x3f8060fe4200780b */ /* 0x000fe20003f86200 */
[----:B------:R-:W-:Y:S01]  /*9c70*/  FADD R46, R46, 1 ;  /* 0x3f8000002e2e7421 */ /* 0x000fe20000000000 */
[----:B------:R-:W-:Y:S01]  /*9c80*/  FSEL R51, |R59|, R51, P0 ;  /* 0x000000333b337208 */ /* 0x000fe20000000200 */
[----:B------:R-:W-:Y:S01]  /*9c90*/  FMUL R42, R42, R45 ;  /* 0x0000002d2a2a7220 */ /* 0x000fe20000400000 */
[----:B------:R-:W-:Y:S01]  /*9ca0*/  @P5 LOP3.LUT R47, R54, 0x80000000, R57, 0xb8, !PT ;  /* 0x80000000362f5812 */ /* 0x000fe200078eb839 */
[----:B------:R-:W-:Y:S01]  /*9cb0*/  FMUL R43, R43, R46 ;  /* 0x0000002e2b2b7220 */ /* 0x000fe20000400000 */
[----:B------:R-:W-:-:S02]  /*9cc0*/  FSETP.GE.AND P5, PT, |R61|, 1.0029599666595458984, PT ;  /* 0x3f8060fe3d00780b */ /* 0x000fc40003fa6200 */
[----:B------:R-:W-:Y:S01]  /*9cd0*/  FSEL R54, -R7, -0.00082130916416645050049, P0 ;  /* 0xba574d2007367808 */ /* 0x000fe20000000100 */
[----:B------:R-:W-:Y:S01]  /*9ce0*/  FADD R47, R47, 1 ;  /* 0x3f8000002f2f7421 */ /* 0x000fe20000000000 */
[----:B------:R-:W-:Y:S02]  /*9cf0*/  FSEL R55, |R61|, R52, P5 ;  /* 0x000000343d377208 */ /* 0x000fe40002800200 */
[----:B------:R-:W-:Y:S01]  /*9d00*/  FSEL R56, R6, 8.4834944573231041431e-05, P5 ;  /* 0x38b1e96a06387808 */ /* 0x000fe20002800000 */
[----:B------:R-:W-:Y:S01]  /*9d10*/  FMUL R44, R44, R47 ;  /* 0x0000002f2c2c7220 */ /* 0x000fe20000400000 */
[----:B------:R-:W-:Y:S02]  /*9d20*/  FSEL R58, -R7, -0.00082130916416645050049, P5 ;  /* 0xba574d20073a7808 */ /* 0x000fe40002800100 */
[----:B------:R-:W-:Y:S02]  /*9d30*/  FSEL R52, R6, 8.4834944573231041431e-05, P0 ;  /* 0x38b1e96a06347808 */ /* 0x000fe40000000000 */
[----:B------:R-:W-:Y:S01]  /*9d40*/  FSEL R53, |R66|, R53, P4 ;  /* 0x0000003542357208 */ /* 0x000fe20002000200 */
[----:B------:R-:W-:Y:S01]  /*9d50*/  FFMA R62, R55, R56, R58 ;  /* 0x00000038373e7223 */ /* 0x000fe2000000003a */
[----:B------:R-:W-:Y:S01]  /*9d60*/  FSEL R56, R6, 8.4834944573231041431e-05, P4 ;  /* 0x38b1e96a06387808 */ /* 0x000fe20002000000 */
[----:B------:R-:W-:Y:S01]  /*9d70*/  FFMA R52, R51, R52, R54 ;  /* 0x0000003433347223 */ /* 0x000fe20000000036 */
[----:B------:R-:W-:-:S02]  /*9d80*/  FSEL R58, -R7, -0.00082130916416645050049, P4 ;  /* 0xba574d20073a7808 */ /* 0x000fc40002000100 */
[C---:B------:R-:W-:Y:S02]  /*9d90*/  FSEL R64, R8.reuse, 0.0052134888246655464172, P5 ;  /* 0x3baad5ea08407808 */ /* 0x040fe40002800000 */
[C---:B------:R-:W-:Y:S01]  /*9da0*/  FSEL R54, R8.reuse, 0.0052134888246655464172, P0 ;  /* 0x3baad5ea08367808 */ /* 0x040fe20000000000 */
[----:B------:R-:W-:Y:S01]  /*9db0*/  FFMA R56, R53, R56, R58 ;  /* 0x0000003835387223 */ /* 0x000fe2000000003a */
[----:B------:R-:W-:Y:S01]  /*9dc0*/  FSEL R58, -R9, -0.026868773624300956726, P5 ;  /* 0xbcdc1be7093a7808 */ /* 0x000fe20002800100 */
[----:B------:R-:W-:Y:S01]  /*9dd0*/  FFMA R62, R55, R62, R64 ;  /* 0x0000003e373e7223 */ /* 0x000fe20000000040 */
[----:B------:R-:W-:Y:S01]  /*9de0*/  FSEL R60, R8, 0.0052134888246655464172, P4 ;  /* 0x3baad5ea083c7808 */ /* 0x000fe20002000000 */
[----:B------:R-:W-:Y:S01]  /*9df0*/  FFMA R52, R51, R52, R54 ;  /* 0x0000003433347223 */ /* 0x000fe20000000036 */
[----:B------:R-:W-:Y:S01]  /*9e00*/  FSEL R54, -R9, -0.026868773624300956726, P0 ;  /* 0xbcdc1be709367808 */ /* 0x000fe20000000100 */
[----:B------:R-:W-:Y:S01]  /*9e10*/  FFMA R62, R55, R62, R58 ;  /* 0x0000003e373e7223 */ /* 0x000fe2000000003a */
[C---:B------:R-:W-:Y:S01]  /*9e20*/  FSEL R64, R10.reuse, 0.11284004896879196167, P5 ;  /* 0x3de718af0a407808 */ /* 0x040fe20002800000 */
[----:B------:R-:W-:Y:S01]  /*9e30*/  FFMA R60, R53, R56, R60 ;  /* 0x00000038353c7223 */ /* 0x000fe2000000003c */
[----:B------:R-:W-:Y:S01]  /*9e40*/  FSEL R58, -R9, -0.026868773624300956726, P4 ;  /* 0xbcdc1be7093a7808 */ /* 0x000fe20002000100 */
[----:B------:R-:W-:Y:S01]  /*9e50*/  FFMA R52, R51, R52, R54 ;  /* 0x0000003433347223 */ /* 0x000fe20000000036 */
[----:B------:R-:W-:Y:S01]  /*9e60*/  FSEL R54, R11, -0.37612664699554443359, P5 ;  /* 0xbec093ac0b367808 */ /* 0x000fe20002800000 */
[----:B------:R-:W-:Y:S01]  /*9e70*/  FFMA R62, R55, R62, R64 ;  /* 0x0000003e373e7223 */ /* 0x000fe20000000040 */
[C---:B------:R-:W-:Y:S01]  /*9e80*/  FSEL R56, R10.reuse, 0.11284004896879196167, P0 ;  /* 0x3de718af0a387808 */ /* 0x040fe20000000000 */
[----:B------:R-:W-:Y:S01]  /*9e90*/  FFMA R58, R53, R60, R58 ;  /* 0x0000003c353a7223 */ /* 0x000fe2000000003a */
[----:B------:R-:W-:Y:S01]  /*9ea0*/  FSEL R60, R10, 0.11284004896879196167, P4 ;  /* 0x3de718af0a3c7808 */ /* 0x000fe20002000000 */
[----:B------:R-:W-:Y:S01]  /*9eb0*/  FFMA R62, R55, R62, R54 ;  /* 0x0000003e373e7223 */ /* 0x000fe20000000036 */
[----:B------:R-:W-:Y:S01]  /*9ec0*/  FSEL R54, R11, -0.37612664699554443359, P0 ;  /* 0xbec093ac0b367808 */ /* 0x000fe20000000000 */
[----:B------:R-:W-:Y:S01]  /*9ed0*/  FFMA R52, R51, R52, R56 ;  /* 0x0000003433347223 */ /* 0x000fe20000000038 */
[C---:B------:R-:W-:Y:S01]  /*9ee0*/  FSEL R56, R12.reuse, 0.12837915122509002686, P5 ;  /* 0x3e0375d30c387808 */ /* 0x040fe20002800000 */
[----:B------:R-:W-:Y:S01]  /*9ef0*/  FFMA R58, R53, R58, R60 ;  /* 0x0000003a353a7223 */ /* 0x000fe2000000003c */
[----:B------:R-:W-:Y:S01]  /*9f00*/  FSEL R57, -|R61|, R61, P5 ;  /* 0x0000003d3d397208 */ /* 0x000fe20002800300 */
[----:B------:R-:W-:Y:S01]  /*9f10*/  FFMA R52, R51, R52, R54 ;  /* 0x0000003433347223 */ /* 0x000fe20000000036 */
[----:B------:R-:W-:Y:S01]  /*9f20*/  FSEL R54, R11, -0.37612664699554443359, P4 ;  /* 0xbec093ac0b367808 */ /* 0x000fe20002000000 */
[----:B------:R-:W-:Y:S01]  /*9f30*/  FFMA R62, R55, R62, R56 ;  /* 0x0000003e373e7223 */ /* 0x000fe20000000038 */
[----:B------:R-:W-:-:S02]  /*9f40*/  FSEL R56, R12, 0.12837915122509002686, P0 ;  /* 0x3e0375d30c387808 */ /* 0x000fc40000000000 */
[----:B------:R-:W-:Y:S01]  /*9f50*/  FSEL R55, R12, 0.12837915122509002686, P4 ;  /* 0x3e0375d30c377808 */ /* 0x000fe20002000000 */
[----:B------:R-:W-:Y:S01]  /*9f60*/  FFMA R54, R53, R58, R54 ;  /* 0x0000003a35367223 */ /* 0x000fe20000000036 */
[----:B------:R-:W-:Y:S01]  /*9f70*/  FFMA R62, R62, R57, R57 ;  /* 0x000000393e3e7223 */ /* 0x000fe20000000039 */
[----:B------:R-:W-:Y:S01]  /*9f80*/  FFMA R52, R51, R52, R56 ;  /* 0x0000003433347223 */ /* 0x000fe20000000038 */
[----:B------:R-:W-:Y:S01]  /*9f90*/  FSEL R51, -|R59|, R59, P0 ;  /* 0x0000003b3b337208 */ /* 0x000fe20000000300 */
[----:B------:R-:W-:Y:S01]  /*9fa0*/  FFMA R54, R53, R54, R55 ;  /* 0x0000003635367223 */ /* 0x000fe20000000037 */
[----:B------:R-:W-:Y:S01]  /*9fb0*/  FSEL R57, -|R66|, R66, P4 ;  /* 0x0000004242397208 */ /* 0x000fe20002000300 */
[----:B------:R-:W1:Y:S01]  /*9fc0*/  @P5 MUFU.EX2 R56, R62 ;  /* 0x0000003e00385308 */ /* 0x000e620000000800 */
[----:B------:R-:W-:Y:S01]  /*9fd0*/  F2FP.SATFINITE.E4M3.F32.PACK_AB_MERGE_C R42, R43, R42, RZ ;  /* 0x0000002a2b2a723e */ /* 0x000fe200048070ff */
[----:B------:R-:W-:Y:S02]  /*9fe0*/  FFMA R51, R52, R51, R51 ;  /* 0x0000003334337223 */ /* 0x000fe40000000033 */
[----:B------:R-:W-:-:S04]  /*9ff0*/  FFMA R54, R54, R57, R57 ;  /* 0x0000003936367223 */ /* 0x000fc80000000039 */
[----:B------:R-:W2:Y:S08]  /*a000*/  @P0 MUFU.EX2 R52, R51 ;  /* 0x0000003300340308 */ /* 0x000eb00000000800 */
[----:B------:R-:W3:Y:S01]  /*a010*/  @P4 MUFU.EX2 R53, R54 ;  /* 0x0000003600354308 */ /* 0x000ee20000000800 */
[----:B-1----:R-:W-:-:S05]  /*a020*/  @P5 FADD R56, -R56, 1 ;  /* 0x3f80000038385421 */ /* 0x002fca0000000100 */
[----:B------:R-:W-:Y:S01]  /*a030*/  @P5 LOP3.LUT R62, R56, 0x80000000, R61, 0xb8, !PT ;  /* 0x80000000383e5812 */ /* 0x000fe200078eb83d */
[----:B--2---:R-:W-:-:S04]  /*a040*/  @P0 FADD R52, -R52, 1 ;  /* 0x3f80000034340421 */ /* 0x004fc80000000100 */
[----:B------:R-:W-:Y:S01]  /*a050*/  FADD R62, R62, 1 ;  /* 0x3f8000003e3e7421 */ /* 0x000fe20000000000 */
[----:B------:R-:W-:Y:S01]  /*a060*/  @P0 LOP3.LUT R51, R52, 0x80000000, R59, 0xb8, !PT ;  /* 0x8000000034330812 */ /* 0x000fe200078eb83b */
[----:B------:R-:W-:Y:S02]  /*a070*/  FMUL R52, R20, R21 ;  /* 0x0000001514347220 */ /* 0x000fe40000400000 */
[----:B------:R-:W-:Y:S01]  /*a080*/  FMUL R25, R62, R25 ;  /* 0x000000193e197220 */ /* 0x000fe20000400000 */
[----:B---3--:R-:W-:Y:S01]  /*a090*/  @P4 FADD R53, -R53, 1 ;  /* 0x3f80000035354421 */ /* 0x008fe20000000100 */
[----:B------:R-:W-:Y:S01]  /*a0a0*/  FADD R20, R51, 1 ;  /* 0x3f80000033147421 */ /* 0x000fe20000000000 */
[----:B------:R-:W-:-:S03]  /*a0b0*/  F2FP.SATFINITE.E4M3.F32.PACK_AB_MERGE_C R52, R27, R52, RZ ;  /* 0x000000341b34723e */ /* 0x000fc600048070ff */
[----:B------:R-:W-:Y:S01]  /*a0c0*/  @P4 LOP3.LUT R54, R53, 0x80000000, R66, 0xb8, !PT ;  /* 0x8000000035364812 */ /* 0x000fe200078eb842 */
[----:B------:R-:W-:Y:S01]  /*a0d0*/  FMUL R20, R49, R20 ;  /* 0x0000001431147220 */ /* 0x000fe20000400000 */
[----:B------:R-:W-:-:S03]  /*a0e0*/  F2FP.SATFINITE.E4M3.F32.PACK_AB_MERGE_C R44, R25, R44, RZ ;  /* 0x0000002c192c723e */ /* 0x000fc600048070ff */
[----:B------:R-:W-:-:S04]  /*a0f0*/  FADD R21, R54, 1 ;  /* 0x3f80000036157421 */ /* 0x000fc80000000000 */
[----:B------:R-:W-:-:S05]  /*a100*/  FMUL R21, R50, R21 ;  /* 0x0000001532157220 */ /* 0x000fca0000400000 */
[----:B------:R-:W-:Y:S01]  /*a110*/  F2FP.SATFINITE.E4M3.F32.PACK_AB_MERGE_C R20, R21, R20, RZ ;  /* 0x000000141514723e */ /* 0x000fe200048070ff */
[----:B------:R-:W-:Y:S06]  /*a120*/  @P1 BRA `(.L_x_66) ;  /* 0x0000000000041947 */ /* 0x000fec0003800000 */
[----:B------:R-:W-:-:S04]  /*a130*/  DEPBAR.LE SB0, 0x1 ;  /* 0x000080400000791a */ /* 0x000fc80000000000 */
.L_x_66:
[----:B------:R-:W-:Y:S05]  /*a140*/  WARPSYNC.ALL ;  /* 0x0000000000007948 */ /* 0x000fea0003800000 */
[----:B------:R-:W-:Y:S06]  /*a150*/  BAR.SYNC.DEFER_BLOCKING 0x1, 0x100 ;  /* 0x0044000000007b1d */ /* 0x000fec0000010000 */
        /* <DEDUP_REMOVED lines=19> */
[----:B------:R-:W-:Y:S02]  /*a290*/  UIADD3 UR4, UR43, 0x5100, URZ ;  /* 0x000051002b047890 */ /* 0x000fe4000fffe03f */
[----:B------:R-:W-:Y:S01]  /*a2a0*/  UIADD3.X UR9, URZ, UR41, URZ, UP0, !UPT ;  /* 0x000000293f097290 */ /* 0x000fe200087fe43f */
[----:B------:R-:W-:Y:S01]  /*a2b0*/  UMOV UR6, UR54 ;  /* 0x0000003600067c82 */ /* 0x000fe20008000000 */
[----:B------:R-:W-:-:S07]  /*a2c0*/  UMOV UR7, UR55 ;  /* 0x0000003700077c82 */ /* 0x000fce0008000000 */
[----:B------:R1:W-:Y:S02]  /*a2d0*/  UTMASTG.3D [UR4], [UR8] ;  /* 0x00000004080073b5 */ /* 0x0003e40008010000 */
[----:B-1----:R0:W-:Y:S02]  /*a2e0*/  UTMACMDFLUSH ;  /* 0x00000000000079b7 */ /* 0x0021e40000000000 */
.L_x_68:
[----:B------:R-:W-:Y:S05]  /*a2f0*/  BSYNC B0 ;  /* 0x0000000000007941 */ /* 0x000fea0003800000 */
.L_x_67:
[----:B------:R-:W2:Y:S04]  /*a300*/  LDL R25, [R1+0xb4] ;  /* 0x0000b40001197983 */ /* 0x000ea80000100800 */
[----:B------:R-:W3:Y:S01]  /*a310*/  LDL R24, [R1+0xb8] ;  /* 0x0000b80001187983 */ /* 0x000ee20000100800 */
[----:B------:R-:W-:Y:S01]  /*a320*/  BSSY B0, `(.L_x_69) ;  /* 0x0000036000007945 */ /* 0x000fe20003800000 */
[----:B--2---:R-:W-:Y:S02]  /*a330*/  MOV R20, R25 ;  /* 0x0000001900147202 */ /* 0x004fe40000000f00 */
[----:B---3--:R-:W-:Y:S01]  /*a340*/  MOV R21, R24 ;  /* 0x0000001800157202 */ /* 0x008fe20000000f00 */
[----:B------:R-:W-:Y:S06]  /*a350*/  @P3 BRA `(.L_x_70) ;  /* 0x0000000000c83947 */ /* 0x000fec0003800000 */
[----:B------:R-:W2:Y:S02]  /*a360*/  LDL R26, [R1+0xcc] ;  /* 0x0000cc00011a7983 */ /* 0x000ea40000100800 */
[----:B--2---:R-:W-:-:S13]  /*a370*/  ISETP.NE.AND P4, PT, R26, 0x3, PT ;  /* 0x000000031a00780c */ /* 0x004fda0003f85270 */
[----:B------:R-:W-:Y:S05]  /*a380*/  @!P4 BRA `(.L_x_71) ;  /* 0x000000000004c947 */ /* 0x000fea0003800000 */
[----:B------:R-:W-:Y:S01]  /*a390*/  BPT.TRAP 0x1 ;  /* 0x000000040000795c */ /* 0x000fe20000300000 */
.L_x_71:
[----:B------:R-:W-:Y:S01]  /*a3a0*/  LEA R26, R25, UR43, 0x3 ;  /* 0x0000002b191a7c11 */ /* 0x000fe2000f8e18ff */
[----:B------:R-:W-:Y:S01]  /*a3b0*/  BSSY B1, `(.L_x_72) ;  /* 0x0000004000017945 */ /* 0x000fe20003800000 */
[----:B------:R-:W-:-:S04]  /*a3c0*/  SHF.L.U32 R21, R24, 0x1f, RZ ;  /* 0x0000001f18157819 */ /* 0x000fc800000006ff */
[----:B------:R-:W1:Y:S02]  /*a3d0*/  SYNCS.PHASECHK.TRANS64.TRYWAIT P0, [R26+URZ+0x80], R21 ;  /* 0x000080151a0075a7 */ /* 0x000e64000800017f */
[----:B-1----:R-:W-:Y:S05]  /*a3e0*/  @!P0 BRA `(.L_x_73) ;  /* 0x0000010c00148947 */ /* 0x002fea0003800000 */
.L_x_241:
[----:B------:R-:W-:Y:S05]  /*a3f0*/  BSYNC B1 ;  /* 0x0000000000017941 */ /* 0x000fea0003800000 */
.L_x_72:
        /* <DEDUP_REMOVED lines=10> */
[----:B------:R-:W-:Y:S04]  /*a4a0*/  LDS.U16 R20, [R28+0x200] ;  /* 0x000200001c147984 */ /* 0x000fe80000000400 */
[----:B-1----:R-:W1:Y:S04]  /*a4b0*/  LDS.U16 R21, [R28+0x100] ;  /* 0x000100001c157984 */ /* 0x002e680000000400 */
[----:B------:R-:W-:Y:S04]  /*a4c0*/  LDS.U16 R24, [R28+0x208] ;  /* 0x000208001c187984 */ /* 0x000fe80000000400 */
[----:B------:R-:W4:Y:S01]  /*a4d0*/  LDS.U16 R25, [R28+0x108] ;  /* 0x000108001c197984 */ /* 0x000f220000000400 */
[----:B--2---:R-:W-:-:S02]  /*a4e0*/  PRMT R5, R0, 0x5410, R5 ;  /* 0x0000541000057816 */ /* 0x004fc40000000005 */
[----:B---3--:R-:W-:Y:S02]  /*a4f0*/  PRMT R4, R3, 0x5410, R4 ;  /* 0x0000541003047816 */ /* 0x008fe40000000004 */
[----:B-1----:R-:W-:Y:S02]  /*a500*/  PRMT R3, R21, 0x5410, R20 ;  /* 0x0000541015037816 */ /* 0x002fe40000000014 */
[----:B----4-:R-:W-:-:S07]  /*a510*/  PRMT R0, R25, 0x5410, R24 ;  /* 0x0000541019007816 */ /* 0x010fce0000000018 */
.L_x_75:
[----:B------:R-:W-:Y:S05]  /*a520*/  BSYNC B1 ;  /* 0x0000000000017941 */ /* 0x000fea0003800000 */
.L_x_74:
        /* <DEDUP_REMOVED lines=8> */
.L_x_76:
[----:B------:R-:W3:Y:S04]  /*a5b0*/  LDL.LU R25, [R1+0xb4] ;  /* 0x0000b40001197983 */ /* 0x000ee80000300800 */
[----:B------:R-:W4:Y:S01]  /*a5c0*/  LDL.LU R24, [R1+0xb8] ;  /* 0x0000b80001187983 */ /* 0x000f220000300800 */
[----:B------:R-:W-:Y:S01]  /*a5d0*/  IADD3 R20, R26, 0xa0, RZ ;  /* 0x000000a01a147810 */ /* 0x000fe20007ffe0ff */
[----:B-1----:R-:W1:Y:S03]  /*a5e0*/  S2R R21, SR_CgaCtaId ;  /* 0x0000000000157919 */ /* 0x002e660000008800 */
[----:B-1----:R-:W-:-:S04]  /*a5f0*/  PRMT R20, R21, 0x654, R20 ;  /* 0x0000065415147816 */ /* 0x002fc80000000014 */
[----:B--2---:R3:W-:Y:S02]  /*a600*/  SYNCS.ARRIVE.TRANS64.RED.A1T0 RZ, [R20+URZ], RZ ;  /* 0x000000ff14ff79a7 */ /* 0x0047e4000810043f */
[----:B---3--:R-:W-:-:S04]  /*a610*/  IADD3 R20, R25, 0x1, RZ ;  /* 0x0000000119147810 */ /* 0x008fc80007ffe0ff */
[----:B------:R-:W-:-:S04]  /*a620*/  ISETP.NE.AND P0, PT, R20, 0x4, PT ;  /* 0x000000041400780c */ /* 0x000fc80003f05270 */
[----:B------:R-:W-:Y:S02]  /*a630*/  SEL R21, RZ, 0x1, P0 ;  /* 0x00000001ff157807 */ /* 0x000fe40000000000 */
[----:B------:R-:W-:Y:S02]  /*a640*/  SEL R20, R20, RZ, P0 ;  /* 0x000000ff14147207 */ /* 0x000fe40000000000 */
[----:B----4-:R-:W-:-:S03]  /*a650*/  LOP3.LUT R21, R24, R21, RZ, 0x3c, !PT ;  /* 0x0000001518157212 */ /* 0x010fc600078e3cff */
[----:B------:R1:W-:Y:S04]  /*a660*/  STL [R1+0xb4], R20 ;  /* 0x0000b41401007387 */ /* 0x0003e80000100800 */
[----:B------:R1:W-:Y:S02]  /*a670*/  STL [R1+0xb8], R21 ;  /* 0x0000b81501007387 */ /* 0x0003e40000100800 */
.L_x_70:
[----:B------:R-:W-:Y:S05]  /*a680*/  BSYNC B0 ;  /* 0x0000000000007941 */ /* 0x000fea0003800000 */
.L_x_69:
[----:B------:R-:W-:Y:S01]  /*a690*/  F2FP.F16.E4M3.UNPACK_B R32, R5.H1 ;  /* 0x00000005ff20723e */ /* 0x000fe200030006ff */
[C---:B------:R-:W-:Y:S01]  /*a6a0*/  FMUL R193, R2.reuse, R193 ;  /* 0x000000c102c17220 */ /* 0x040fe20000400000 */
[C---:B------:R-:W-:Y:S01]  /*a6b0*/  FMUL R191, R2.reuse, R191 ;  /* 0x000000bf02bf7220 */ /* 0x040fe20000400000 */
[C---:B------:R-:W-:Y:S01]  /*a6c0*/  FMUL R189, R2.reuse, R189 ;  /* 0x000000bd02bd7220 */ /* 0x040fe20000400000 */
[----:B------:R-:W-:Y:S01]  /*a6d0*/  F2FP.F16.E4M3.UNPACK_B R43, R3 ;  /* 0x00000003ff2b723e */ /* 0x000fe200020006ff */
[----:B------:R-:W-:Y:S02]  /*a6e0*/  HADD2.F32 R24, -RZ, R32.H0_H0 ;  /* 0x20000020ff187230 */ /* 0x000fe40000004100 */
        /* <DEDUP_REMOVED lines=31> */
[----:B------:R-:W2:Y:S01]  /*a8e0*/  @P0 MUFU.EX2 R30, R25 ;  /* 0x00000019001e0308 */ /* 0x000ea20000000800 */
        /* <DEDUP_REMOVED lines=12> */
[----:B--2---:R-:W-:Y:S01]  /*a9b0*/  @P0 FADD R30, -R30, 1 ;  /* 0x3f8000001e1e0421 */ /* 0x004fe20000000100 */
        /* <DEDUP_REMOVED lines=49> */
[----:B------:R-:W2:Y:S01]  /*acd0*/  @P0 MUFU.EX2 R32, R29 ;  /* 0x0000001d00200308 */ /* 0x000ea20000000800 */
        /* <DEDUP_REMOVED lines=9> */
[----:B------:R-:W3:Y:S01]  /*ad70*/  @P4 MUFU.EX2 R34, R30 ;  /* 0x0000001e00224308 */ /* 0x000ee20000000800 */
[--C-:B------:R-:W-:Y:S02]  /*ad80*/  HADD2.F32 R36, -RZ, R33.reuse.H0_H0 ;  /* 0x20000021ff247230 */ /* 0x100fe40000004100 */
[----:B------:R-:W-:Y:S02]  /*ad90*/  HADD2.F32 R38, -RZ, R33.H1_H1 ;  /* 0x30000021ff267230 */ /* 0x000fe40000004100 */
[----:B------:R-:W-:Y:S01]  /*ada0*/  FMUL R33, R2, R188 ;  /* 0x000000bc02217220 */ /* 0x000fe20000400000 */
[----:B--2---:R-:W-:Y:S01]  /*adb0*/  @P0 FADD R35, -R32, 1 ;  /* 0x3f80000020230421 */ /* 0x004fe20000000100 */
[C---:B------:R-:W-:Y:S01]  /*adc0*/  FFMA R32, R16.reuse, R36, R189 ;  /* 0x0000002410207223 */ /* 0x040fe200000000bd */
[----:B------:R-:W2:Y:S01]  /*add0*/  @P5 MUFU.EX2 R37, R31 ;  /* 0x0000001f00255308 */ /* 0x000ea20000000800 */
[----:B------:R-:W-:-:S02]  /*ade0*/  FFMA R33, R16, R38, R33 ;  /* 0x0000002610217223 */ /* 0x000fc40000000021 */
[C---:B------:R-:W-:Y:S01]  /*adf0*/  FMUL R45, R32.reuse, 0.70710676908493041992 ;  /* 0x3f3504f3202d7820 */ /* 0x040fe20000400000 */
[----:B------:R-:W-:Y:S01]  /*ae00*/  @P0 LOP3.LUT R29, R35, 0x80000000, R46, 0xb8, !PT ;  /* 0x80000000231d0812 */ /* 0x000fe200078eb82e */
[----:B------:R-:W-:Y:S01]  /*ae10*/  FMUL R52, R33, 0.70710676908493041992 ;  /* 0x3f3504f321347820 */ /* 0x000fe20000400000 */
[----:B------:R-:W-:Y:S01]  /*ae20*/  FMUL R32, R32, 0.5 ;  /* 0x3f00000020207820 */ /* 0x000fe20000400000 */
[C---:B------:R-:W-:Y:S01]  /*ae30*/  FMUL R35, R45.reuse, R45 ;  /* 0x0000002d2d237220 */ /* 0x040fe20000400000 */
[----:B------:R-:W-:Y:S01]  /*ae40*/  FSETP.GE.AND P0, PT, |R45|, 1.0029599666595458984, PT ;  /* 0x3f8060fe2d00780b */ /* 0x000fe20003f06200 */
[----:B---3--:R-:W-:Y:S01]  /*ae50*/  @P4 FADD R36, -R34, 1 ;  /* 0x3f80000022244421 */ /* 0x008fe20000000100 */
[----:B------:R-:W-:Y:S01]  /*ae60*/  FFMA R34, R16, R40, R187 ;  /* 0x0000002810227223 */ /* 0x000fe200000000bb */
[----:B------:R-:W-:Y:S01]  /*ae70*/  FADD R29, R29, 1 ;  /* 0x3f8000001d1d7421 */ /* 0x000fe20000000000 */
[----:B------:R-:W-:Y:S01]  /*ae80*/  FSEL R35, |R45|, R35, P0 ;  /* 0x000000232d237208 */ /* 0x000fe20000000200 */
[----:B------:R-:W-:Y:S01]  /*ae90*/  FMUL R33, R33, 0.5 ;  /* 0x3f00000021217820 */ /* 0x000fe20000400000 */
[----:B------:R-:W-:Y:S01]  /*aea0*/  @P4 LOP3.LUT R30, R36, 0x80000000, R39, 0xb8, !PT ;  /* 0x80000000241e4812 */ /* 0x000fe200078eb827 */
[----:B------:R-:W-:Y:S01]  /*aeb0*/  FMUL R47, R34, 0.70710676908493041992 ;  /* 0x3f3504f3222f7820 */ /* 0x000fe20000400000 */
[----:B------:R-:W-:Y:S01]  /*aec0*/  FSETP.GE.AND P4, PT, |R52|, 1.0029599666595458984, PT ;  /* 0x3f8060fe3400780b */ /* 0x000fe20003f86200 */
[----:B--2---:R-:W-:Y:S01]  /*aed0*/  @P5 FADD R37, -R37, 1 ;  /* 0x3f80000025255421 */ /* 0x004fe20000000100 */
        /* <DEDUP_REMOVED lines=11> */
[----:B------:R-:W-:Y:S01]  /*af90*/  FMUL R29, R26, R29 ;  /* 0x0000001d1a1d7220 */ /* 0x000fe20000400000 */
[----:B------:R-:W-:Y:S01]  /*afa0*/  FSEL R38, R8, 0.0052134888246655464172, P0 ;  /* 0x3baad5ea08267808 */ /* 0x000fe20000000000 */
[----:B------:R-:W-:Y:S01]  /*afb0*/  FADD R31, R31, 1 ;  /* 0x3f8000001f1f7421 */ /* 0x000fe20000000000 */
[----:B------:R-:W-:Y:S01]  /*afc0*/  FSETP.GE.AND P5, PT, |R47|, 1.0029599666595458984, PT ;  /* 0x3f8060fe2f00780b */ /* 0x000fe20003fa6200 */
[----:B------:R-:W-:Y:S01]  /*afd0*/  FFMA R42, R37, R40, R42 ;  /* 0x00000028252a7223 */ /* 0x000fe2000000002a */
[----:B------:R-:W-:Y:S01]  /*afe0*/  FSEL R40, -R9, -0.026868773624300956726, P0 ;  /* 0xbcdc1be709287808 */ /* 0x000fe20000000100 */
[----:B------:R-:W-:Y:S01]  /*aff0*/  FFMA R36, R35, R36, R38 ;  /* 0x0000002423247223 */ /* 0x000fe20000000026 */
[----:B------:R-:W-:Y:S01]  /*b000*/  FSEL R39, |R47|, R39, P5 ;  /* 0x000000272f277208 */ /* 0x000fe20002800200 */
[----:B------:R-:W-:Y:S01]  /*b010*/  FMUL R34, R34, 0.5 ;  /* 0x3f00000022227820 */ /* 0x000fe20000400000 */
        /* <DEDUP_REMOVED lines=49> */
[----:B------:R-:W-:Y:S01]  /*b330*/  @P0 LOP3.LUT R35, R42, 0x80000000, R45, 0xb8, !PT ;  /* 0x800000002a230812 */ /* 0x000fe200078eb82d */
[C---:B------:R-:W-:Y:S01]  /*b340*/  FMUL R51, R38.reuse, 0.70710676908493041992 ;  /* 0x3f3504f326337820 */ /* 0x040fe20000400000 */
[C---:B------:R-:W-:Y:S01]  /*b350*/  FMUL R58, R39.reuse, 0.70710676908493041992 ;  /* 0x3f3504f3273a7820 */ /* 0x040fe20000400000 */
[----:B------:R-:W-:Y:S01]  /*b360*/  FMUL R39, R39, 0.5 ;  /* 0x3f00000027277820 */ /* 0x000fe20000400000 */
[----:B------:R-:W-:Y:S01]  /*b370*/  FMUL R38, R38, 0.5 ;  /* 0x3f00000026267820 */ /* 0x000fe20000400000 */
[----:B------:R-:W-:Y:S01]  /*b380*/  FADD R35, R35, 1 ;  /* 0x3f80000023237421 */ /* 0x000fe20000000000 */
[----:B---3--:R-:W-:Y:S01]  /*b390*/  @P4 FADD R43, -R40, 1 ;  /* 0x3f800000282b4421 */ /* 0x008fe20000000100 */
[----:B------:R-:W-:Y:S01]  /*b3a0*/  FFMA R40, R16, R48, R41 ;  /* 0x0000003010287223 */ /* 0x000fe20000000029 */
[C---:B------:R-:W-:Y:S01]  /*b3b0*/  FMUL R41, R58.reuse, R58 ;  /* 0x0000003a3a297220 */ /* 0x040fe20000400000 */
[----:B------:R-:W-:Y:S01]  /*b3c0*/  FSETP.GE.AND P0, PT, |R58|, 1.0029599666595458984, PT ;  /* 0x3f8060fe3a00780b */ /* 0x000fe20003f06200 */
[----:B------:R-:W-:Y:S01]  /*b3d0*/  FMUL R32, R32, R35 ;  /* 0x0000002320207220 */ /* 0x000fe20000400000 */
[----:B------:R-:W-:Y:S01]  /*b3e0*/  @P4 LOP3.LUT R36, R43, 0x80000000, R52, 0xb8, !PT ;  /* 0x800000002b244812 */ /* 0x000fe200078eb834 */
[C---:B------:R-:W-:Y:S01]  /*b3f0*/  FMUL R43, R51.reuse, R51 ;  /* 0x00000033332b7220 */ /* 0x040fe20000400000 */
[----:B------:R-:W-:Y:S01]  /*b400*/  FSETP.GE.AND P4, PT, |R51|, 1.0029599666595458984, PT ;  /* 0x3f8060fe3300780b */ /* 0x000fe20003f86200 */
[----:B--2---:R-:W-:Y:S01]  /*b410*/  @P5 FADD R44, -R44, 1 ;  /* 0x3f8000002c2c5421 */ /* 0x004fe20000000100 */
        /* <DEDUP_REMOVED lines=19> */
[----:B------:R-:W-:Y:S01]  /*b550*/  FFMA R42, R41, R42, R44 ;  /* 0x0000002a292a7223 */ /* 0x000fe2000000002c */
[----:B------:R-:W-:-:S02]  /*b560*/  FSEL R45, |R60|, R45, P5 ;  /* 0x0000002d3c2d7208 */ /* 0x000fc40002800200 */
[----:B------:R-:W-:Y:S01]  /*b570*/  FSEL R52, R6, 8.4834944573231041431e-05, P5 ;  /* 0x38b1e96a06347808 */ /* 0x000fe20002800000 */
[----:B------:R-:W-:Y:S01]  /*b580*/  FFMA R42, R41, R42, R46 ;  /* 0x0000002a292a7223 */ /* 0x000fe2000000002e */
[----:B------:R-:W-:Y:S02]  /*b590*/  FSEL R54, -R7, -0.00082130916416645050049, P5 ;  /* 0xba574d2007367808 */ /* 0x000fe40002800100 */
        /* <DEDUP_REMOVED lines=25> */
[----:B------:R-:W-:Y:S01]  /*b730*/  FSEL R47, R12, 0.12837915122509002686, P5 ;  /* 0x3e0375d30c2f7808 */ /* 0x000fe20002800000 */
[----:B------:R-:W-:Y:S01]  /*b740*/  FFMA R42, R43, R48, R42 ;  /* 0x000000302b2a7223 */ /* 0x000fe2000000002a */
[----:B------:R-:W-:Y:S01]  /*b750*/  FSEL R43, -|R51|, R51, P4 ;  /* 0x00000033332b7208 */ /* 0x000fe20002000300 */
[----:B------:R-:W-:Y:S01]  /*b760*/  FFMA R46, R45, R52, R46 ;  /* 0x000000342d2e7223 */ /* 0x000fe2000000002e */
[----:B------:R-:W-:Y:S01]  /*b770*/  FSEL R48, -|R60|, R60, P5 ;  /* 0x0000003c3c307208 */ /* 0x000fe20002800300 */
[----:B------:R-:W2:Y:S01]  /*b780*/  @P0 MUFU.EX2 R44, R41 ;  /* 0x00000029002c0308 */ /* 0x000ea20000000800 */
[----:B------:R-:W-:-:S02]  /*b790*/  HADD2.F32 R52, -RZ, R55.H0_H0 ;  /* 0x20000037ff347230 */ /* 0x000fc40000004100 */
[----:B------:R-:W-:Y:S01]  /*b7a0*/  FFMA R47, R45, R46, R47 ;  /* 0x0000002e2d2f7223 */ /* 0x000fe2000000002f */
[----:B------:R-:W-:Y:S01]  /*b7b0*/  FFMA R42, R42, R43, R43 ;  /* 0x0000002b2a2a7223 */ /* 0x000fe2000000002b */
[----:B------:R-:W-:Y:S01]  /*b7c0*/  F2FP.F16.E4M3.UNPACK_B R45, R0 ;  /* 0x00000000ff2d723e */ /* 0x000fe200020006ff */
[C---:B------:R-:W-:Y:S01]  /*b7d0*/  FMUL R55, R2.reuse, R180 ;  /* 0x000000b402377220 */ /* 0x040fe20000400000 */
[----:B------:R-:W-:Y:S01]  /*b7e0*/  FFMA R43, R47, R48, R48 ;  /* 0x000000302f2b7223 */ /* 0x000fe20000000030 */
[----:B------:R-:W-:Y:S01]  /*b7f0*/  F2FP.SATFINITE.E4M3.F32.PACK_AB_MERGE_C R32, R33, R32, RZ ;  /* 0x000000202120723e */ /* 0x000fe200048070ff */
[----:B------:R-:W3:Y:S01]  /*b800*/  @P4 MUFU.EX2 R46, R42 ;  /* 0x0000002a002e4308 */ /* 0x000ee20000000800 */
[--C-:B------:R-:W-:Y:S02]  /*b810*/  HADD2.F32 R48, -RZ, R45.reuse.H0_H0 ;  /* 0x2000002dff307230 */ /* 0x100fe40000004100 */
[----:B------:R-:W-:Y:S02]  /*b820*/  HADD2.F32 R50, -RZ, R45.H1_H1 ;  /* 0x3000002dff327230 */ /* 0x000fe40000004100 */
[----:B------:R-:W-:-:S03]  /*b830*/  FMUL R45, R2, R182 ;  /* 0x000000b6022d7220 */ /* 0x000fc60000400000 */
[----:B------:R-:W4:Y:S01]  /*b840*/  @P5 MUFU.EX2 R49, R43 ;  /* 0x0000002b00315308 */ /* 0x000f220000000800 */
[----:B--2---:R-:W-:Y:S01]  /*b850*/  @P0 FADD R47, -R44, 1 ;  /* 0x3f8000002c2f0421 */ /* 0x004fe20000000100 */
[----:B------:R-:W-:-:S04]  /*b860*/  FFMA R44, R16, R48, R183 ;  /* 0x00000030102c7223 */ /* 0x000fc800000000b7 */
[C---:B------:R-:W-:Y:S01]  /*b870*/  FMUL R57, R44.reuse, 0.70710676908493041992 ;  /* 0x3f3504f32c397820 */ /* 0x040fe20000400000 */
[----:B------:R-:W-:Y:S01]  /*b880*/  @P0 LOP3.LUT R41, R47, 0x80000000, R58, 0xb8, !PT ;  /* 0x800000002f290812 */ /* 0x000fe200078eb83a */
[----:B------:R-:W-:Y:S01]  /*b890*/  FMUL R44, R44, 0.5 ;  /* 0x3f0000002c2c7820 */ /* 0x000fe20000400000 */
[----:B---3--:R-:W-:Y:S01]  /*b8a0*/  @P4 FADD R48, -R46, 1 ;  /* 0x3f8000002e304421 */ /* 0x008fe20000000100 */
[C---:B------:R-:W-:Y:S01]  /*b8b0*/  FFMA R46, R16.reuse, R50, R45 ;  /* 0x00000032102e7223 */ /* 0x040fe2000000002d */
[C---:B------:R-:W-:Y:S01]  /*b8c0*/  FMUL R47, R57.reuse, R57 ;  /* 0x00000039392f7220 */ /* 0x040fe20000400000 */
[----:B------:R-:W-:Y:S01]  /*b8d0*/  FSETP.GE.AND P0, PT, |R57|, 1.0029599666595458984, PT ;  /* 0x3f8060fe3900780b */ /* 0x000fe20003f06200 */
[----:B------:R-:W-:Y:S01]  /*b8e0*/  FFMA R45, R16, R52, R181 ;  /* 0x00000034102d7223 */ /* 0x000fe200000000b5 */
[----:B------:R-:W-:Y:S01]  /*b8f0*/  FMUL R64, R46, 0.70710676908493041992 ;  /* 0x3f3504f32e407820 */ /* 0x000fe20000400000 */
[----:B------:R-:W-:Y:S01]  /*b900*/  @P4 LOP3.LUT R42, R48, 0x80000000, R51, 0xb8, !PT ;  /* 0x80000000302a4812 */ /* 0x000fe200078eb833 */
[----:B------:R-:W-:Y:S01]  /*b910*/  FMUL R46, R46, 0.5 ;  /* 0x3f0000002e2e7820 */ /* 0x000fe20000400000 */
[----:B----4-:R-:W-:Y:S01]  /*b920*/  @P5 FADD R49, -R49, 1 ;  /* 0x3f80000031315421 */ /* 0x010fe20000000100 */
[----:B------:R-:W-:Y:S01]  /*b930*/  FSEL R47, |R57|, R47, P0 ;  /* 0x0000002f392f7208 */ /* 0x000fe20000000200 */
[C---:B------:R-:W-:Y:S01]  /*b940*/  FMUL R59, R45.reuse, 0.70710676908493041992 ;  /* 0x3f3504f32d3b7820 */ /* 0x040fe20000400000 */
[C---:B------:R-:W-:Y:S01]  /*b950*/  FSETP.GE.AND P4, PT, |R64|.reuse, 1.0029599666595458984, PT ;  /* 0x3f8060fe4000780b */ /* 0x040fe20003f86200 */
[----:B------:R-:W-:Y:S01]  /*b960*/  FMUL R45, R45, 0.5 ;  /* 0x3f0000002d2d7820 */ /* 0x000fe20000400000 */
[----:B------:R-:W-:Y:S01]  /*b970*/  @P5 LOP3.LUT R43, R49, 0x80000000, R60, 0xb8, !PT ;  /* 0x80000000312b5812 */ /* 0x000fe200078eb83c */
[----:B------:R-:W-:Y:S01]  /*b980*/  FMUL R49, R64, R64 ;  /* 0x0000004040317220 */ /* 0x000fe20000400000 */
[----:B------:R-:W-:Y:S01]  /*b990*/  FSEL R48, R6, 8.4834944573231041431e-05, P0 ;  /* 0x38b1e96a06307808 */ /* 0x000fe20000000000 */
[----:B------:R-:W-:Y:S01]  /*b9a0*/  FMUL R51, R59, R59 ;  /* 0x0000003b3b337220 */ /* 0x000fe20000400000 */
[----:B------:R-:W-:Y:S01]  /*b9b0*/  FSEL R50, -R7, -0.00082130916416645050049, P0 ;  /* 0xba574d2007327808 */ /* 0x000fe20000000100 */
[----:B------:R-:W-:Y:S01]  /*b9c0*/  FADD R43, R43, 1 ;  /* 0x3f8000002b2b7421 */ /* 0x000fe20000000000 */
[----:B------:R-:W-:-:S02]  /*b9d0*/  FSEL R49, |R64|, R49, P4 ;  /* 0x0000003140317208 */ /* 0x000fc40002000200 */
[----:B------:R-:W-:Y:S01]  /*b9e0*/  FSEL R52, R6, 8.4834944573231041431e-05, P4 ;  /* 0x38b1e96a06347808 */ /* 0x000fe20002000000 */
[----:B------:R-:W-:Y:S01]  /*b9f0*/  FFMA R48, R47, R48, R50 ;  /* 0x000000302f307223 */ /* 0x000fe20000000032 */
[----:B------:R-:W-:Y:S01]  /*ba00*/  FSEL R54, -R7, -0.00082130916416645050049, P4 ;  /* 0xba574d2007367808 */ /* 0x000fe20002000100 */
[----:B------:R-:W-:Y:S01]  /*ba10*/  FMUL R43, R40, R43 ;  /* 0x0000002b282b7220 */ /* 0x000fe20000400000 */
[----:B------:R-:W-:Y:S02]  /*ba20*/  FSEL R50, R8, 0.0052134888246655464172, P0 ;  /* 0x3baad5ea08327808 */ /* 0x000fe40000000000 */
[----:B------:R-:W-:Y:S01]  /*ba30*/  FSETP.GE.AND P5, PT, |R59|, 1.0029599666595458984, PT ;  /* 0x3f8060fe3b00780b */ /* 0x000fe20003fa6200 */
        /* <DEDUP_REMOVED lines=39> */
[----:B------:R-:W-:Y:S01]  /*bcb0*/  F2FP.F16.E4M3.UNPACK_B R51, R5 ;  /* 0x00000005ff33723e */ /* 0x000fe200020006ff */
[----:B------:R-:W-:Y:S02]  /*bcc0*/  FFMA R48, R48, R49, R49 ;  /* 0x0000003130307223 */ /* 0x000fe40000000031 */
        /* <DEDUP_REMOVED lines=10> */
[----:B------:R-:W-:Y:S01]  /*bd70*/  FMUL R63, R50, 0.70710676908493041992 ;  /* 0x3f3504f3323f7820 */ /* 0x000fe20000400000 */
[----:B------:R-:W-:Y:S01]  /*bd80*/  @P0 LOP3.LUT R47, R54, 0x80000000, R57, 0xb8, !PT ;  /* 0x80000000362f0812 */ /* 0x000fe200078eb839 */
[C---:B------:R-:W-:Y:S01]  /*bd90*/  FMUL R61, R51.reuse, 0.70710676908493041992 ;  /* 0x3f3504f3333d7820 */ /* 0x040fe20000400000 */
[----:B------:R-:W-:Y:S01]  /*bda0*/  FMUL R51, R51, 0.5 ;  /* 0x3f00000033337820 */ /* 0x000fe20000400000 */
[----:B------:R-:W-:Y:S01]  /*bdb0*/  FMUL R54, R63, R63 ;  /* 0x0000003f3f367220 */ /* 0x000fe20000400000 */
[----:B---3--:R-:W-:Y:S01]  /*bdc0*/  @P4 FADD R55, -R52, 1 ;  /* 0x3f80000034374421 */ /* 0x008fe20000000100 */
[----:B------:R-:W-:Y:S01]  /*bdd0*/  FFMA R52, R16, R60, R53 ;  /* 0x0000003c10347223 */ /* 0x000fe20000000035 */
[C---:B------:R-:W-:Y:S01]  /*bde0*/  FMUL R53, R61.reuse, R61 ;  /* 0x0000003d3d357220 */ /* 0x040fe20000400000 */
[----:B------:R-:W-:Y:S01]  /*bdf0*/  FSETP.GE.AND P0, PT, |R61|, 1.0029599666595458984, PT ;  /* 0x3f8060fe3d00780b */ /* 0x000fe20003f06200 */
[----:B------:R-:W-:Y:S01]  /*be00*/  FADD R47, R47, 1 ;  /* 0x3f8000002f2f7421 */ /* 0x000fe20000000000 */
[C---:B------:R-:W-:Y:S01]  /*be10*/  FMUL R68, R52.reuse, 0.70710676908493041992 ;  /* 0x3f3504f334447820 */ /* 0x040fe20000400000 */
[----:B------:R-:W-:Y:S01]  /*be20*/  @P4 LOP3.LUT R48, R55, 0x80000000, R64, 0xb8, !PT ;  /* 0x8000000037304812 */ /* 0x000fe200078eb840 */
[----:B------:R-:W-:Y:S01]  /*be30*/  FMUL R52, R52, 0.5 ;  /* 0x3f00000034347820 */ /* 0x000fe20000400000 */
[----:B--2---:R-:W-:Y:S01]  /*be40*/  @P5 FADD R56, -R56, 1 ;  /* 0x3f80000038385421 */ /* 0x004fe20000000100 */
[C---:B------:R-:W-:Y:S01]  /*be50*/  FMUL R55, R68.reuse, R68 ;  /* 0x0000004444377220 */ /* 0x040fe20000400000 */
[----:B------:R-:W-:Y:S01]  /*be60*/  FSETP.GE.AND P4, PT, |R68|, 1.0029599666595458984, PT ;  /* 0x3f8060fe4400780b */ /* 0x000fe20003f86200 */
[----:B------:R-:W-:Y:S01]  /*be70*/  FADD R27, R48, 1 ;  /* 0x3f800000301b7421 */ /* 0x000fe20000000000 */
[----:B------:R-:W-:Y:S01]  /*be80*/  FSEL R53, |R61|, R53, P0 ;  /* 0x000000353d357208 */ /* 0x000fe20000000200 */
[----:B------:R-:W-:Y:S01]  /*be90*/  FMUL R44, R44, R47 ;  /* 0x0000002f2c2c7220 */ /* 0x000fe20000400000 */
[----:B------:R-:W-:Y:S01]  /*bea0*/  @P5 LOP3.LUT R49, R56, 0x80000000, R59, 0xb8, !PT ;  /* 0x8000000038315812 */ /* 0x000fe200078eb83b */
[----:B------:R-:W-:Y:S01]  /*beb0*/  FMUL R35, R46, R27 ;  /* 0x0000001b2e237220 */ /* 0x000fe20000400000 */
[----:B------:R-:W-:Y:S01]  /*bec0*/  FSETP.GE.AND P5, PT, |R63|, 1.0029599666595458984, PT ;  /* 0x3f8060fe3f00780b */ /* 0x000fe20003fa6200 */
[----:B------:R-:W-:Y:S01]  /*bed0*/  FMUL R27, R50, 0.5 ;  /* 0x3f000000321b7820 */ /* 0x000fe20000400000 */
[----:B------:R-:W-:Y:S01]  /*bee0*/  FSEL R56, -R7, -0.00082130916416645050049, P0 ;  /* 0xba574d2007387808 */ /* 0x000fe20000000100 */
[----:B------:R-:W-:Y:S01]  /*bef0*/  FADD R26, R49, 1 ;  /* 0x3f800000311a7421 */ /* 0x000fe20000000000 */
[----:B------:R-:W-:-:S02]  /*bf00*/  FSEL R57, |R63|, R54, P5 ;  /* 0x000000363f397208 */ /* 0x000fc40002800200 */
[C---:B------:R-:W-:Y:S01]  /*bf10*/  FSEL R58, R6.reuse, 8.4834944573231041431e-05, P5 ;  /* 0x38b1e96a063a7808 */ /* 0x040fe20002800000 */
        /* <DEDUP_REMOVED lines=19> */
[----:B------:R-:W-:Y:S01]  /*c050*/  FSEL R58, R10, 0.11284004896879196167, P0 ;  /* 0x3de718af0a3a7808 */ /* 0x000fe20000000000 */
[----:B------:R-:W-:Y:S01]  /*c060*/  FFMA R54, R53, R54, R56 ;  /* 0x0000003635367223 */ /* 0x000fe20000000038 */
[----:B------:R-:W-:Y:S01]  /*c070*/  FSEL R56, R11, -0.37612664699554443359, P5 ;  /* 0xbec093ac0b387808 */ /* 0x000fe20002800000 */
        /* <DEDUP_REMOVED lines=13> */
[----:B------:R-:W-:Y:S01]  /*c150*/  FSEL R59, -|R63|, R63, P5 ;  /* 0x0000003f3f3b7208 */ /* 0x000fe20002800300 */
[----:B------:R-:W-:Y:S01]  /*c160*/  FFMA R54, R53, R54, R58 ;  /* 0x0000003635367223 */ /* 0x000fe2000000003a */
[----:B------:R-:W-:Y:S01]  /*c170*/  FSEL R57, R12, 0.12837915122509002686, P4 ;  /* 0x3e0375d30c397808 */ /* 0x000fe20002000000 */
[----:B------:R-:W-:Y:S01]  /*c180*/  FFMA R56, R55, R60, R56 ;  /* 0x0000003c37387223 */ /* 0x000fe20000000038 */
[----:B------:R-:W-:Y:S01]  /*c190*/  FSEL R53, -|R61|, R61, P0 ;  /* 0x0000003d3d357208 */ /* 0x000fe20000000300 */
[----:B------:R-:W-:Y:S01]  /*c1a0*/  FFMA R64, R64, R59, R59 ;  /* 0x0000003b40407223 */ /* 0x000fe2000000003b */
[----:B------:R-:W-:Y:S01]  /*c1b0*/  FSEL R59, -|R68|, R68, P4 ;  /* 0x00000044443b7208 */ /* 0x000fe20002000300 */
[----:B------:R-:W-:Y:S01]  /*c1c0*/  FFMA R56, R55, R56, R57 ;  /* 0x0000003837387223 */ /* 0x000fe20000000039 */
[----:B------:R-:W-:Y:S01]  /*c1d0*/  F2FP.SATFINITE.E4M3.F32.PACK_AB_MERGE_C R44, R35, R44, RZ ;  /* 0x0000002c232c723e */ /* 0x000fe200048070ff */
[----:B------:R-:W-:Y:S01]  /*c1e0*/  FFMA R53, R54, R53, R53 ;  /* 0x0000003536357223 */ /* 0x000fe20000000035 */
[----:B------:R-:W2:Y:S01]  /*c1f0*/  @P5 MUFU.EX2 R58, R64 ;  /* 0x00000040003a5308 */ /* 0x000ea20000000800 */
[----:B------:R-:W-:-:S07]  /*c200*/  FFMA R56, R56, R59, R59 ;  /* 0x0000003b38387223 */ /* 0x000fce000000003b */
[----:B------:R-:W3:Y:S08]  /*c210*/  @P0 MUFU.EX2 R54, R53 ;  /* 0x0000003500360308 */ /* 0x000ef00000000800 */
[----:B------:R-:W4:Y:S01]  /*c220*/  @P4 MUFU.EX2 R55, R56 ;  /* 0x0000003800374308 */ /* 0x000f220000000800 */
[----:B--2---:R-:W-:-:S05]  /*c230*/  @P5 FADD R58, -R58, 1 ;  /* 0x3f8000003a3a5421 */ /* 0x004fca0000000100 */
[----:B------:R-:W-:Y:S01]  /*c240*/  @P5 LOP3.LUT R64, R58, 0x80000000, R63, 0xb8, !PT ;  /* 0x800000003a405812 */ /* 0x000fe200078eb83f */
[----:B---3--:R-:W-:-:S04]  /*c250*/  @P0 FADD R54, -R54, 1 ;  /* 0x3f80000036360421 */ /* 0x008fc80000000100 */
[----:B------:R-:W-:Y:S01]  /*c260*/  FADD R64, R64, 1 ;  /* 0x3f80000040407421 */ /* 0x000fe20000000000 */
[----:B------:R-:W-:Y:S01]  /*c270*/  @P0 LOP3.LUT R53, R54, 0x80000000, R61, 0xb8, !PT ;  /* 0x8000000036350812 */ /* 0x000fe200078eb83d */
[----:B------:R-:W-:Y:S01]  /*c280*/  FMUL R54, R24, R25 ;  /* 0x0000001918367220 */ /* 0x000fe20000400000 */
[----:B------:R-:W-:Y:S01]  /*c290*/  FADD R24, R41, 1 ;  /* 0x3f80000029187421 */ /* 0x000fe20000000000 */
[----:B----4-:R-:W-:Y:S01]  /*c2a0*/  @P4 FADD R55, -R55, 1 ;  /* 0x3f80000037374421 */ /* 0x010fe20000000100 */
[----:B------:R-:W-:Y:S01]  /*c2b0*/  FADD R25, R42, 1 ;  /* 0x3f8000002a197421 */ /* 0x000fe20000000000 */
[----:B------:R-:W-:Y:S01]  /*c2c0*/  FMUL R27, R64, R27 ;  /* 0x0000001b401b7220 */ /* 0x000fe20000400000 */
[----:B------:R-:W-:Y:S01]  /*c2d0*/  FMUL R39, R39, R24 ;  /* 0x0000001827277220 */ /* 0x000fe20000400000 */
[----:B------:R-:W-:Y:S01]  /*c2e0*/  FADD R24, R53, 1 ;  /* 0x3f80000035187421 */ /* 0x000fe20000000000 */
[----:B------:R-:W-:Y:S01]  /*c2f0*/  @P4 LOP3.LUT R56, R55, 0x80000000, R68, 0xb8, !PT ;  /* 0x8000000037384812 */ /* 0x000fe200078eb844 */
[----:B------:R-:W-:Y:S01]  /*c300*/  FMUL R38, R38, R25 ;  /* 0x0000001926267220 */ /* 0x000fe20000400000 */
[----:B------:R-:W-:Y:S01]  /*c310*/  F2FP.SATFINITE.E4M3.F32.PACK_AB_MERGE_C R54, R29, R54, RZ ;  /* 0x000000361d36723e */ /* 0x000fe200048070ff */
[----:B------:R-:W-:Y:S01]  /*c320*/  FMUL R24, R51, R24 ;  /* 0x0000001833187220 */ /* 0x000fe20000400000 */
[----:B------:R-:W-:Y:S01]  /*c330*/  F2FP.SATFINITE.E4M3.F32.PACK_AB_MERGE_C R34, R39, R34, RZ ;  /* 0x000000222722723e */ /* 0x000fe200048070ff */
[----:B------:R-:W-:Y:S01]  /*c340*/  FADD R25, R56, 1 ;  /* 0x3f80000038197421 */ /* 0x000fe20000000000 */
[----:B------:R-:W-:-:S02]  /*c350*/  F2FP.SATFINITE.E4M3.F32.PACK_AB_MERGE_C R38, R43, R38, RZ ;  /* 0x000000262b26723e */ /* 0x000fc400048070ff */
[----:B------:R-:W-:Y:S01]  /*c360*/  F2FP.SATFINITE.E4M3.F32.PACK_AB_MERGE_C R26, R27, R26, RZ ;  /* 0x0000001a1b1a723e */ /* 0x000fe200048070ff */
[----:B------:R-:W-:-:S05]  /*c370*/  FMUL R25, R52, R25 ;  /* 0x0000001934197220 */ /* 0x000fca0000400000 */
[----:B------:R-:W-:Y:S01]  /*c380*/  F2FP.SATFINITE.E4M3.F32.PACK_AB_MERGE_C R24, R25, R24, RZ ;  /* 0x000000181918723e */ /* 0x000fe200048070ff */
[----:B------:R-:W-:Y:S06]  /*c390*/  @P1 BRA `(.L_x_77) ;  /* 0x0000000000041947 */ /* 0x000fec0003800000 */
[----:B------:R-:W-:-:S04]  /*c3a0*/  DEPBAR.LE SB0, 0x1 ;  /* 0x000080400000791a */ /* 0x000fc80000000000 */
.L_x_77:
        /* <DEDUP_REMOVED lines=16> */
[----:B---3--:R-:W3:Y:S02]  /*c4b0*/  FENCE.VIEW.ASYNC.S ;  /* 0x00000000000073c6 */ /* 0x008ee40000000000 */
[----:B---3--:R-:W-:Y:S06]  /*c4c0*/  BAR.SYNC.DEFER_BLOCKING 0x1, 0x100 ;  /* 0x0044000000007b1d */ /* 0x008fec0000010000 */
[----:B--2---:R-:W-:Y:S05]  /*c4d0*/  @P1 BRA `(.L_x_79) ;  /* 0x0000000000201947 */ /* 0x004fea0003800000 */
[----:B------:R-:W-:Y:S02]  /*c4e0*/  UIADD3 UR8, UP0, UR40, 0x4f0, URZ ;  /* 0x000004f028087890 */ /* 0x000fe4000ff1e03f */
[----:B------:R-:W-:Y:S02]  /*c4f0*/  UIADD3 UR5, UR53, 0x40, URZ ;  /* 0x0000004035057890 */ /* 0x000fe4000fffe03f */
[----:B------:R-:W-:Y:S02]  /*c500*/  UIADD3 UR4, UR43, 0x4100, URZ ;  /* 0x000041002b047890 */ /* 0x000fe4000fffe03f */
[----:B------:R-:W-:Y:S01]  /*c510*/  UIADD3.X UR9, URZ, UR41, URZ, UP0, !UPT ;  /* 0x000000293f097290 */ /* 0x000fe200087fe43f */
[----:B------:R-:W-:Y:S01]  /*c520*/  UMOV UR6, UR54 ;  /* 0x0000003600067c82 */ /* 0x000fe20008000000 */
[----:B------:R-:W-:-:S07]  /*c530*/  UMOV UR7, UR55 ;  /* 0x0000003700077c82 */ /* 0x000fce0008000000 */
[----:B------:R2:W-:Y:S02]  /*c540*/  UTMASTG.3D [UR4], [UR8] ;  /* 0x00000004080073b5 */ /* 0x0005e40008010000 */
[----:B--2---:R0:W-:Y:S02]  /*c550*/  UTMACMDFLUSH ;  /* 0x00000000000079b7 */ /* 0x0041e40000000000 */
.L_x_79:
[----:B------:R-:W-:Y:S05]  /*c560*/  BSYNC B0 ;  /* 0x0000000000007941 */ /* 0x000fea0003800000 */
.L_x_78:
[----:B------:R-:W-:Y:S04]  /*c570*/  BSSY B0, `(.L_x_80) ;  /* 0x000003c000007945 */ /* 0x000fe80003800000 */
[----:B------:R-:W-:Y:S05]  /*c580*/  @P3 BRA `(.L_x_81) ;  /* 0x0000000000e83947 */ /* 0x000fea0003800000 */
[----:B------:R-:W2:Y:S02]  /*c590*/  LDL R24, [R1+0xcc] ;  /* 0x0000cc0001187983 */ /* 0x000ea40000100800 */
[----:B--2---:R-:W-:-:S13]  /*c5a0*/  ISETP.NE.AND P4, PT, R24, 0x3, PT ;  /* 0x000000031800780c */ /* 0x004fda0003f85270 */
[----:B------:R-:W-:Y:S05]  /*c5b0*/  @!P4 BRA `(.L_x_82) ;  /* 0x000000000004c947 */ /* 0x000fea0003800000 */
[----:B------:R-:W-:Y:S01]  /*c5c0*/  BPT.TRAP 0x1 ;  /* 0x000000040000795c */ /* 0x000fe20000300000 */
.L_x_82:
[----:B------:R-:W2:Y:S04]  /*c5d0*/  LDL R25, [R1+0xb8] ;  /* 0x0000b80001197983 */ /* 0x000ea80000100800 */
[----:B------:R-:W3:Y:S01]  /*c5e0*/  LDL R24, [R1+0xb4] ;  /* 0x0000b40001187983 */ /* 0x000ee20000100800 */
[----:B------:R-:W-:Y:S01]  /*c5f0*/  BSSY B1, `(.L_x_83) ;  /* 0x0000005000017945 */ /* 0x000fe20003800000 */
[----:B--2---:R-:W-:Y:S02]  /*c600*/  SHF.L.U32 R25, R25, 0x1f, RZ ;  /* 0x0000001f19197819 */ /* 0x004fe400000006ff */
[----:B---3--:R-:W-:-:S04]  /*c610*/  LEA R24, R24, UR43, 0x3 ;  /* 0x0000002b18187c11 */ /* 0x008fc8000f8e18ff */
[----:B------:R-:W2:Y:S02]  /*c620*/  SYNCS.PHASECHK.TRANS64.TRYWAIT P0, [R24+URZ+0x80], R25 ;  /* 0x00008019180075a7 */ /* 0x000ea4000800017f */
[----:B--2---:R-:W-:Y:S05]  /*c630*/  @!P0 BRA `(.L_x_84) ;  /* 0x000000e800948947 */ /* 0x004fea0003800000 */
.L_x_242:
[----:B------:R-:W-:Y:S05]  /*c640*/  BSYNC B1 ;  /* 0x0000000000017941 */ /* 0x000fea0003800000 */
.L_x_83:
[----:B------:R-:W-:Y:S04]  /*c650*/  BSSY B1, `(.L_x_85) ;  /* 0x0000012000017945 */ /* 0x000fe80003800000 */
[----:B------:R-:W-:Y:S05]  /*c660*/  @P2 BRA `(.L_x_86) ;  /* 0x0000000000402947 */ /* 0x000fea0003800000 */
[----:B------:R-:W3:Y:S02]  /*c670*/  LDL R26, [R1+0xb4] ;  /* 0x0000b400011a7983 */ /* 0x000ee40000100800 */
[----:B---3--:R-:W-:-:S04]  /*c680*/  LEA R28, R26, R13, 0xc ;  /* 0x0000000d1a1c7211 */ /* 0x008fc800078e60ff */
[----:B------:R-:W-:Y:S01]  /*c690*/  IADD3 R3, R28, UR43, RZ ;  /* 0x0000002b1c037c10 */ /* 0x000fe2000fffe0ff */
[----:B------:R-:W-:Y:S03]  /*c6a0*/  LDS.U16 R5, [R28+UR43+0x200] ;  /* 0x0002002b1c057984 */ /* 0x000fe60008000400 */
[----:B------:R-:W-:Y:S01]  /*c6b0*/  IADD3 R29, R3, R14, RZ ;  /* 0x0000000e031d7210 */ /* 0x000fe20007ffe0ff */
[----:B------:R-:W3:Y:S04]  /*c6c0*/  LDS.U16 R0, [R28+UR43+0x100] ;  /* 0x0001002b1c007984 */ /* 0x000ee80008000400 */
[----:B------:R-:W-:Y:S04]  /*c6d0*/  LDS.U16 R4, [R28+UR43+0x208] ;  /* 0x0002082b1c047984 */ /* 0x000fe80008000400 */
[----:B------:R-:W4:Y:S04]  /*c6e0*/  LDS.U16 R3, [R28+UR43+0x108] ;  /* 0x0001082b1c037984 */ /* 0x000f280008000400 */
[----:B--2---:R-:W-:Y:S04]  /*c6f0*/  LDS.U16 R24, [R29+0x200] ;  /* 0x000200001d187984 */ /* 0x004fe80000000400 */
[----:B------:R-:W2:Y:S04]  /*c700*/  LDS.U16 R25, [R29+0x100] ;  /* 0x000100001d197984 */ /* 0x000ea80000000400 */
[----:B------:R-:W-:Y:S04]  /*c710*/  LDS.U16 R26, [R29+0x208] ;  /* 0x000208001d1a7984 */ /* 0x000fe80000000400 */
[----:B------:R-:W5:Y:S01]  /*c720*/  LDS.U16 R27, [R29+0x108] ;  /* 0x000108001d1b7984 */ /* 0x000f620000000400 */
[----:B---3--:R-:W-:-:S02]  /*c730*/  PRMT R5, R0, 0x5410, R5 ;  /* 0x0000541000057816 */ /* 0x008fc40000000005 */
[----:B----4-:R-:W-:Y:S02]  /*c740*/  PRMT R4, R3, 0x5410, R4 ;  /* 0x0000541003047816 */ /* 0x010fe40000000004 */
[----:B--2---:R-:W-:Y:S02]  /*c750*/  PRMT R3, R25, 0x5410, R24 ;  /* 0x0000541019037816 */ /* 0x004fe40000000018 */
[----:B-----5:R-:W-:-:S07]  /*c760*/  PRMT R0, R27, 0x5410, R26 ;  /* 0x000054101b007816 */ /* 0x020fce000000001a */
.L_x_86:
[----:B------:R-:W-:Y:S05]  /*c770*/  BSYNC B1 ;  /* 0x0000000000017941 */ /* 0x000fea0003800000 */
.L_x_85:
[----:B------:R-:W-:Y:S01]  /*c780*/  @!PT LDS RZ, [RZ] ;  /* 0x00000000fffff984 */ /* 0x000fe20000000800 */
[----:B------:R-:W-:Y:S01]  /*c790*/  @!PT LDS RZ, [RZ] ;  /* 0x00000000fffff984 */ /* 0x000fe20000000800 */
[----:B------:R-:W-:Y:S01]  /*c7a0*/  @!PT LDS RZ, [RZ] ;  /* 0x00000000fffff984 */ /* 0x000fe20000000800 */
[----:B------:R-:W-:Y:S01]  /*c7b0*/  @!PT LDS RZ, [RZ] ;  /* 0x00000000fffff984 */ /* 0x000fe20000000800 */
[----:B------:R3:W-:Y:S06]  /*c7c0*/  MEMBAR.ALL.CTA ;  /* 0x0000000000007992 */ /* 0x0007ec0000008000 */
[----:B---3--:R-:W3:Y:S01]  /*c7d0*/  FENCE.VIEW.ASYNC.S ;  /* 0x00000000000073c6 */ /* 0x008ee20000000000 */
[----:B------:R-:W-:Y:S05]  /*c7e0*/  @!P4 BRA `(.L_x_87) ;  /* 0x000000000004c947 */ /* 0x000fea0003800000 */
[----:B------:R-:W-:Y:S01]  /*c7f0*/  BPT.TRAP 0x1 ;  /* 0x000000040000795c */ /* 0x000fe20000300000 */
.L_x_87:
[----:B------:R-:W4:Y:S04]  /*c800*/  LDL.LU R26, [R1+0xb4] ;  /* 0x0000b400011a7983 */ /* 0x000f280000300800 */
[----:B------:R-:W5:Y:S01]  /*c810*/  LDL.LU R27, [R1+0xb8] ;  /* 0x0000b800011b7983 */ /* 0x000f620000300800 */
[C---:B--2---:R-:W-:Y:S02]  /*c820*/  LEA R24, R20.reuse, UR43, 0x3 ;  /* 0x0000002b14187c11 */ /* 0x044fe4000f8e18ff */
[----:B-1----:R-:W-:Y:S01]  /*c830*/  IADD3 R20, R20, 0x1, RZ ;  /* 0x0000000114147810 */ /* 0x002fe20007ffe0ff */
[----:B------:R-:W1:Y:S01]  /*c840*/  S2R R25, SR_CgaCtaId ;  /* 0x0000000000197919 */ /* 0x000e620000008800 */
[----:B------:R-:W-:Y:S02]  /*c850*/  IADD3 R24, R24, 0xa0, RZ ;  /* 0x000000a018187810 */ /* 0x000fe40007ffe0ff */
[----:B------:R-:W-:-:S04]  /*c860*/  ISETP.NE.AND P0, PT, R20, 0x4, PT ;  /* 0x000000041400780c */ /* 0x000fc80003f05270 */
[----:B------:R-:W-:Y:S02]  /*c870*/  SEL R20, R20, RZ, P0 ;  /* 0x000000ff14147207 */ /* 0x000fe40000000000 */
[----:B-1----:R-:W-:-:S04]  /*c880*/  PRMT R24, R25, 0x654, R24 ;  /* 0x0000065419187816 */ /* 0x002fc80000000018 */
[----:B---3--:R1:W-:Y:S02]  /*c890*/  SYNCS.ARRIVE.TRANS64.RED.A1T0 RZ, [R24+URZ], RZ ;  /* 0x000000ff18ff79a7 */ /* 0x0083e4000810043f */
[----:B-1----:R-:W-:-:S04]  /*c8a0*/  SEL R24, RZ, 0x1, P0 ;  /* 0x00000001ff187807 */ /* 0x002fc80000000000 */
[----:B------:R-:W-:Y:S02]  /*c8b0*/  LOP3.LUT R21, R21, R24, RZ, 0x3c, !PT ;  /* 0x0000001815157212 */ /* 0x000fe400078e3cff */
[----:B----4-:R-:W-:-:S04]  /*c8c0*/  IADD3 R25, R26, 0x1, RZ ;  /* 0x000000011a197810 */ /* 0x010fc80007ffe0ff */
[----:B------:R-:W-:-:S04]  /*c8d0*/  ISETP.NE.AND P4, PT, R25, 0x4, PT ;  /* 0x000000041900780c */ /* 0x000fc80003f85270 */
[----:B------:R-:W-:Y:S02]  /*c8e0*/  SEL R26, RZ, 0x1, P4 ;  /* 0x00000001ff1a7807 */ /* 0x000fe40002000000 */
[----:B------:R-:W-:Y:S02]  /*c8f0*/  SEL R24, R25, RZ, P4 ;  /* 0x000000ff19187207 */ /* 0x000fe40002000000 */
[----:B-----5:R-:W-:-:S03]  /*c900*/  LOP3.LUT R27, R27, R26, RZ, 0x3c, !PT ;  /* 0x0000001a1b1b7212 */ /* 0x020fc600078e3cff */
[----:B------:R2:W-:Y:S04]  /*c910*/  STL [R1+0xb4], R24 ;  /* 0x0000b41801007387 */ /* 0x0005e80000100800 */
[----:B------:R2:W-:Y:S02]  /*c920*/  STL [R1+0xb8], R27 ;  /* 0x0000b81b01007387 */ /* 0x0005e40000100800 */
.L_x_81:
[----:B------:R-:W-:Y:S05]  /*c930*/  BSYNC B0 ;  /* 0x0000000000007941 */ /* 0x000fea0003800000 */
.L_x_80:
[----:B------:R-:W-:Y:S01]  /*c940*/  F2FP.F16.E4M3.UNPACK_B R32, R5.H1 ;  /* 0x00000005ff20723e */ /* 0x000fe200030006ff */
[C---:B------:R-:W-:Y:S01]  /*c950*/  FMUL R177, R2.reuse, R177 ;  /* 0x000000b102b17220 */ /* 0x040fe20000400000 */
[C---:B------:R-:W-:Y:S01]  /*c960*/  FMUL R175, R2.reuse, R175 ;  /* 0x000000af02af7220 */ /* 0x040fe20000400000 */
[C---:B------:R-:W-:Y:S01]  /*c970*/  FMUL R173, R2.reuse, R173 ;  /* 0x000000ad02ad7220 */ /* 0x040fe20000400000 */
[----:B------:R-:W-:Y:S01]  /*c980*/  F2FP.F16.E4M3.UNPACK_B R49, R3 ;  /* 0x00000003ff31723e */ /* 0x000fe200020006ff */
[----:B--2---:R-:W-:Y:S02]  /*c990*/  HADD2.F32 R24, -RZ, R32.H0_H0 ;  /* 0x20000020ff187230 */ /* 0x004fe40000004100 */
[C---:B------:R-:W-:Y:S01]  /*c9a0*/  FMUL R171, R2.reuse, R171 ;  /* 0x000000ab02ab7220 */ /* 0x040fe20000400000 */
[C---:B------:R-:W-:Y:S01]  /*c9b0*/  FMUL R169, R2.reuse, R169 ;  /* 0x000000a902a97220 */ /* 0x040fe20000400000 */
[----:B------:R-:W-:Y:S01]  /*c9c0*/  FMUL R167, R2, R167 ;  /* 0x000000a702a77220 */ /* 0x000fe20000400000 */
[----:B------:R-:W-:Y:S01]  /*c9d0*/  F2FP.F16.E4M3.UNPACK_B R59, R0.H1 ;  /* 0x00000000ff3b723e */ /* 0x000fe200030006ff */
[----:B------:R-:W-:Y:S01]  /*c9e0*/  FFMA R24, R16, R24, R177 ;  /* 0x0000001810187223 */ /* 0x000fe200000000b1 */
[C---:B------:R-:W-:Y:S01]  /*c9f0*/  FMUL R165, R2.reuse, R165 ;  /* 0x000000a502a57220 */ /* 0x040fe20000400000 */
[----:B------:R-:W-:-:S02]  /*ca00*/  FMUL R179, R2, R179 ;  /* 0x000000b302b37220 */ /* 0x000fc40000400000 */
[C---:B------:R-:W-:Y:S01]  /*ca10*/  FMUL R31, R24.reuse, 0.70710676908493041992 ;  /* 0x3f3504f3181f7820 */ /* 0x040fe20000400000 */
[----:B------:R-:W-:-:S03]  /*ca20*/  FMUL R24, R24, 0.5 ;  /* 0x3f00000018187820 */ /* 0x000fc60000400000 */
        /* <DEDUP_REMOVED lines=90> */
[----:B------:R-:W-:Y:S01]  /*cfd0*/  HADD2.F32 R40, -RZ, R49.H0_H0 ;  /* 0x20000031ff287230 */ /* 0x000fe20000004100 */
[----:B------:R-:W-:Y:S01]  /*cfe0*/  F2FP.F16.E4M3.UNPACK_B R33, R4.H1 ;  /* 0x00000004ff21723e */ /* 0x000fe200030006ff */
[----:B------:R-:W-:-:S02]  /*cff0*/  FFMA R30, R30, R31, R31 ;  /* 0x0000001f1e1e7223 */ /* 0x000fc4000000001f */
[----:B------:R-:W-:Y:S02]  /*d000*/  FFMA R31, R35, R36, R36 ;  /* 0x00000024231f7223 */ /* 0x000fe40000000024 */
        /* <DEDUP_REMOVED lines=35> */
[----:B------:R-:W-:Y:S01]  /*d240*/  FSETP.GE.AND P5, PT, |R47|, 1.0029599666595458984, PT ;  /* 0x3f8060fe2f00780b */ /* 0x000fe20003fa6200 */
[----:B------:R-:W-:Y:S01]  /*d250*/  FMUL R34, R34, 0.5 ;  /* 0x3f00000022227820 */ /* 0x000fe20000400000 */
[----:B------:R-:W-:Y:S01]  /*d260*/  FSEL R38, R8, 0.0052134888246655464172, P0 ;  /* 0x3baad5ea08267808 */ /* 0x000fe20000000000 */
        /* <DEDUP_REMOVED lines=8> */
[----:B------:R-:W-:Y:S01]  /*d2f0*/  FSEL R40, -R9, -0.026868773624300956726, P0 ;  /* 0xbcdc1be709287808 */ /* 0x000fe20000000100 */
[----:B------:R-:W-:Y:S01]  /*d300*/  FFMA R46, R39, R46, R48 ;  /* 0x0000002e272e7223 */ /* 0x000fe20000000030 */
[----:B------:R-:W-:Y:S01]  /*d310*/  FSEL R50, R8, 0.0052134888246655464172, P5 ;  /* 0x3baad5ea08327808 */ /* 0x000fe20002800000 */
[----:B------:R-:W-:Y:S01]  /*d320*/  FFMA R42, R37, R42, R44 ;  /* 0x0000002a252a7223 */ /* 0x000fe2000000002c */
[C---:B------:R-:W-:Y:S01]  /*d330*/  FSEL R38, R10.reuse, 0.11284004896879196167, P0 ;  /* 0x3de718af0a267808 */ /* 0x040fe20000000000 */
        /* <DEDUP_REMOVED lines=11> */
[----:B------:R-:W-:Y:S01]  /*d3f0*/  FSEL R44, R11, -0.37612664699554443359, P4 ;  /* 0xbec093ac0b2c7808 */ /* 0x000fe20002000000 */
[----:B------:R-:W-:Y:S01]  /*d400*/  FFMA R35, R35, R36, R38 ;  /* 0x0000002423237223 */ /* 0x000fe20000000026 */
[----:B------:R-:W-:Y:S01]  /*d410*/  FSEL R40, -|R45|, R45, P0 ;  /* 0x0000002d2d287208 */ /* 0x000fe20000000300 */
        /* <DEDUP_REMOVED lines=11> */
[----:B------:R-:W2:Y:S01]  /*d4d0*/  @P0 MUFU.EX2 R38, R35 ;  /* 0x0000002300260308 */ /* 0x000ea20000000800 */
[----:B------:R-:W-:-:S02]  /*d4e0*/  F2FP.SATFINITE.E4M3.F32.PACK_AB_MERGE_C R30, R31, R30, RZ ;  /* 0x0000001e1f1e723e */ /* 0x000fc400048070ff */
[----:B------:R-:W-:Y:S01]  /*d4f0*/  FFMA R36, R36, R37, R37 ;  /* 0x0000002524247223 */ /* 0x000fe20000000025 */
[----:B------:R-:W-:Y:S01]  /*d500*/  FSEL R37, -|R47|, R47, P5 ;  /* 0x0000002f2f257208 */ /* 0x000fe20002800300 */
[----:B------:R-:W-:Y:S01]  /*d510*/  FFMA R40, R39, R40, R41 ;  /* 0x0000002827287223 */ /* 0x000fe20000000029 */
[----:B------:R-:W-:Y:S01]  /*d520*/  F2FP.F16.E4M3.UNPACK_B R39, R3.H1 ;  /* 0x00000003ff27723e */ /* 0x000fe200030006ff */
[----:B------:R-:W-:Y:S01]  /*d530*/  FMUL R41, R2, R168 ;  /* 0x000000a802297220 */ /* 0x000fe20000400000 */
[----:B------:R-:W3:Y:S01]  /*d540*/  @P4 MUFU.EX2 R43, R36 ;  /* 0x00000024002b4308 */ /* 0x000ee20000000800 */
[----:B------:R-:W-:Y:S01]  /*d550*/  FFMA R37, R40, R37, R37 ;  /* 0x0000002528257223 */ /* 0x000fe20000000025 */
[----:B------:R-:W-:Y:S02]  /*d560*/  HADD2.F32 R40, -RZ, R49.H1_H1 ;  /* 0x30000031ff287230 */ /* 0x000fe40000004100 */
[--C-:B------:R-:W-:Y:S02]  /*d570*/  HADD2.F32 R46, -RZ, R39.reuse.H0_H0 ;  /* 0x20000027ff2e7230 */ /* 0x100fe40000004100 */
[----:B------:R-:W-:-:S02]  /*d580*/  HADD2.F32 R48, -RZ, R39.H1_H1 ;  /* 0x30000027ff307230 */ /* 0x000fc40000004100 */
[----:B------:R-:W-:Y:S01]  /*d590*/  FMUL R39, R2, R170 ;  /* 0x000000aa02277220 */ /* 0x000fe20000400000 */
[----:B------:R-:W4:Y:S01]  /*d5a0*/  @P5 MUFU.EX2 R44, R37 ;  /* 0x00000025002c5308 */ /* 0x000f220000000800 */
[----:B--2---:R-:W-:Y:S01]  /*d5b0*/  @P0 FADD R42, -R38, 1 ;  /* 0x3f800000262a0421 */ /* 0x004fe20000000100 */
[C---:B------:R-:W-:Y:S01]  /*d5c0*/  FFMA R38, R16.reuse, R46, R169 ;  /* 0x0000002e10267223 */ /* 0x040fe200000000a9 */
[C---:B------:R-:W-:Y:S01]  /*d5d0*/  FFMA R40, R16.reuse, R40, R39 ;  /* 0x0000002810287223 */ /* 0x040fe20000000027 */
[----:B------:R-:W-:Y:S02]  /*d5e0*/  FFMA R39, R16, R48, R41 ;  /* 0x0000003010277223 */ /* 0x000fe40000000029 */
[----:B------:R-:W-:Y:S01]  /*d5f0*/  @P0 LOP3.LUT R35, R42, 0x80000000, R45, 0xb8, !PT ;  /* 0x800000002a230812 */ /* 0x000fe200078eb82d */
[----:B------:R-:W-:Y:S01]  /*d600*/  FMUL R58, R40, 0.70710676908493041992 ;  /* 0x3f3504f3283a7820 */ /* 0x000fe20000400000 */
[----:B------:R-:W-:Y:S01]  /*d610*/  FMUL R51, R38, 0.70710676908493041992 ;  /* 0x3f3504f326337820 */ /* 0x000fe20000400000 */
[----:B---3--:R-:W-:Y:S01]  /*d620*/  @P4 FADD R43, -R43, 1 ;  /* 0x3f8000002b2b4421 */ /* 0x008fe20000000100 */
[----:B------:R-:W-:Y:S01]  /*d630*/  FMUL R60, R39, 0.70710676908493041992 ;  /* 0x3f3504f3273c7820 */ /* 0x000fe20000400000 */
[C---:B------:R-:W-:Y:S01]  /*d640*/  FMUL R41, R58.reuse, R58 ;  /* 0x0000003a3a297220 */ /* 0x040fe20000400000 */
[----:B------:R-:W-:Y:S01]  /*d650*/  FSETP.GE.AND P0, PT, |R58|, 1.0029599666595458984, PT ;  /* 0x3f8060fe3a00780b */ /* 0x000fe20003f06200 */
[----:B------:R-:W-:Y:S01]  /*d660*/  FMUL R38, R38, 0.5 ;  /* 0x3f00000026267820 */ /* 0x000fe20000400000 */
[----:B------:R-:W-:Y:S01]  /*d670*/  @P4 LOP3.LUT R36, R43, 0x80000000, R52, 0xb8, !PT ;  /* 0x800000002b244812 */ /* 0x000fe200078eb834 */
[C---:B------:R-:W-:Y:S01]  /*d680*/  FMUL R43, R51.reuse, R51 ;  /* 0x00000033332b7220 */ /* 0x040fe20000400000 */
[----:B------:R-:W-:Y:S01]  /*d690*/  FSETP.GE.AND P4, PT, |R51|, 1.0029599666595458984, PT ;  /* 0x3f8060fe3300780b */ /* 0x000fe20003f86200 */
[----:B----4-:R-:W-:Y:S01]  /*d6a0*/  @P5 FADD R44, -R44, 1 ;  /* 0x3f8000002c2c5421 */ /* 0x010fe20000000100 */
[----:B------:R-:W-:Y:S01]  /*d6b0*/  FSEL R41, |R58|, R41, P0 ;  /* 0x000000293a297208 */ /* 0x000fe20000000200 */
[----:B------:R-:W-:Y:S01]  /*d6c0*/  FMUL R45, R60, R60 ;  /* 0x0000003c3c2d7220 */ /* 0x000fe20000400000 */
[----:B------:R-:W-:Y:S01]  /*d6d0*/  FSEL R42, R6, 8.4834944573231041431e-05, P0 ;  /* 0x38b1e96a062a7808 */ /* 0x000fe20000000000 */
[----:B------:R-:W-:Y:S01]  /*d6e0*/  FMUL R39, R39, 0.5 ;  /* 0x3f00000027277820 */ /* 0x000fe20000400000 */
[----:B------:R-:W-:Y:S01]  /*d6f0*/  @P5 LOP3.LUT R37, R44, 0x80000000, R47, 0xb8, !PT ;  /* 0x800000002c255812 */ /* 0x000fe200078eb82f */
[----:B------:R-:W-:Y:S01]  /*d700*/  FMUL R40, R40, 0.5 ;  /* 0x3f00000028287820 */ /* 0x000fe20000400000 */
[----:B------:R-:W-:Y:S01]  /*d710*/  FSEL R44, -R7, -0.00082130916416645050049, P0 ;  /* 0xba574d20072c7808 */ /* 0x000fe20000000100 */
[----:B------:R-:W-:Y:S01]  /*d720*/  FADD R35, R35, 1 ;  /* 0x3f80000023237421 */ /* 0x000fe20000000000 */
[----:B------:R-:W-:Y:S01]  /*d730*/  FSEL R43, |R51|, R43, P4 ;  /* 0x0000002b332b7208 */ /* 0x000fe20002000200 */
[----:B------:R-:W-:Y:S01]  /*d740*/  FADD R36, R36, 1 ;  /* 0x3f80000024247421 */ /* 0x000fe20000000000 */
[----:B------:R-:W-:Y:S01]  /*d750*/  FSEL R46, R6, 8.4834944573231041431e-05, P4 ;  /* 0x38b1e96a062e7808 */ /* 0x000fe20002000000 */
[----:B------:R-:W-:Y:S01]  /*d760*/  FFMA R42, R41, R42, R44 ;  /* 0x0000002a292a7223 */ /* 0x000fe2000000002c */
[----:B------:R-:W-:Y:S01]  /*d770*/  FSEL R48, -R7, -0.00082130916416645050049, P4 ;  /* 0xba574d2007307808 */ /* 0x000fe20002000100 */
[----:B------:R-:W-:Y:S01]  /*d780*/  FADD R37, R37, 1 ;  /* 0x3f80000025257421 */ /* 0x000fe20000000000 */
[----:B------:R-:W-:Y:S01]  /*d790*/  FSEL R44, R8, 0.0052134888246655464172, P0 ;  /* 0x3baad5ea082c7808 */ /* 0x000fe20000000000 */
[----:B------:R-:W-:Y:S01]  /*d7a0*/  FMUL R32, R32, R35 ;  /* 0x0000002320207220 */ /* 0x000fe20000400000 */
[C---:B------:R-:W-:Y:S01]  /*d7b0*/  FSETP.GE.AND P5, PT, |R60|.reuse, 1.0029599666595458984, PT ;  /* 0x3f8060fe3c00780b */ /* 0x040fe20003fa6200 */
        /* <DEDUP_REMOVED lines=44> */
[----:B------:R-:W-:Y:S02]  /*da80*/  HADD2.F32 R59, -RZ, R59.H1_H1 ;  /* 0x3000003bff3b7230 */ /* 0x000fe40000004100 */
[----:B------:R-:W-:Y:S01]  /*da90*/  FFMA R43, R47, R48, R48 ;  /* 0x000000302f2b7223 */ /* 0x000fe20000000030 */
[----:B------:R-:W-:Y:S01]  /*daa0*/  F2FP.SATFINITE.E4M3.F32.PACK_AB_MERGE_C R32, R33, R32, RZ ;  /* 0x000000202120723e */ /* 0x000fe200048070ff */
[----:B------:R-:W3:Y:S01]  /*dab0*/  @P4 MUFU.EX2 R46, R42 ;  /* 0x0000002a002e4308 */ /* 0x000ee20000000800 */
[--C-:B------:R-:W-:Y:S02]  /*dac0*/  HADD2.F32 R48, -RZ, R45.reuse.H0_H0 ;  /* 0x2000002dff307230 */ /* 0x100fe40000004100 */
[----:B------:R-:W-:-:S02]  /*dad0*/  HADD2.F32 R50, -RZ, R45.H1_H1 ;  /* 0x3000002dff327230 */ /* 0x000fc40000004100 */
        /* <DEDUP_REMOVED lines=14> */
[----:B------:R-:W-:Y:S01]  /*dbc0*/  FADD R41, R41, 1 ;  /* 0x3f80000029297421 */ /* 0x000fe20000000000 */
[----:B----4-:R-:W-:Y:S01]  /*dbd0*/  @P5 FADD R49, -R49, 1 ;  /* 0x3f80000031315421 */ /* 0x010fe20000000100 */
[----:B------:R-:W-:Y:S01]  /*dbe0*/  FSEL R47, |R57|, R47, P0 ;  /* 0x0000002f392f7208 */ /* 0x000fe20000000200 */
[----:B------:R-:W-:Y:S01]  /*dbf0*/  FMUL R64, R45, 0.70710676908493041992 ;  /* 0x3f3504f32d407820 */ /* 0x000fe20000400000 */
[----:B------:R-:W-:Y:S01]  /*dc00*/  FSETP.GE.AND P4, PT, |R61|, 1.0029599666595458984, PT ;  /* 0x3f8060fe3d00780b */ /* 0x000fe20003f86200 */
[----:B------:R-:W-:Y:S01]  /*dc10*/  FMUL R46, R46, 0.5 ;  /* 0x3f0000002e2e7820 */ /* 0x000fe20000400000 */
[----:B------:R-:W-:Y:S01]  /*dc20*/  @P5 LOP3.LUT R43, R49, 0x80000000, R60, 0xb8, !PT ;  /* 0x80000000312b5812 */ /* 0x000fe200078eb83c */
[----:B------:R-:W-:Y:S01]  /*dc30*/  FMUL R49, R61, R61 ;  /* 0x0000003d3d317220 */ /* 0x000fe20000400000 */
[----:B------:R-:W-:Y:S01]  /*dc40*/  FSEL R48, R6, 8.4834944573231041431e-05, P0 ;  /* 0x38b1e96a06307808 */ /* 0x000fe20000000000 */
[----:B------:R-:W-:Y:S01]  /*dc50*/  FMUL R51, R64, R64 ;  /* 0x0000004040337220 */ /* 0x000fe20000400000 */
[----:B------:R-:W-:Y:S01]  /*dc60*/  FSEL R50, -R7, -0.00082130916416645050049, P0 ;  /* 0xba574d2007327808 */ /* 0x000fe20000000100 */
[----:B------:R-:W-:Y:S01]  /*dc70*/  FMUL R45, R45, 0.5 ;  /* 0x3f0000002d2d7820 */ /* 0x000fe20000400000 */
[----:B------:R-:W-:Y:S01]  /*dc80*/  FSEL R49, |R61|, R49, P4 ;  /* 0x000000313d317208 */ /* 0x000fe20002000200 */
[----:B------:R-:W-:Y:S01]  /*dc90*/  FMUL R41, R40, R41 ;  /* 0x0000002928297220 */ /* 0x000fe20000400000 */
[----:B------:R-:W-:Y:S01]  /*dca0*/  FSEL R52, R6, 8.4834944573231041431e-05, P4 ;  /* 0x38b1e96a06347808 */ /* 0x000fe20002000000 */
[----:B------:R-:W-:Y:S01]  /*dcb0*/  FFMA R48, R47, R48, R50 ;  /* 0x000000302f307223 */ /* 0x000fe20000000032 */
[----:B------:R-:W-:-:S02]  /*dcc0*/  FSEL R54, -R7, -0.00082130916416645050049, P4 ;  /* 0xba574d2007367808 */ /* 0x000fc40002000100 */
[----:B------:R-:W-:Y:S02]  /*dcd0*/  FSEL R50, R8, 0.0052134888246655464172, P0 ;  /* 0x3baad5ea08327808 */ /* 0x000fe40000000000 */
[C---:B------:R-:W-:Y:S01]  /*dce0*/  FSETP.GE.AND P5, PT, |R64|.reuse, 1.0029599666595458984, PT ;  /* 0x3f8060fe4000780b */ /* 0x040fe20003fa6200 */
[----:B------:R-:W-:Y:S01]  /*dcf0*/  FFMA R54, R49, R52, R54 ;  /* 0x0000003431367223 */ /* 0x000fe20000000036 */
[----:B------:R-:W-:Y:S01]  /*dd00*/  FSEL R52, -R9, -0.026868773624300956726, P0 ;  /* 0xbcdc1be709347808 */ /* 0x000fe20000000100 */
[C---:B------:R-:W-:Y:S01]  /*dd10*/  FFMA R48, R47.reuse, R48, R50 ;  /* 0x000000302f307223 */ /* 0x040fe20000000032 */
[----:B------:R-:W-:Y:S02]  /*dd20*/  FSEL R51, |R64|, R51, P5 ;  /* 0x0000003340337208 */ /* 0x000fe40002800200 */
        /* <DEDUP_REMOVED lines=34> */
[----:B------:R-:W-:Y:S01]  /*df50*/  F2FP.SATFINITE.E4M3.F32.PACK_AB_MERGE_C R34, R41, R34, RZ ;  /* 0x000000222922723e */ /* 0x000fe200048070ff */
[----:B------:R-:W-:Y:S01]  /*df60*/  FFMA R52, R51, R52, R53 ;  /* 0x0000003433347223 */ /* 0x000fe20000000035 */
[----:B------:R-:W-:Y:S01]  /*df70*/  FFMA R49, R48, R49, R49 ;  /* 0x0000003130317223 */ /* 0x000fe20000000031 */
[----:B------:R-:W-:Y:S01]  /*df80*/  F2FP.F16.E4M3.UNPACK_B R51, R5 ;  /* 0x00000005ff33723e */ /* 0x000fe200020006ff */
[----:B------:R-:W-:Y:S01]  /*df90*/  FMUL R53, R2, R164 ;  /* 0x000000a402357220 */ /* 0x000fe20000400000 */
[----:B------:R-:W-:-:S02]  /*dfa0*/  FFMA R48, R52, R55, R55 ;  /* 0x0000003734307223 */ /* 0x000fc40000000037 */
[----:B------:R-:W3:Y:S01]  /*dfb0*/  @P4 MUFU.EX2 R54, R49 ;  /* 0x0000003100364308 */ /* 0x000ee20000000800 */
[--C-:B------:R-:W-:Y:S02]  /*dfc0*/  HADD2.F32 R56, -RZ, R51.reuse.H0_H0 ;  /* 0x20000033ff387230 */ /* 0x100fe40000004100 */
[----:B------:R-:W-:Y:S02]  /*dfd0*/  HADD2.F32 R58, -RZ, R51.H1_H1 ;  /* 0x30000033ff3a7230 */ /* 0x000fe40000004100 */
[----:B------:R-:W-:Y:S01]  /*dfe0*/  FMUL R51, R2, R178 ;  /* 0x000000b202337220 */ /* 0x000fe20000400000 */
[----:B------:R-:W-:Y:S02]  /*dff0*/  FFMA R179, R16, R56, R179 ;  /* 0x0000003810b37223 */ /* 0x000fe400000000b3 */
[----:B------:R-:W4:Y:S01]  /*e000*/  @P5 MUFU.EX2 R55, R48 ;  /* 0x0000003000375308 */ /* 0x000f220000000800 */
[----:B--2---:R-:W-:Y:S01]  /*e010*/  @P0 FADD R52, -R50, 1 ;  /* 0x3f80000032340421 */ /* 0x004fe20000000100 */
[C---:B------:R-:W-:Y:S01]  /*e020*/  FFMA R50, R16.reuse, R59, R53 ;  /* 0x0000003b10327223 */ /* 0x040fe20000000035 */
[----:B------:R-:W-:-:S03]  /*e030*/  FFMA R59, R16, R58, R51 ;  /* 0x0000003a103b7223 */ /* 0x000fc60000000033 */
[----:B------:R-:W-:Y:S01]  /*e040*/  FMUL R63, R50, 0.70710676908493041992 ;  /* 0x3f3504f3323f7820 */ /* 0x000fe20000400000 */
[----:B------:R-:W-:Y:S01]  /*e050*/  @P0 LOP3.LUT R47, R52, 0x80000000, R57, 0xb8, !PT ;  /* 0x80000000342f0812 */ /* 0x000fe200078eb839 */
[----:B------:R-:W-:Y:S01]  /*e060*/  FMUL R66, R59, 0.70710676908493041992 ;  /* 0x3f3504f33b427820 */ /* 0x000fe20000400000 */
[----:B---3--:R-:W-:Y:S01]  /*e070*/  @P4 FADD R54, -R54, 1 ;  /* 0x3f80000036364421 */ /* 0x008fe20000000100 */
[----:B------:R-:W-:Y:S01]  /*e080*/  FMUL R52, R63, R63 ;  /* 0x0000003f3f347220 */ /* 0x000fe20000400000 */
[----:B------:R-:W-:Y:S01]  /*e090*/  FMUL R27, R50, 0.5 ;  /* 0x3f000000321b7820 */ /* 0x000fe20000400000 */
[----:B------:R-:W-:Y:S01]  /*e0a0*/  FMUL R53, R66, R66 ;  /* 0x0000004242357220 */ /* 0x000fe20000400000 */
[----:B------:R-:W-:Y:S01]  /*e0b0*/  FADD R47, R47, 1 ;  /* 0x3f8000002f2f7421 */ /* 0x000fe20000000000 */
[----:B------:R-:W-:Y:S01]  /*e0c0*/  @P4 LOP3.LUT R49, R54, 0x80000000, R61, 0xb8, !PT ;  /* 0x8000000036314812 */ /* 0x000fe200078eb83d */
[----:B------:R-:W-:Y:S01]  /*e0d0*/  FMUL R61, R179, 0.70710676908493041992 ;  /* 0x3f3504f3b33d7820 */ /* 0x000fe20000400000 */
[----:B------:R-:W-:Y:S01]  /*e0e0*/  FSETP.GE.AND P4, PT, |R66|, 1.0029599666595458984, PT ;  /* 0x3f8060fe4200780b */ /* 0x000fe20003f86200 */
[----:B----4-:R-:W-:Y:S01]  /*e0f0*/  @P5 FADD R55, -R55, 1 ;  /* 0x3f80000037375421 */ /* 0x010fe20000000100 */
[----:B------:R-:W-:Y:S01]  /*e100*/  FMUL R44, R44, R47 ;  /* 0x0000002f2c2c7220 */ /* 0x000fe20000400000 */
[C---:B------:R-:W-:Y:S01]  /*e110*/  FMUL R51, R61.reuse, R61 ;  /* 0x0000003d3d337220 */ /* 0x040fe20000400000 */
[----:B------:R-:W-:Y:S01]  /*e120*/  FSETP.GE.AND P0, PT, |R61|, 1.0029599666595458984, PT ;  /* 0x3f8060fe3d00780b */ /* 0x000fe20003f06200 */
[----:B------:R-:W-:Y:S01]  /*e130*/  FADD R49, R49, 1 ;  /* 0x3f80000031317421 */ /* 0x000fe20000000000 */
[----:B------:R-:W-:-:S02]  /*e140*/  @P5 LOP3.LUT R48, R55, 0x80000000, R64, 0xb8, !PT ;  /* 0x8000000037305812 */ /* 0x000fc400078eb840 */
[----:B------:R-:W-:Y:S01]  /*e150*/  FSETP.GE.AND P5, PT, |R63|, 1.0029599666595458984, PT ;  /* 0x3f8060fe3f00780b */ /* 0x000fe20003fa6200 */
[----:B------:R-:W-:Y:S01]  /*e160*/  FMUL R49, R46, R49 ;  /* 0x000000312e317220 */ /* 0x000fe20000400000 */
[----:B------:R-:W-:Y:S01]  /*e170*/  FSEL R51, |R61|, R51, P0 ;  /* 0x000000333d337208 */ /* 0x000fe20000000200 */
[----:B------:R-:W-:Y:S01]  /*e180*/  FADD R48, R48, 1 ;  /* 0x3f80000030307421 */ /* 0x000fe20000000000 */
[----:B------:R-:W-:Y:S02]  /*e190*/  FSEL R55, |R63|, R52, P5 ;  /* 0x000000343f377208 */ /* 0x000fe40002800200 */
[C---:B------:R-:W-:Y:S01]  /*e1a0*/  FSEL R56, R6.reuse, 8.4834944573231041431e-05, P5 ;  /* 0x38b1e96a06387808 */ /* 0x040fe20002800000 */
[----:B------:R-:W-:Y:S01]  /*e1b0*/  FMUL R48, R45, R48 ;  /* 0x000000302d307220 */ /* 0x000fe20000400000 */
[----:B------:R-:W-:Y:S02]  /*e1c0*/  FSEL R58, -R7, -0.00082130916416645050049, P5 ;  /* 0xba574d20073a7808 */ /* 0x000fe40002800100 */
[----:B------:R-:W-:-:S02]  /*e1d0*/  FSEL R52, R6, 8.4834944573231041431e-05, P0 ;  /* 0x38b1e96a06347808 */ /* 0x000fc40000000000 */
[----:B------:R-:W-:Y:S01]  /*e1e0*/  FSEL R54, -R7, -0.00082130916416645050049, P0 ;  /* 0xba574d2007367808 */ /* 0x000fe20000000100 */
[----:B------:R-:W-:Y:S01]  /*e1f0*/  FFMA R62, R55, R56, R58 ;  /* 0x00000038373e7223 */ /* 0x000fe2000000003a */
[----:B------:R-:W-:Y:S02]  /*e200*/  FSEL R53, |R66|, R53, P4 ;  /* 0x0000003542357208 */ /* 0x000fe40002000200 */
[----:B------:R-:W-:Y:S01]  /*e210*/  FSEL R56, R6, 8.4834944573231041431e-05, P4 ;  /* 0x38b1e96a06387808 */ /* 0x000fe20002000000 */
[----:B------:R-:W-:Y:S01]  /*e220*/  FFMA R52, R51, R52, R54 ;  /* 0x0000003433347223 */ /* 0x000fe20000000036 */
[----:B------:R-:W-:Y:S02]  /*e230*/  FSEL R58, -R7, -0.00082130916416645050049, P4 ;  /* 0xba574d20073a7808 */ /* 0x000fe40002000100 */
        /* <DEDUP_REMOVED lines=50> */
[----:B------:R-:W-:Y:S01]  /*e560*/  FADD R51, R51, 1 ;  /* 0x3f80000033337421 */ /* 0x000fe20000000000 */
[----:B------:R-:W-:Y:S01]  /*e570*/  FMUL R38, R38, R25 ;  /* 0x0000001926267220 */ /* 0x000fe20000400000 */
[----:B------:R-:W-:Y:S01]  /*e580*/  FMUL R25, R59, 0.5 ;  /* 0x3f0000003b197820 */ /* 0x000fe20000400000 */
[----:B------:R-:W-:Y:S01]  /*e590*/  @P4 LOP3.LUT R54, R53, 0x80000000, R66, 0xb8, !PT ;  /* 0x8000000035364812 */ /* 0x000fe200078eb842 */
[----:B------:R-:W-:Y:S01]  /*e5a0*/  FMUL R39, R39, R24 ;  /* 0x0000001827277220 */ /* 0x000fe20000400000 */
[----:B------:R-:W-:Y:S01]  /*e5b0*/  FMUL R24, R179, 0.5 ;  /* 0x3f000000b3187820 */ /* 0x000fe20000400000 */
[----:B------:R-:W-:Y:S01]  /*e5c0*/  FMUL R27, R62, R27 ;  /* 0x0000001b3e1b7220 */ /* 0x000fe20000400000 */
[----:B------:R-:W-:Y:S01]  /*e5d0*/  F2FP.SATFINITE.E4M3.F32.PACK_AB_MERGE_C R52, R29, R52, RZ ;  /* 0x000000341d34723e */ /* 0x000fe200048070ff */
[----:B------:R-:W-:Y:S01]  /*e5e0*/  FADD R54, R54, 1 ;  /* 0x3f80000036367421 */ /* 0x000fe20000000000 */
[----:B------:R-:W-:Y:S01]  /*e5f0*/  FMUL R24, R24, R51 ;  /* 0x0000003318187220 */ /* 0x000fe20000400000 */
[----:B------:R-:W-:-:S02]  /*e600*/  F2FP.SATFINITE.E4M3.F32.PACK_AB_MERGE_C R38, R39, R38, RZ ;  /* 0x000000262726723e */ /* 0x000fc400048070ff */
[----:B------:R-:W-:Y:S01]  /*e610*/  FMUL R25, R25, R54 ;  /* 0x0000003619197220 */ /* 0x000fe20000400000 */
[----:B------:R-:W-:-:S04]  /*e620*/  F2FP.SATFINITE.E4M3.F32.PACK_AB_MERGE_C R48, R27, R48, RZ ;  /* 0x000000301b30723e */ /* 0x000fc800048070ff */
[----:B------:R-:W-:Y:S01]  /*e630*/  F2FP.SATFINITE.E4M3.F32.PACK_AB_MERGE_C R24, R25, R24, RZ ;  /* 0x000000181918723e */ /* 0x000fe200048070ff */
[----:B------:R-:W-:Y:S06]  /*e640*/  @P1 BRA `(.L_x_88) ;  /* 0x0000000000041947 */ /* 0x000fec0003800000 */
[----:B------:R-:W-:-:S04]  /*e650*/  DEPBAR.LE SB0, 0x1 ;  /* 0x000080400000791a */ /* 0x000fc80000000000 */
.L_x_88:
        /* <DEDUP_REMOVED lines=27> */
.L_x_90:
[----:B------:R-:W-:Y:S05]  /*e810*/  BSYNC B0 ;  /* 0x0000000000007941 */ /* 0x000fea0003800000 */
.L_x_89:
[----:B------:R-:W-:Y:S04]  /*e820*/  BSSY B0, `(.L_x_91) ;  /* 0x000003c000007945 */ /* 0x000fe80003800000 */
[----:B------:R-:W-:Y:S05]  /*e830*/  @P3 BRA `(.L_x_92) ;  /* 0x0000000000e83947 */ /* 0x000fea0003800000 */
[----:B------:R-:W2:Y:S02]  /*e840*/  LDL R24, [R1+0xcc] ;  /* 0x0000cc0001187983 */ /* 0x000ea40000100800 */
[----:B--2---:R-:W-:-:S13]  /*e850*/  ISETP.NE.AND P4, PT, R24, 0x3, PT ;  /* 0x000000031800780c */ /* 0x004fda0003f85270 */
[----:B------:R-:W-:Y:S05]  /*e860*/  @!P4 BRA `(.L_x_93) ;  /* 0x000000000004c947 */ /* 0x000fea0003800000 */
[----:B------:R-:W-:Y:S01]  /*e870*/  BPT.TRAP 0x1 ;  /* 0x000000040000795c */ /* 0x000fe20000300000 */
.L_x_93:
[----:B------:R-:W2:Y:S04]  /*e880*/  LDL R25, [R1+0xb8] ;  /* 0x0000b80001197983 */ /* 0x000ea80000100800 */
[----:B------:R-:W3:Y:S01]  /*e890*/  LDL R24, [R1+0xb4] ;  /* 0x0000b40001187983 */ /* 0x000ee20000100800 */
[----:B------:R-:W-:Y:S01]  /*e8a0*/  BSSY B1, `(.L_x_94) ;  /* 0x0000005000017945 */ /* 0x000fe20003800000 */
[----:B--2---:R-:W-:Y:S02]  /*e8b0*/  SHF.L.U32 R25, R25, 0x1f, RZ ;  /* 0x0000001f19197819 */ /* 0x004fe400000006ff */
[----:B---3--:R-:W-:-:S04]  /*e8c0*/  LEA R24, R24, UR43, 0x3 ;  /* 0x0000002b18187c11 */ /* 0x008fc8000f8e18ff */
[----:B------:R-:W2:Y:S02]  /*e8d0*/  SYNCS.PHASECHK.TRANS64.TRYWAIT P0, [R24+URZ+0x80], R25 ;  /* 0x00008019180075a7 */ /* 0x000ea4000800017f */
[----:B--2---:R-:W-:Y:S05]  /*e8e0*/  @!P0 BRA `(.L_x_95) ;  /* 0x000000c400fc8947 */ /* 0x004fea0003800000 */
.L_x_243:
[----:B------:R-:W-:Y:S05]  /*e8f0*/  BSYNC B1 ;  /* 0x0000000000017941 */ /* 0x000fea0003800000 */
.L_x_94:
        /* <DEDUP_REMOVED lines=18> */
.L_x_97:
[----:B------:R-:W-:Y:S05]  /*ea20*/  BSYNC B1 ;  /* 0x0000000000017941 */ /* 0x000fea0003800000 */
.L_x_96:
        /* <DEDUP_REMOVED lines=8> */
.L_x_98:
        /* <DEDUP_REMOVED lines=19> */
.L_x_92:
[----:B------:R-:W-:Y:S05]  /*ebe0*/  BSYNC B0 ;  /* 0x0000000000007941 */ /* 0x000fea0003800000 */
.L_x_91:
        /* <DEDUP_REMOVED lines=44> */
[----:B------:R-:W-:Y:S01]  /*eeb0*/  FMUL R39, R27, 0.70710676908493041992 ;  /* 0x3f3504f31b277820 */ /* 0x000fe20000400000 */
        /* <DEDUP_REMOVED lines=90> */
[----:B------:R-:W-:Y:S01]  /*f460*/  FMUL R29, R26, R29 ;  /* 0x0000001d1a1d7220 */ /* 0x000fe20000400000 */
[----:B------:R-:W-:Y:S01]  /*f470*/  @P5 LOP3.LUT R31, R37, 0x80000000, R48, 0xb8, !PT ;  /* 0x80000000251f5812 */ /* 0x000fe200078eb830 */
[----:B------:R-:W-:Y:S01]  /*f480*/  FMUL R37, R52, R52 ;  /* 0x0000003434257220 */ /* 0x000fe20000400000 */
[----:B------:R-:W-:Y:S01]  /*f490*/  FSEL R40, R6, 8.4834944573231041431e-05, P4 ;  /* 0x38b1e96a06287808 */ /* 0x000fe20002000000 */
[----:B------:R-:W-:Y:S01]  /*f4a0*/  FFMA R36, R35, R36, R38 ;  /* 0x0000002423247223 */ /* 0x000fe20000000026 */
[----:B------:R-:W-:Y:S01]  /*f4b0*/  FSEL R42, -R7, -0.00082130916416645050049, P4 ;  /* 0xba574d20072a7808 */ /* 0x000fe20002000100 */
[----:B------:R-:W-:Y:S01]  /*f4c0*/  FADD R31, R31, 1 ;  /* 0x3f8000001f1f7421 */ /* 0x000fe20000000000 */
[----:B------:R-:W-:Y:S01]  /*f4d0*/  FSEL R37, |R52|, R37, P4 ;  /* 0x0000002534257208 */ /* 0x000fe20002000200 */
[----:B------:R-:W-:Y:S01]  /*f4e0*/  FADD R30, R30, 1 ;  /* 0x3f8000001e1e7421 */ /* 0x000fe20000000000 */
[----:B------:R-:W-:Y:S01]  /*f4f0*/  FSETP.GE.AND P5, PT, |R47|, 1.0029599666595458984, PT ;  /* 0x3f8060fe2f00780b */ /* 0x000fe20003fa6200 */
[----:B------:R-:W-:Y:S01]  /*f500*/  FMUL R31, R28, R31 ;  /* 0x0000001f1c1f7220 */ /* 0x000fe20000400000 */
[----:B------:R-:W-:Y:S01]  /*f510*/  FSEL R38, R8, 0.0052134888246655464172, P0 ;  /* 0x3baad5ea08267808 */ /* 0x000fe20000000000 */
[----:B------:R-:W-:Y:S01]  /*f520*/  FFMA R42, R37, R40, R42 ;  /* 0x00000028252a7223 */ /* 0x000fe2000000002a */
[----:B------:R-:W-:Y:S01]  /*f530*/  FSEL R39, |R47|, R39, P5 ;  /* 0x000000272f277208 */ /* 0x000fe20002800200 */
[----:B------:R-:W-:Y:S01]  /*f540*/  FMUL R30, R27, R30 ;  /* 0x0000001e1b1e7220 */ /* 0x000fe20000400000 */
[----:B------:R-:W-:Y:S01]  /*f550*/  FSEL R46, R6, 8.4834944573231041431e-05, P5 ;  /* 0x38b1e96a062e7808 */ /* 0x000fe20002800000 */
[----:B------:R-:W-:Y:S01]  /*f560*/  FFMA R36, R35, R36, R38 ;  /* 0x0000002423247223 */ /* 0x000fe20000000026 */
[----:B------:R-:W-:Y:S01]  /*f570*/  FSEL R48, -R7, -0.00082130916416645050049, P5 ;  /* 0xba574d2007307808 */ /* 0x000fe20002800100 */
[----:B------:R-:W-:Y:S01]  /*f580*/  FMUL R34, R34, 0.5 ;  /* 0x3f00000022227820 */ /* 0x000fe20000400000 */
        /* <DEDUP_REMOVED lines=51> */
[C---:B------:R-:W-:Y:S01]  /*f8c0*/  FMUL R51, R38.reuse, 0.70710676908493041992 ;  /* 0x3f3504f326337820 */ /* 0x040fe20000400000 */
        /* <DEDUP_REMOVED lines=68> */
[----:B------:R-:W-:Y:S01]  /*fd10*/  F2FP.F16.E4M3.UNPACK_B R45, R0 ;  /* 0x00000000ff2d723e */ /* 0x000fe200020006ff */
[----:B------:R-:W-:Y:S01]  /*fd20*/  FFMA R42, R42, R43, R43 ;  /* 0x0000002b2a2a7223 */ /* 0x000fe2000000002b */
[----:B------:R-:W-:Y:S01]  /*fd30*/  F2FP.SATFINITE.E4M3.F32.PACK_AB_MERGE_C R32, R33, R32, RZ ;  /* 0x000000202120723e */ /* 0x000fe200048070ff */
[----:B------:R-:W-:Y:S01]  /*fd40*/  FFMA R43, R47, R48, R48 ;  /* 0x000000302f2b7223 */ /* 0x000fe20000000030 */
[----:B------:R-:W-:Y:S01]  /*fd50*/  FFMA R19, R16, R52, R19 ;  /* 0x0000003410137223 */ /* 0x000fe20000000013 */
[----:B------:R-:W3:Y:S01]  /*fd60*/  @P4 MUFU.EX2 R46, R42 ;  /* 0x0000002a002e4308 */ /* 0x000ee20000000800 */
[----:B------:R-:W-:-:S02]  /*fd70*/  HADD2.F32 R48, -RZ, R45.H0_H0 ;  /* 0x2000002dff307230 */ /* 0x000fc40000004100 */
[----:B------:R-:W-:Y:S02]  /*fd80*/  HADD2.F32 R50, -RZ, R45.H1_H1 ;  /* 0x3000002dff327230 */ /* 0x000fe40000004100 */
[----:B------:R-:W-:Y:S01]  /*fd90*/  FMUL R45, R2, R22 ;  /* 0x00000016022d7220 */ /* 0x000fe20000400000 */
[----:B------:R-:W-:Y:S01]  /*fda0*/  FMUL R60, R19, 0.70710676908493041992 ;  /* 0x3f3504f3133c7820 */ /* 0x000fe20000400000 */
[----:B------:R-:W-:Y:S01]  /*fdb0*/  FFMA R22, R16, R48, R23 ;  /* 0x0000003010167223 */ /* 0x000fe20000000017 */
[----:B--2---:R-:W-:Y:S01]  /*fdc0*/  @P0 FADD R44, -R44, 1 ;  /* 0x3f8000002c2c0421 */ /* 0x004fe20000000100 */
[----:B------:R-:W2:Y:S01]  /*fdd0*/  @P5 MUFU.EX2 R47, R43 ;  /* 0x0000002b002f5308 */ /* 0x000ea20000000800 */
[----:B------:R-:W-:Y:S01]  /*fde0*/  FFMA R23, R16, R50, R45 ;  /* 0x0000003210177223 */ /* 0x000fe2000000002d */
[----:B------:R-:W-:Y:S01]  /*fdf0*/  FMUL R61, R22, 0.70710676908493041992 ;  /* 0x3f3504f3163d7820 */ /* 0x000fe20000400000 */
[----:B------:R-:W-:Y:S01]  /*fe00*/  FMUL R48, R60, R60 ;  /* 0x0000003c3c307220 */ /* 0x000fe20000400000 */
[----:B------:R-:W-:Y:S01]  /*fe10*/  @P0 LOP3.LUT R41, R44, 0x80000000, R49, 0xb8, !PT ;  /* 0x800000002c290812 */ /* 0x000fe200078eb831 */
[----:B------:R-:W-:Y:S01]  /*fe20*/  FMUL R63, R23, 0.70710676908493041992 ;  /* 0x3f3504f3173f7820 */ /* 0x000fe20000400000 */
[C---:B------:R-:W-:Y:S01]  /*fe30*/  FMUL R44, R61.reuse, R61 ;  /* 0x0000003d3d2c7220 */ /* 0x040fe20000400000 */
[----:B------:R-:W-:Y:S01]  /*fe40*/  FSETP.GE.AND P0, PT, |R61|, 1.0029599666595458984, PT ;  /* 0x3f8060fe3d00780b */ /* 0x000fe20003f06200 */
[----:B------:R-:W-:Y:S01]  /*fe50*/  FMUL R26, R23, 0.5 ;  /* 0x3f000000171a7820 */ /* 0x000fe20000400000 */
[----:B---3--:R-:W-:Y:S01]  /*fe60*/  @P4 FADD R46, -R46, 1 ;  /* 0x3f8000002e2e4421 */ /* 0x008fe20000000100 */
[----:B------:R-:W-:Y:S01]  /*fe70*/  FADD R41, R41, 1 ;  /* 0x3f80000029297421 */ /* 0x000fe20000000000 */
[----:B------:R-:W-:-:S02]  /*fe80*/  FSEL R44, |R61|, R44, P0 ;  /* 0x0000002c3d2c7208 */ /* 0x000fc40000000200 */
[----:B------:R-:W-:Y:S01]  /*fe90*/  FSEL R45, R6, 8.4834944573231041431e-05, P0 ;  /* 0x38b1e96a062d7808 */ /* 0x000fe20000000000 */
[----:B------:R-:W-:Y:S01]  /*fea0*/  FMUL R41, R40, R41 ;  /* 0x0000002928297220 */ /* 0x000fe20000400000 */
[----:B------:R-:W-:Y:S01]  /*feb0*/  @P4 LOP3.LUT R42, R46, 0x80000000, R51, 0xb8, !PT ;  /* 0x800000002e2a4812 */ /* 0x000fe200078eb833 */
[----:B------:R-:W-:Y:S01]  /*fec0*/  FMUL R46, R63, R63 ;  /* 0x0000003f3f2e7220 */ /* 0x000fe20000400000 */
[----:B--2---:R-:W-:Y:S01]  /*fed0*/  @P5 FADD R47, -R47, 1 ;  /* 0x3f8000002f2f5421 */ /* 0x004fe20000000100 */
[----:B------:R-:W-:Y:S02]  /*fee0*/  FSETP.GE.AND P4, PT, |R63|, 1.0029599666595458984, PT ;  /* 0x3f8060fe3f00780b */ /* 0x000fe40003f86200 */
[----:B------:R-:W-:Y:S01]  /*fef0*/  FADD R23, R42, 1 ;  /* 0x3f8000002a177421 */ /* 0x000fe20000000000 */
[----:B------:R-:W-:Y:S02]  /*ff00*/  F2FP.SATFINITE.E4M3.F32.PACK_AB_MERGE_C R34, R41, R34, RZ ;  /* 0x000000222922723e */ /* 0x000fe400048070ff */
[----:B------:R-:W-:Y:S01]  /*ff10*/  @P5 LOP3.LUT R43, R47, 0x80000000, R58, 0xb8, !PT ;  /* 0x800000002f2b5812 */ /* 0x000fe200078eb83a */
[----:B------:R-:W-:Y:S01]  /*ff20*/  HADD2.F32 R58, -RZ, R62.H1_H1 ;  /* 0x3000003eff3a7230 */ /* 0x000fe20000004100 */
[----:B------:R-:W-:Y:S01]  /*ff30*/  FSEL R47, -R7, -0.00082130916416645050049, P0 ;  /* 0xba574d20072f7808 */ /* 0x000fe20000000100 */
[----:B------:R-:W-:Y:S01]  /*ff40*/  FMUL R38, R38, R23 ;  /* 0x0000001726267220 */ /* 0x000fe20000400000 */
[----:B------:R-:W-:-:S02]  /*ff50*/  FSEL R50, |R63|, R46, P4 ;  /* 0x0000002e3f327208 */ /* 0x000fc40002000200 */
[----:B------:R-:W-:Y:S01]  /*ff60*/  FSEL R49, R6, 8.4834944573231041431e-05, P4 ;  /* 0x38b1e96a06317808 */ /* 0x000fe20002000000 */
[----:B------:R-:W-:Y:S01]  /*ff70*/  FFMA R45, R44, R45, R47 ;  /* 0x0000002d2c2d7223 */ /* 0x000fe2000000002f */
[----:B------:R-:W-:Y:S02]  /*ff80*/  FSEL R51, -R7, -0.00082130916416645050049, P4 ;  /* 0xba574d2007337808 */ /* 0x000fe40002000100 */
[----:B------:R-:W-:Y:S02]  /*ff90*/  FSEL R47, R8, 0.0052134888246655464172, P0 ;  /* 0x3baad5ea082f7808 */ /* 0x000fe40000000000 */
[----:B------:R-:W-:Y:S01]  /*ffa0*/  FSETP.GE.AND P5, PT, |R60|, 1.0029599666595458984, PT ;  /* 0x3f8060fe3c00780b */ /* 0x000fe20003fa6200 */
[----:B------:R-:W-:Y:S01]  /*ffb0*/  FFMA R51, R50, R49, R51 ;  /* 0x0000003132337223 */ /* 0x000fe20000000033 */
[----:B------:R-:W-:Y:S01]  /*ffc0*/  FSEL R49, -R9, -0.026868773624300956726, P0 ;  /* 0xbcdc1be709317808 */ /* 0x000fe20000000100 */
[----:B------:R-:W-:Y:S01]  /*ffd0*/  FFMA R45, R44, R45, R47 ;  /* 0x0000002d2c2d7223 */ /* 0x000fe2000000002f */
[----:B------:R-:W-:-:S02]  /*ffe0*/  FSEL R47, R10, 0.11284004896879196167, P0 ;  /* 0x3de718af0a2f7808 */ /* 0x000fc40000000000 */
[----:B------:R-:W-:Y:S01]  /*fff0*/  FSEL R52, |R60|, R48, P5 ;  /* 0x000000303c347208 */ /* 0x000fe20002800200 */
[----:B------:R-:W-:Y:S01]  /*10000*/  FFMA R45, R44, R45, R49 ;  /* 0x0000002d2c2d7223 */ /* 0x000fe20000000031 */
[----:B------:R-:W-:Y:S02]  /*10010*/  FSEL R55, R6, 8.4834944573231041431e-05, P5 ;  /* 0x38b1e96a06377808 */ /* 0x000fe40002800000 */
[----:B------:R-:W-:Y:S01]  /*10020*/  FSEL R57, -R7, -0.00082130916416645050049, P5 ;  /* 0xba574d2007397808 */ /* 0x000fe20002800100 */
[----:B------:R-:W-:Y:S01]  /*10030*/  FFMA R45, R44, R45, R47 ;  /* 0x0000002d2c2d7223 */ /* 0x000fe2000000002f */
[----:B------:R-:W-:Y:S02]  /*10040*/  FSEL R53, R8, 0.0052134888246655464172, P4 ;  /* 0x3baad5ea08357808 */ /* 0x000fe40002000000 */
[----:B------:R-:W-:Y:S01]  /*10050*/  FSEL R49, R11, -0.37612664699554443359, P0 ;  /* 0xbec093ac0b317808 */ /* 0x000fe20000000000 */
[----:B------:R-:W-:Y:S01]  /*10060*/  FFMA R55, R52, R55, R57 ;  /* 0x0000003734377223 */ /* 0x000fe20000000039 */
[----:B------:R-:W-:Y:S01]  /*10070*/  FSEL R59, R8, 0.0052134888246655464172, P5 ;  /* 0x3baad5ea083b7808 */ /* 0x000fe20002800000 */
[----:B------:R-:W-:Y:S01]  /*10080*/  FFMA R51, R50, R51, R53 ;  /* 0x0000003332337223 */ /* 0x000fe20000000035 */
[C---:B------:R-:W-:Y:S01]  /*10090*/  FSEL R53, -R9.reuse, -0.026868773624300956726, P4 ;  /* 0xbcdc1be709357808 */ /* 0x040fe20002000100 */
        /* <DEDUP_REMOVED lines=9> */
[----:B------:R-:W-:Y:S01]  /*10130*/  FSEL R55, R10, 0.11284004896879196167, P4 ;  /* 0x3de718af0a377808 */ /* 0x000fe20002000000 */
[----:B------:R-:W-:Y:S01]  /*10140*/  FFMA R48, R45, R46, R46 ;  /* 0x0000002e2d307223 */ /* 0x000fe2000000002e */
[C---:B------:R-:W-:Y:S01]  /*10150*/  FSEL R45, R11.reuse, -0.37612664699554443359, P5 ;  /* 0xbec093ac0b2d7808 */ /* 0x040fe20002800000 */
[----:B------:R-:W-:Y:S01]  /*10160*/  FFMA R53, R52, R57, R53 ;  /* 0x0000003934357223 */ /* 0x000fe20000000035 */
[----:B------:R-:W-:Y:S01]  /*10170*/  FSEL R49, R11, -0.37612664699554443359, P4 ;  /* 0xbec093ac0b317808 */ /* 0x000fe20002000000 */
[----:B------:R-:W-:Y:S01]  /*10180*/  FFMA R51, R50, R51, R55 ;  /* 0x0000003332337223 */ /* 0x000fe20000000037 */
[----:B------:R-:W-:Y:S01]  /*10190*/  FSEL R54, R12, 0.12837915122509002686, P5 ;  /* 0x3e0375d30c367808 */ /* 0x000fe20002800000 */
[----:B------:R-:W-:Y:S01]  /*101a0*/  FFMA R45, R52, R53, R45 ;  /* 0x00000035342d7223 */ /* 0x000fe2000000002d */
[----:B------:R-:W-:Y:S01]  /*101b0*/  FSEL R47, R12, 0.12837915122509002686, P4 ;  /* 0x3e0375d30c2f7808 */ /* 0x000fe20002000000 */
[----:B------:R-:W-:Y:S01]  /*101c0*/  FFMA R49, R50, R51, R49 ;  /* 0x0000003332317223 */ /* 0x000fe20000000031 */
[----:B------:R-:W-:Y:S01]  /*101d0*/  FSEL R56, -|R60|, R60, P5 ;  /* 0x0000003c3c387208 */ /* 0x000fe20002800300 */
[----:B------:R-:W-:Y:S01]  /*101e0*/  FFMA R45, R52, R45, R54 ;  /* 0x0000002d342d7223 */ /* 0x000fe20000000036 */
[----:B------:R-:W-:Y:S01]  /*101f0*/  FSEL R46, -|R63|, R63, P4 ;  /* 0x0000003f3f2e7208 */ /* 0x000fe20002000300 */
[----:B------:R-:W-:Y:S01]  /*10200*/  FFMA R47, R50, R49, R47 ;  /* 0x00000031322f7223 */ /* 0x000fe2000000002f */
[----:B------:R-:W2:Y:S01]  /*10210*/  @P0 MUFU.EX2 R44, R48 ;  /* 0x00000030002c0308 */ /* 0x000ea20000000800 */
[----:B------:R-:W-:Y:S01]  /*10220*/  FFMA R56, R45, R56, R56 ;  /* 0x000000382d387223 */ /* 0x000fe20000000038 */
[----:B------:R-:W-:Y:S01]  /*10230*/  F2FP.F16.E4M3.UNPACK_B R45, R5 ;  /* 0x00000005ff2d723e */ /* 0x000fe200020006ff */
[----:B------:R-:W-:Y:S01]  /*10240*/  FFMA R50, R47, R46, R46 ;  /* 0x0000002e2f327223 */ /* 0x000fe2000000002e */
[----:B------:R-:W-:-:S03]  /*10250*/  FMUL R47, R2, R18 ;  /* 0x00000012022f7220 */ /* 0x000fc60000400000 */
[--C-:B------:R-:W-:Y:S01]  /*10260*/  HADD2.F32 R52, -RZ, R45.reuse.H0_H0 ;  /* 0x2000002dff347230 */ /* 0x100fe20000004100 */
[----:B------:R-:W3:Y:S01]  /*10270*/  @P5 MUFU.EX2 R49, R56 ;  /* 0x0000003800315308 */ /* 0x000ee20000000800 */
[----:B------:R-:W-:Y:S01]  /*10280*/  FFMA R58, R16, R58, R47 ;  /* 0x0000003a103a7223 */ /* 0x000fe2000000002f */
[----:B------:R-:W-:Y:S02]  /*10290*/  HADD2.F32 R54, -RZ, R45.H1_H1 ;  /* 0x3000002dff367230 */ /* 0x000fe40000004100 */
[----:B------:R-:W-:Y:S01]  /*102a0*/  FMUL R45, R2, R162 ;  /* 0x000000a2022d7220 */ /* 0x000fe20000400000 */
[----:B------:R-:W-:Y:S01]  /*102b0*/  FFMA R163, R16, R52, R163 ;  /* 0x0000003410a37223 */ /* 0x000fe200000000a3 */
[C---:B------:R-:W-:Y:S01]  /*102c0*/  FMUL R62, R58.reuse, 0.70710676908493041992 ;  /* 0x3f3504f33a3e7820 */ /* 0x040fe20000400000 */
[----:B------:R-:W-:Y:S01]  /*102d0*/  FMUL R23, R58, 0.5 ;  /* 0x3f0000003a177820 */ /* 0x000fe20000400000 */
[----:B------:R-:W-:Y:S01]  /*102e0*/  FFMA R54, R16, R54, R45 ;  /* 0x0000003610367223 */ /* 0x000fe2000000002d */
[----:B------:R-:W4:Y:S01]  /*102f0*/  @P4 MUFU.EX2 R46, R50 ;  /* 0x00000032002e4308 */ /* 0x000f220000000800 */
[----:B--2---:R-:W-:Y:S01]  /*10300*/  @P0 FADD R44, -R44, 1 ;  /* 0x3f8000002c2c0421 */ /* 0x004fe20000000100 */
[----:B------:R-:W-:-:S04]  /*10310*/  FMUL R59, R163, 0.70710676908493041992 ;  /* 0x3f3504f3a33b7820 */ /* 0x000fc80000400000 */
[----:B------:R-:W-:Y:S01]  /*10320*/  @P0 LOP3.LUT R48, R44, 0x80000000, R61, 0xb8, !PT ;  /* 0x800000002c300812 */ /* 0x000fe200078eb83d */
[----:B------:R-:W-:Y:S01]  /*10330*/  FMUL R44, R62, R62 ;  /* 0x0000003e3e2c7220 */ /* 0x000fe20000400000 */
[----:B------:R-:W-:Y:S01]  /*10340*/  FMUL R61, R54, 0.70710676908493041992 ;  /* 0x3f3504f3363d7820 */ /* 0x000fe20000400000 */
[----:B---3--:R-:W-:Y:S01]  /*10350*/  @P5 FADD R49, -R49, 1 ;  /* 0x3f80000031315421 */ /* 0x008fe20000000100 */
[C---:B------:R-:W-:Y:S01]  /*10360*/  FMUL R18, R59.reuse, R59 ;  /* 0x0000003b3b127220 */ /* 0x040fe20000400000 */
[----:B------:R-:W-:-:S03]  /*10370*/  FSETP.GE.AND P0, PT, |R59|, 1.0029599666595458984, PT ;  /* 0x3f8060fe3b00780b */ /* 0x000fc60003f06200 */
[----:B------:R-:W-:Y:S02]  /*10380*/  @P5 LOP3.LUT R56, R49, 0x80000000, R60, 0xb8, !PT ;  /* 0x8000000031385812 */ /* 0x000fe400078eb83c */
[----:B------:R-:W-:Y:S01]  /*10390*/  FSETP.GE.AND P5, PT, |R62|, 1.0029599666595458984, PT ;  /* 0x3f8060fe3e00780b */ /* 0x000fe20003fa6200 */
[----:B----4-:R-:W-:Y:S01]  /*103a0*/  @P4 FADD R46, -R46, 1 ;  /* 0x3f8000002e2e4421 */ /* 0x010fe20000000100 */
[----:B------:R-:W-:Y:S02]  /*103b0*/  FSEL R18, |R59|, R18, P0 ;  /* 0x000000123b127208 */ /* 0x000fe40000000200 */
[----:B------:R-:W-:Y:S02]  /*103c0*/  FSEL R49, R6, 8.4834944573231041431e-05, P5 ;  /* 0x38b1e96a06317808 */ /* 0x000fe40002800000 */
[----:B------:R-:W-:Y:S02]  /*103d0*/  @P4 LOP3.LUT R50, R46, 0x80000000, R63, 0xb8, !PT ;  /* 0x800000002e324812 */ /* 0x000fe400078eb83f */
[----:B------:R-:W-:Y:S01]  /*103e0*/  FSEL R46, |R62|, R44, P5 ;  /* 0x0000002c3e2e7208 */ /* 0x000fe20002800200 */
[----:B------:R-:W-:Y:S01]  /*103f0*/  FMUL R44, R61, R61 ;  /* 0x0000003d3d2c7220 */ /* 0x000fe20000400000 */
[----:B------:R-:W-:Y:S01]  /*10400*/  FSEL R51, -R7, -0.00082130916416645050049, P5 ;  /* 0xba574d2007337808 */ /* 0x000fe20002800100 */
[----:B------:R-:W-:Y:S01]  /*10410*/  FADD R27, R50, 1 ;  /* 0x3f800000321b7421 */ /* 0x000fe20000000000 */
[----:B------:R-:W-:-:S02]  /*10420*/  FSETP.GE.AND P4, PT, |R61|, 1.0029599666595458984, PT ;  /* 0x3f8060fe3d00780b */ /* 0x000fc40003f86200 */
[----:B------:R-:W-:Y:S01]  /*10430*/  FSEL R45, R6, 8.4834944573231041431e-05, P0 ;  /* 0x38b1e96a062d7808 */ /* 0x000fe20000000000 */
[----:B------:R-:W-:Y:S01]  /*10440*/  FFMA R55, R46, R49, R51 ;  /* 0x000000312e377223 */ /* 0x000fe20000000033 */
[----:B------:R-:W-:Y:S01]  /*10450*/  FSEL R47, -R7, -0.00082130916416645050049, P0 ;  /* 0xba574d20072f7808 */ /* 0x000fe20000000100 */
[----:B------:R-:W-:Y:S01]  /*10460*/  FMUL R27, R26, R27 ;  /* 0x0000001b1a1b7220 */ /* 0x000fe20000400000 */
[----:B------:R-:W-:Y:S02]  /*10470*/  FSEL R44, |R61|, R44, P4 ;  /* 0x0000002c3d2c7208 */ /* 0x000fe40002000200 */
[----:B------:R-:W-:Y:S01]  /*10480*/  FSEL R49, R6, 8.4834944573231041431e-05, P4 ;  /* 0x38b1e96a06317808 */ /* 0x000fe20002000000 */
[----:B------:R-:W-:Y:S01]  /*10490*/  FFMA R45, R18, R45, R47 ;  /* 0x0000002d122d7223 */ /* 0x000fe2000000002f */
[----:B------:R-:W-:Y:S02]  /*104a0*/  FSEL R51, -R7, -0.00082130916416645050049, P4 ;  /* 0xba574d2007337808 */ /* 0x000fe40002000100 */
[----:B------:R-:W-:-:S02]  /*104b0*/  FSEL R57, R8, 0.0052134888246655464172, P5 ;  /* 0x3baad5ea08397808 */ /* 0x000fc40002800000 */
[----:B------:R-:W-:Y:S01]  /*104c0*/  FSEL R47, R8, 0.0052134888246655464172, P0 ;  /* 0x3baad5ea082f7808 */ /* 0x000fe20000000000 */
[----:B------:R-:W-:Y:S01]  /*104d0*/  FFMA R49, R44, R49, R51 ;  /* 0x000000312c317223 */ /* 0x000fe20000000033 */
[----:B------:R-:W-:Y:S01]  /*104e0*/  FSEL R53, R8, 0.0052134888246655464172, P4 ;  /* 0x3baad5ea08357808 */ /* 0x000fe20002000000 */
[----:B------:R-:W-:Y:S01]  /*104f0*/  FFMA R55, R46, R55, R57 ;  /* 0x000000372e377223 */ /* 0x000fe20000000039 */
[C---:B------:R-:W-:Y:S01]  /*10500*/  FSEL R51, -R9.reuse, -0.026868773624300956726, P5 ;  /* 0xbcdc1be709337808 */ /* 0x040fe20002800100 */
[----:B------:R-:W-:Y:S01]  /*10510*/  FFMA R45, R18, R45, R47 ;  /* 0x0000002d122d7223 */ /* 0x000fe2000000002f */
[----:B------:R-:W-:Y:S01]  /*10520*/  FSEL R47, -R9, -0.026868773624300956726, P0 ;  /* 0xbcdc1be7092f7808 */ /* 0x000fe20000000100 */
[----:B------:R-:W-:Y:S01]  /*10530*/  FFMA R53, R44, R49, R53 ;  /* 0x000000312c357223 */ /* 0x000fe20000000035 */
[----:B------:R-:W-:Y:S01]  /*10540*/  FSEL R57, R10, 0.11284004896879196167, P5 ;  /* 0x3de718af0a397808 */ /* 0x000fe20002800000 */
        /* <DEDUP_REMOVED lines=9> */
[C---:B------:R-:W-:Y:S01]  /*105e0*/  FSEL R47, R11.reuse, -0.37612664699554443359, P0 ;  /* 0xbec093ac0b2f7808 */ /* 0x040fe20000000000 */
[----:B------:R-:W-:Y:S01]  /*105f0*/  FFMA R51, R44, R53, R51 ;  /* 0x000000352c337223 */ /* 0x000fe20000000033 */
[----:B------:R-:W-:Y:S01]  /*10600*/  FSEL R53, R10, 0.11284004896879196167, P4 ;  /* 0x3de718af0a357808 */ /* 0x000fe20002000000 */
[----:B------:R-:W-:Y:S01]  /*10610*/  FFMA R55, R46, R55, R49 ;  /* 0x000000372e377223 */ /* 0x000fe20000000031 */
[----:B------:R-:W-:Y:S01]  /*10620*/  FSEL R49, R12, 0.12837915122509002686, P0 ;  /* 0x3e0375d30c317808 */ /* 0x000fe20000000000 */
[----:B------:R-:W-:Y:S01]  /*10630*/  FFMA R45, R18, R45, R47 ;  /* 0x0000002d122d7223 */ /* 0x000fe2000000002f */
[----:B------:R-:W-:Y:S01]  /*10640*/  FSEL R47, R11, -0.37612664699554443359, P4 ;  /* 0xbec093ac0b2f7808 */ /* 0x000fe20002000000 */
[----:B------:R-:W-:Y:S01]  /*10650*/  FFMA R51, R44, R51, R53 ;  /* 0x000000332c337223 */ /* 0x000fe20000000035 */
[----:B------:R-:W-:Y:S01]  /*10660*/  FSEL R46, R12, 0.12837915122509002686, P4 ;  /* 0x3e0375d30c2e7808 */ /* 0x000fe20002000000 */
[----:B------:R-:W-:Y:S01]  /*10670*/  FFMA R45, R18, R45, R49 ;  /* 0x0000002d122d7223 */ /* 0x000fe20000000031 */
[----:B------:R-:W-:Y:S01]  /*10680*/  FSEL R18, -|R59|, R59, P0 ;  /* 0x0000003b3b127208 */ /* 0x000fe20000000300 */
[----:B------:R-:W-:Y:S01]  /*10690*/  FFMA R47, R44, R51, R47 ;  /* 0x000000332c2f7223 */ /* 0x000fe2000000002f */
[----:B------:R-:W-:-:S03]  /*106a0*/  FSEL R52, -|R62|, R62, P5 ;  /* 0x0000003e3e347208 */ /* 0x000fc60002800300 */
[----:B------:R-:W-:Y:S01]  /*106b0*/  FFMA R18, R45, R18, R18 ;  /* 0x000000122d127223 */ /* 0x000fe20000000012 */
[----:B------:R-:W-:Y:S01]  /*106c0*/  FSEL R45, -|R61|, R61, P4 ;  /* 0x0000003d3d2d7208 */ /* 0x000fe20002000300 */
[----:B------:R-:W-:Y:S01]  /*106d0*/  FFMA R46, R44, R47, R46 ;  /* 0x0000002f2c2e7223 */ /* 0x000fe2000000002e */
[----:B------:R-:W-:Y:S01]  /*106e0*/  FFMA R52, R55, R52, R52 ;  /* 0x0000003437347223 */ /* 0x000fe20000000034 */
[----:B------:R-:W2:Y:S02]  /*106f0*/  @P0 MUFU.EX2 R44, R18 ;  /* 0x00000012002c0308 */ /* 0x000ea40000000800 */
[----:B------:R-:W-:-:S06]  /*10700*/  FFMA R45, R46, R45, R45 ;  /* 0x0000002d2e2d7223 */ /* 0x000fcc000000002d */
[----:B------:R-:W3:Y:S08]  /*10710*/  @P5 MUFU.EX2 R49, R52 ;  /* 0x0000003400315308 */ /* 0x000ef00000000800 */
[----:B------:R-:W4:Y:S01]  /*10720*/  @P4 MUFU.EX2 R46, R45 ;  /* 0x0000002d002e4308 */ /* 0x000f220000000800 */
[----:B--2---:R-:W-:-:S05]  /*10730*/  @P0 FADD R44, -R44, 1 ;  /* 0x3f8000002c2c0421 */ /* 0x004fca0000000100 */
[----:B------:R-:W-:Y:S01]  /*10740*/  @P0 LOP3.LUT R18, R44, 0x80000000, R59, 0xb8, !PT ;  /* 0x800000002c120812 */ /* 0x000fe200078eb83b */
[----:B------:R-:W-:Y:S01]  /*10750*/  FMUL R44, R24, R25 ;  /* 0x00000019182c7220 */ /* 0x000fe20000400000 */
[----:B------:R-:W-:Y:S01]  /*10760*/  FMUL R24, R22, 0.5 ;  /* 0x3f00000016187820 */ /* 0x000fe20000400000 */
[----:B---3--:R-:W-:Y:S01]  /*10770*/  @P5 FADD R49, -R49, 1 ;  /* 0x3f80000031315421 */ /* 0x008fe20000000100 */
[----:B------:R-:W-:Y:S01]  /*10780*/  FADD R25, R48, 1 ;  /* 0x3f80000030197421 */ /* 0x000fe20000000000 */
[----:B------:R-:W-:Y:S01]  /*10790*/  FADD R22, R43, 1 ;  /* 0x3f8000002b167421 */ /* 0x000fe20000000000 */
[----:B------:R-:W-:Y:S01]  /*107a0*/  FADD R18, R18, 1 ;  /* 0x3f80000012127421 */ /* 0x000fe20000000000 */
[----:B------:R-:W-:Y:S01]  /*107b0*/  F2FP.SATFINITE.E4M3.F32.PACK_AB_MERGE_C R44, R29, R44, RZ ;  /* 0x0000002c1d2c723e */ /* 0x000fe200048070ff */
[----:B------:R-:W-:Y:S01]  /*107c0*/  FMUL R28, R24, R25 ;  /* 0x00000019181c7220 */ /* 0x000fe20000400000 */
[----:B------:R-:W-:Y:S01]  /*107d0*/  @P5 LOP3.LUT R52, R49, 0x80000000, R62, 0xb8, !PT ;  /* 0x8000000031345812 */ /* 0x000fe200078eb83e */
[----:B------:R-:W-:Y:S01]  /*107e0*/  FMUL R39, R39, R22 ;  /* 0x0000001627277220 */ /* 0x000fe20000400000 */
[----:B----4-:R-:W-:Y:S01]  /*107f0*/  @P4 FADD R46, -R46, 1 ;  /* 0x3f8000002e2e4421 */ /* 0x010fe20000000100 */
[----:B------:R-:W-:Y:S01]  /*10800*/  FMUL R24, R19, 0.5 ;  /* 0x3f00000013187820 */ /* 0x000fe20000400000 */
[----:B------:R-:W-:Y:S01]  /*10810*/  FMUL R19, R163, 0.5 ;  /* 0x3f000000a3137820 */ /* 0x000fe20000400000 */
[----:B------:R-:W-:Y:S01]  /*10820*/  FMUL R22, R54, 0.5 ;  /* 0x3f00000036167820 */ /* 0x000fe20000400000 */
[----:B------:R-:W-:Y:S01]  /*10830*/  FADD R25, R56, 1 ;  /* 0x3f80000038197421 */ /* 0x000fe20000000000 */
[----:B------:R-:W-:Y:S01]  /*10840*/  @P4 LOP3.LUT R45, R46, 0x80000000, R61, 0xb8, !PT ;  /* 0x800000002e2d4812 */ /* 0x000fe200078eb83d */
[----:B------:R-:W-:Y:S01]  /*10850*/  FADD R52, R52, 1 ;  /* 0x3f80000034347421 */ /* 0x000fe20000000000 */
[----:B------:R-:W-:Y:S01]  /*10860*/  FMUL R18, R19, R18 ;  /* 0x0000001213127220 */ /* 0x000fe20000400000 */
[----:B------:R-:W-:Y:S01]  /*10870*/  FMUL R24, R24, R25 ;  /* 0x0000001918187220 */ /* 0x000fe20000400000 */
[----:B------:R-:W-:Y:S01]  /*10880*/  F2FP.SATFINITE.E4M3.F32.PACK_AB_MERGE_C R38, R39, R38, RZ ;  /* 0x000000262726723e */ /* 0x000fe200048070ff */
[----:B------:R-:W-:Y:S01]  /*10890*/  FADD R45, R45, 1 ;  /* 0x3f8000002d2d7421 */ /* 0x000fe20000000000 */
[----:B------:R-:W-:Y:S01]  /*108a0*/  FMUL R23, R52, R23 ;  /* 0x0000001734177220 */ /* 0x000fe20000400000 */
[----:B------:R-:W-:-:S02]  /*108b0*/  F2FP.SATFINITE.E4M3.F32.PACK_AB_MERGE_C R28, R27, R28, RZ ;  /* 0x0000001c1b1c723e */ /* 0x000fc400048070ff */
[----:B------:R-:W-:Y:S02]  /*108c0*/  FMUL R45, R22, R45 ;  /* 0x0000002d162d7220 */ /* 0x000fe40000400000 */
[----:B------:R-:W-:-:S03]  /*108d0*/  F2FP.SATFINITE.E4M3.F32.PACK_AB_MERGE_C R24, R23, R24, RZ ;  /* 0x000000181718723e */ /* 0x000fc600048070ff */
[----:B------:R-:W-:Y:S01]  /*108e0*/  F2FP.SATFINITE.E4M3.F32.PACK_AB_MERGE_C R18, R45, R18, RZ ;  /* 0x000000122d12723e */ /* 0x000fe200048070ff */
[----:B------:R-:W-:Y:S06]  /*108f0*/  @P1 BRA `(.L_x_99) ;  /* 0x0000000000041947 */ /* 0x000fec0003800000 */
[----:B------:R-:W-:-:S04]  /*10900*/  DEPBAR.LE SB0, 0x1 ;  /* 0x000080400000791a */ /* 0x000fc80000000000 */
.L_x_99:
        /* <DEDUP_REMOVED lines=27> */
.L_x_101:
[----:B------:R-:W-:Y:S05]  /*10ac0*/  BSYNC B0 ;  /* 0x0000000000007941 */ /* 0x000fea0003800000 */
.L_x_100:
[----:B------:R-:W-:Y:S04]  /*10ad0*/  BSSY B0, `(.L_x_102) ;  /* 0x000003c000007945 */ /* 0x000fe80003800000 */
[----:B------:R-:W-:Y:S05]  /*10ae0*/  @P3 BRA `(.L_x_103) ;  /* 0x0000000000e83947 */ /* 0x000fea0003800000 */
[----:B------:R-:W2:Y:S02]  /*10af0*/  LDL R18, [R1+0xcc] ;  /* 0x0000cc0001127983 */ /* 0x000ea40000100800 */
[----:B--2---:R-:W-:-:S13]  /*10b00*/  ISETP.NE.AND P4, PT, R18, 0x3, PT ;  /* 0x000000031200780c */ /* 0x004fda0003f85270 */
[----:B------:R-:W-:Y:S05]  /*10b10*/  @!P4 BRA `(.L_x_104) ;  /* 0x000000000004c947 */ /* 0x000fea0003800000 */
[----:B------:R-:W-:Y:S01]  /*10b20*/  BPT.TRAP 0x1 ;  /* 0x000000040000795c */ /* 0x000fe20000300000 */
.L_x_104:
[----:B------:R-:W2:Y:S04]  /*10b30*/  LDL R19, [R1+0xb8] ;  /* 0x0000b80001137983 */ /* 0x000ea80000100800 */
[----:B------:R-:W3:Y:S01]  /*10b40*/  LDL R18, [R1+0xb4] ;  /* 0x0000b40001127983 */ /* 0x000ee20000100800 */
[----:B------:R-:W-:Y:S01]  /*10b50*/  BSSY B1, `(.L_x_105) ;  /* 0x0000005000017945 */ /* 0x000fe20003800000 */
[----:B--2---:R-:W-:Y:S02]  /*10b60*/  SHF.L.U32 R19, R19, 0x1f, RZ ;  /* 0x0000001f13137819 */ /* 0x004fe400000006ff */
[----:B---3--:R-:W-:-:S04]  /*10b70*/  LEA R18, R18, UR43, 0x3 ;  /* 0x0000002b12127c11 */ /* 0x008fc8000f8e18ff */
[----:B------:R-:W2:Y:S02]  /*10b80*/  SYNCS.PHASECHK.TRANS64.TRYWAIT P0, [R18+URZ+0x80], R19 ;  /* 0x00008013120075a7 */ /* 0x000ea4000800017f */
[----:B--2---:R-:W-:Y:S05]  /*10b90*/  @!P0 BRA `(.L_x_106) ;  /* 0x000000a400648947 */ /* 0x004fea0003800000 */
.L_x_244:
[----:B------:R-:W-:Y:S05]  /*10ba0*/  BSYNC B1 ;  /* 0x0000000000017941 */ /* 0x000fea0003800000 */
.L_x_105:
        /* <DEDUP_REMOVED lines=18> */
.L_x_108:
[----:B------:R-:W-:Y:S05]  /*10cd0*/  BSYNC B1 ;  /* 0x0000000000017941 */ /* 0x000fea0003800000 */
.L_x_107:
        /* <DEDUP_REMOVED lines=8> */
.L_x_109:
        /* <DEDUP_REMOVED lines=19> */
.L_x_103:
[----:B------:R-:W-:Y:S05]  /*10e90*/  BSYNC B0 ;  /* 0x0000000000007941 */ /* 0x000fea0003800000 */
.L_x_102:
[----:B------:R-:W3:Y:S04]  /*10ea0*/  LDL.LU R32, [R1] ;  /* 0x0000000001207983 */ /* 0x000ee80000300800 */
[----:B------:R-:W4:Y:S04]  /*10eb0*/  LDL.LU R31, [R1+0x4] ;  /* 0x00000400011f7983 */ /* 0x000f280000300800 */
[----:B------:R-:W5:Y:S01]  /*10ec0*/  LDL.LU R29, [R1+0x8] ;  /* 0x00000800011d7983 */ /* 0x000f620000300800 */
[----:B------:R-:W-:Y:S01]  /*10ed0*/  F2FP.F16.E4M3.UNPACK_B R27, R5.H1 ;  /* 0x00000005ff1b723e */ /* 0x000fe200030006ff */
[----:B------:R-:W-:-:S02]  /*10ee0*/  FMUL R229, R2, R229 ;  /* 0x000000e502e57220 */ /* 0x000fc40000400000 */
[----:B------:R-:W5:Y:S02]  /*10ef0*/  LDL.LU R43, [R1+0xc] ;  /* 0x00000c00012b7983 */ /* 0x000f640000300800 */
[----:B--2---:R-:W-:Y:S02]  /*10f00*/  HADD2.F32 R18, -RZ, R27.H0_H0 ;  /* 0x2000001bff127230 */ /* 0x004fe40000004100 */
[----:B------:R-:W2:Y:S03]  /*10f10*/  LDL.LU R41, [R1+0x10] ;  /* 0x0000100001297983 */ /* 0x000ea60000300800 */
[----:B------:R-:W-:Y:S01]  /*10f20*/  FFMA R18, R16, R18, R229 ;  /* 0x0000001210127223 */ /* 0x000fe200000000e5 */
[----:B------:R-:W2:Y:S03]  /*10f30*/  LDL.LU R33, [R1+0x14] ;  /* 0x0000140001217983 */ /* 0x000ea60000300800 */
[----:B------:R-:W-:Y:S01]  /*10f40*/  FMUL R28, R18, 0.70710676908493041992 ;  /* 0x3f3504f3121c7820 */ /* 0x000fe20000400000 */
[----:B------:R-:W2:Y:S03]  /*10f50*/  LDL.LU R51, [R1+0x18] ;  /* 0x0000180001337983 */ /* 0x000ea60000300800 */
[C---:B------:R-:W-:Y:S01]  /*10f60*/  FMUL R19, R28.reuse, R28 ;  /* 0x0000001c1c137220 */ /* 0x040fe20000400000 */
[----:B------:R-:W2:Y:S01]  /*10f70*/  LDL.LU R50, [R1+0x1c] ;  /* 0x00001c0001327983 */ /* 0x000ea20000300800 */
[----:B------:R-:W-:-:S03]  /*10f80*/  FSETP.GE.AND P0, PT, |R28|, 1.0029599666595458984, PT ;  /* 0x3f8060fe1c00780b */ /* 0x000fc60003f06200 */
[----:B------:R-:W2:Y:S01]  /*10f90*/  LDL.LU R49, [R1+0x20] ;  /* 0x0000200001317983 */ /* 0x000ea20000300800 */
[----:B------:R-:W-:Y:S02]  /*10fa0*/  FSEL R19, |R28|, R19, P0 ;  /* 0x000000131c137208 */ /* 0x000fe40000000200 */
[----:B------:R-:W-:Y:S01]  /*10fb0*/  FSEL R22, R6, 8.4834944573231041431e-05, P0 ;  /* 0x38b1e96a06167808 */ /* 0x000fe20000000000 */
[----:B------:R-:W2:Y:S01]  /*10fc0*/  LDL.LU R57, [R1+0x24] ;  /* 0x0000240001397983 */ /* 0x000ea20000300800 */
[----:B------:R-:W-:Y:S02]  /*10fd0*/  FSEL R24, -R7, -0.00082130916416645050049, P0 ;  /* 0xba574d2007187808 */ /* 0x000fe40000000100 */
[----:B------:R-:W-:Y:S01]  /*10fe0*/  FSEL R23, R8, 0.0052134888246655464172, P0 ;  /* 0x3baad5ea08177808 */ /* 0x000fe20000000000 */
[----:B------:R-:W2:Y:S01]  /*10ff0*/  LDL.LU R56, [R1+0x28] ;  /* 0x0000280001387983 */ /* 0x000ea20000300800 */
[----:B------:R-:W-:Y:S01]  /*11000*/  FSEL R25, -R9, -0.026868773624300956726, P0 ;  /* 0xbcdc1be709197808 */ /* 0x000fe20000000100 */
[C---:B------:R-:W-:Y:S01]  /*11010*/  FFMA R22, R19.reuse, R22, R24 ;  /* 0x0000001613167223 */ /* 0x040fe20000000018 */
[----:B------:R-:W-:Y:S01]  /*11020*/  FSEL R24, -|R28|, R28, P0 ;  /* 0x0000001c1c187208 */ /* 0x000fe20000000300 */
[----:B------:R-:W2:Y:S02]  /*11030*/  LDL.LU R53, [R1+0x2c] ;  /* 0x00002c0001357983 */ /* 0x000ea40000300800 */
[----:B------:R-:W-:Y:S01]  /*11040*/  FFMA R22, R19, R22, R23 ;  /* 0x0000001613167223 */ /* 0x000fe20000000017 */
[----:B------:R-:W-:-:S03]  /*11050*/  FSEL R23, R10, 0.11284004896879196167, P0 ;  /* 0x3de718af0a177808 */ /* 0x000fc60000000000 */
[----:B------:R-:W-:Y:S01]  /*11060*/  FFMA R22, R19, R22, R25 ;  /* 0x0000001613167223 */ /* 0x000fe20000000019 */
[----:B------:R-:W-:-:S03]  /*11070*/  FSEL R25, R11, -0.37612664699554443359, P0 ;  /* 0xbec093ac0b197808 */ /* 0x000fc60000000000 */
[----:B------:R-:W-:Y:S01]  /*11080*/  FFMA R22, R19, R22, R23 ;  /* 0x0000001613167223 */ /* 0x000fe20000000017 */
[----:B------:R-:W-:-:S03]  /*11090*/  FSEL R23, R12, 0.12837915122509002686, P0 ;  /* 0x3e0375d30c177808 */ /* 0x000fc60000000000 */
[----:B------:R-:W-:-:S04]  /*110a0*/  FFMA R22, R19, R22, R25 ;  /* 0x0000001613167223 */ /* 0x000fc80000000019 */
[----:B------:R-:W-:Y:S01]  /*110b0*/  FFMA R19, R19, R22, R23 ;  /* 0x0000001613137223 */ /* 0x000fe20000000017 */
[----:B------:R-:W-:Y:S01]  /*110c0*/  F2FP.F16.E4M3.UNPACK_B R23, R4 ;  /* 0x00000004ff17723e */ /* 0x000fe200020006ff */
[----:B------:R-:W-:Y:S02]  /*110d0*/  HADD2.F32 R22, -RZ, R27.H1_H1 ;  /* 0x3000001bff167230 */ /* 0x000fe40000004100 */
[----:B------:R-:W-:Y:S02]  /*110e0*/  FFMA R19, R19, R24, R24 ;  /* 0x0000001813137223 */ /* 0x000fe40000000018 */
[--C-:B------:R-:W-:Y:S02]  /*110f0*/  HADD2.F32 R24, -RZ, R23.reuse.H0_H0 ;  /* 0x20000017ff187230 */ /* 0x100fe40000004100 */
[----:B------:R-:W1:Y:S01]  /*11100*/  @P0 MUFU.EX2 R26, R19 ;  /* 0x00000013001a0308 */ /* 0x000e620000000800 */
[----:B------:R-:W-:Y:S02]  /*11110*/  HADD2.F32 R30, -RZ, R23.H1_H1 ;  /* 0x30000017ff1e7230 */ /* 0x000fe40000004100 */
[----:B-1----:R-:W-:-:S05]  /*11120*/  @P0 FADD R26, -R26, 1 ;  /* 0x3f8000001a1a0421 */ /* 0x002fca0000000100 */
[----:B------:R-:W-:Y:S02]  /*11130*/  @P0 LOP3.LUT R19, R26, 0x80000000, R28, 0xb8, !PT ;  /* 0x800000001a130812 */ /* 0x000fe400078eb81c */
[----:B------:R-:W-:Y:S01]  /*11140*/  F2FP.F16.E4M3.UNPACK_B R47, R3 ;  /* 0x00000003ff2f723e */ /* 0x000fe200020006ff */
[C---:B---3--:R-:W-:Y:S01]  /*11150*/  FMUL R23, R2.reuse, R32 ;  /* 0x0000002002177220 */ /* 0x048fe20000400000 */
[----:B----4-:R-:W-:-:S03]  /*11160*/  FMUL R25, R2, R31 ;  /* 0x0000001f02197220 */ /* 0x010fc60000400000 */
[C---:B------:R-:W-:Y:S01]  /*11170*/  FFMA R22, R16.reuse, R22, R23 ;  /* 0x0000001610167223 */ /* 0x040fe20000000017 */
[----:B------:R-:W-:-:S03]  /*11180*/  FFMA R23, R16, R24, R25 ;  /* 0x0000001810177223 */ /* 0x000fc60000000019 */
[----:B------:R-:W-:Y:S01]  /*11190*/  FMUL R37, R22, 0.70710676908493041992 ;  /* 0x3f3504f316257820 */ /* 0x000fe20000400000 */
[----:B-----5:R-:W-:Y:S01]  /*111a0*/  FMUL R27, R2, R29 ;  /* 0x0000001d021b7220 */ /* 0x020fe20000400000 */
[----:B------:R-:W-:Y:S02]  /*111b0*/  FMUL R39, R23, 0.70710676908493041992 ;  /* 0x3f3504f317277820 */ /* 0x000fe40000400000 */
[C---:B------:R-:W-:Y:S01]  /*111c0*/  FMUL R25, R37.reuse, R37 ;  /* 0x0000002525197220 */ /* 0x040fe20000400000 */
[----:B------:R-:W-:Y:S01]  /*111d0*/  FSETP.GE.AND P0, PT, |R37|, 1.0029599666595458984, PT ;  /* 0x3f8060fe2500780b */ /* 0x000fe20003f06200 */
[----:B------:R-:W-:Y:S01]  /*111e0*/  FFMA R24, R16, R30, R27 ;  /* 0x0000001e10187223 */ /* 0x000fe2000000001b */
[C---:B------:R-:W-:Y:S01]  /*111f0*/  FMUL R27, R39.reuse, R39 ;  /* 0x00000027271b7220 */ /* 0x040fe20000400000 */
[----:B------:R-:W-:Y:S02]  /*11200*/  FSETP.GE.AND P4, PT, |R39|, 1.0029599666595458984, PT ;  /* 0x3f8060fe2700780b */ /* 0x000fe40003f86200 */
[----:B------:R-:W-:Y:S01]  /*11210*/  FSEL R25, |R37|, R25, P0 ;  /* 0x0000001925197208 */ /* 0x000fe20000000200 */
[----:B------:R-:W-:Y:S01]  /*11220*/  FMUL R42, R24, 0.70710676908493041992 ;  /* 0x3f3504f3182a7820 */ /* 0x000fe20000400000 */
[----:B------:R-:W-:-:S02]  /*11230*/  FSEL R26, R6, 8.4834944573231041431e-05, P0 ;  /* 0x38b1e96a061a7808 */ /* 0x000fc40000000000 */
[----:B------:R-:W-:Y:S01]  /*11240*/  FSEL R28, -R7, -0.00082130916416645050049, P0 ;  /* 0xba574d20071c7808 */ /* 0x000fe20000000100 */
[----:B------:R-:W-:Y:S01]  /*11250*/  FMUL R29, R42, R42 ;  /* 0x0000002a2a1d7220 */ /* 0x000fe20000400000 */
[----:B------:R-:W-:Y:S02]  /*11260*/  FSEL R27, |R39|, R27, P4 ;  /* 0x0000001b271b7208 */ /* 0x000fe40002000200 */
[----:B------:R-:W-:Y:S01]  /*11270*/  FSEL R30, R6, 8.4834944573231041431e-05, P4 ;  /* 0x38b1e96a061e7808 */ /* 0x000fe20002000000 */
[----:B------:R-:W-:Y:S01]  /*11280*/  FFMA R26, R25, R26, R28 ;  /* 0x0000001a191a7223 */ /* 0x000fe2000000001c */
[----:B------:R-:W-:Y:S02]  /*11290*/  FSEL R32, -R7, -0.00082130916416645050049, P4 ;  /* 0xba574d2007207808 */ /* 0x000fe40002000100 */
[----:B------:R-:W-:Y:S02]  /*112a0*/  FSETP.GE.AND P5, PT, |R42|, 1.0029599666595458984, PT ;  /* 0x3f8060fe2a00780b */ /* 0x000fe40003fa6200 */
[----:B------:R-:W-:Y:S01]  /*112b0*/  FSEL R28, R8, 0.0052134888246655464172, P0 ;  /* 0x3baad5ea081c7808 */ /* 0x000fe20000000000 */
[----:B------:R-:W-:Y:S01]  /*112c0*/  FFMA R32, R27, R30, R32 ;  /* 0x0000001e1b207223 */ /* 0x000fe20000000020 */
[----:B------:R-:W-:-:S02]  /*112d0*/  FSEL R29, |R42|, R29, P5 ;  /* 0x0000001d2a1d7208 */ /* 0x000fc40002800200 */
[----:B------:R-:W-:Y:S01]  /*112e0*/  FSEL R36, R6, 8.4834944573231041431e-05, P5 ;  /* 0x38b1e96a06247808 */ /* 0x000fe20002800000 */
[----:B------:R-:W-:Y:S01]  /*112f0*/  FFMA R26, R25, R26, R28 ;  /* 0x0000001a191a7223 */ /* 0x000fe2000000001c */
[----:B------:R-:W-:Y:S02]  /*11300*/  FSEL R38, -R7, -0.00082130916416645050049, P5 ;  /* 0xba574d2007267808 */ /* 0x000fe40002800100 */
[C---:B------:R-:W-:Y:S02]  /*11310*/  FSEL R34, R8.reuse, 0.0052134888246655464172, P4 ;  /* 0x3baad5ea08227808 */ /* 0x040fe40002000000 */
        /* <DEDUP_REMOVED lines=22> */
[----:B------:R-:W-:Y:S01]  /*11480*/  FSEL R26, R12, 0.12837915122509002686, P4 ;  /* 0x3e0375d30c1a7808 */ /* 0x000fe20002000000 */
[----:B------:R-:W-:Y:S01]  /*11490*/  FFMA R25, R25, R30, R30 ;  /* 0x0000001e19197223 */ /* 0x000fe2000000001e */
[----:B------:R-:W-:Y:S01]  /*114a0*/  FSEL R30, R11, -0.37612664699554443359, P5 ;  /* 0xbec093ac0b1e7808 */ /* 0x000fe20002800000 */
[----:B------:R-:W-:-:S02]  /*114b0*/  FFMA R36, R29, R38, R36 ;  /* 0x000000261d247223 */ /* 0x000fc40000000024 */
[----:B------:R-:W-:Y:S01]  /*114c0*/  FFMA R26, R27, R32, R26 ;  /* 0x000000201b1a7223 */ /* 0x000fe2000000001a */
[----:B------:R-:W-:Y:S01]  /*114d0*/  FSEL R27, -|R39|, R39, P4 ;  /* 0x00000027271b7208 */ /* 0x000fe20002000300 */
[C---:B------:R-:W-:Y:S01]  /*114e0*/  FFMA R30, R29.reuse, R36, R30 ;  /* 0x000000241d1e7223 */ /* 0x040fe2000000001e */
[----:B------:R-:W-:Y:S01]  /*114f0*/  FSEL R31, R12, 0.12837915122509002686, P5 ;  /* 0x3e0375d30c1f7808 */ /* 0x000fe20002800000 */
[----:B------:R-:W1:Y:S02]  /*11500*/  @P0 MUFU.EX2 R28, R25 ;  /* 0x00000019001c0308 */ /* 0x000e640000000800 */
[----:B------:R-:W-:Y:S01]  /*11510*/  FFMA R26, R26, R27, R27 ;  /* 0x0000001b1a1a7223 */ /* 0x000fe2000000001b */
[----:B------:R-:W-:Y:S01]  /*11520*/  FSEL R32, -|R42|, R42, P5 ;  /* 0x0000002a2a207208 */ /* 0x000fe20002800300 */
[----:B------:R-:W-:-:S04]  /*11530*/  FFMA R31, R29, R30, R31 ;  /* 0x0000001e1d1f7223 */ /* 0x000fc8000000001f */
[----:B------:R-:W3:Y:S01]  /*11540*/  @P4 MUFU.EX2 R30, R26 ;  /* 0x0000001a001e4308 */ /* 0x000ee20000000800 */
[----:B------:R-:W-:Y:S01]  /*11550*/  F2FP.F16.E4M3.UNPACK_B R29, R4.H1 ;  /* 0x00000004ff1d723e */ /* 0x000fe200030006ff */
[----:B------:R-:W-:-:S04]  /*11560*/  FFMA R27, R31, R32, R32 ;  /* 0x000000201f1b7223 */ /* 0x000fc80000000020 */
[--C-:B------:R-:W-:Y:S02]  /*11570*/  HADD2.F32 R34, -RZ, R29.reuse.H0_H0 ;  /* 0x2000001dff227230 */ /* 0x100fe40000004100 */
[----:B------:R-:W4:Y:S01]  /*11580*/  @P5 MUFU.EX2 R35, R27 ;  /* 0x0000001b00235308 */ /* 0x000f220000000800 */
[----:B------:R-:W-:Y:S02]  /*11590*/  HADD2.F32 R36, -RZ, R29.H1_H1 ;  /* 0x3000001dff247230 */ /* 0x000fe40000004100 */
[----:B------:R-:W-:Y:S01]  /*115a0*/  FMUL R29, R2, R43 ;  /* 0x0000002b021d7220 */ /* 0x000fe20000400000 */
[----:B-1----:R-:W-:Y:S01]  /*115b0*/  @P0 FADD R32, -R28, 1 ;  /* 0x3f8000001c200421 */ /* 0x002fe20000000100 */
[----:B--2---:R-:W-:Y:S02]  /*115c0*/  FMUL R31, R2, R41 ;  /* 0x00000029021f7220 */ /* 0x004fe40000400000 */
[----:B------:R-:W-:Y:S01]  /*115d0*/  FFMA R28, R16, R34, R29 ;  /* 0x00000022101c7223 */ /* 0x000fe2000000001d */
[----:B------:R-:W-:-:S02]  /*115e0*/  HADD2.F32 R38, -RZ, R47.H0_H0 ;  /* 0x2000002fff267230 */ /* 0x000fc40000004100 */
[----:B---3--:R-:W-:Y:S01]  /*115f0*/  @P4 FADD R34, -R30, 1 ;  /* 0x3f8000001e224421 */ /* 0x008fe20000000100 */
[----:B------:R-:W-:Y:S01]  /*11600*/  FFMA R30, R16, R36, R31 ;  /* 0x00000024101e7223 */ /* 0x000fe2000000001f */
[----:B------:R-:W-:Y:S01]  /*11610*/  FMUL R43, R28, 0.70710676908493041992 ;  /* 0x3f3504f31c2b7820 */ /* 0x000fe20000400000 */
[----:B------:R-:W-:Y:S01]  /*11620*/  FMUL R33, R2, R33 ;  /* 0x0000002102217220 */ /* 0x000fe20000400000 */
[----:B------:R-:W-:Y:S01]  /*11630*/  @P0 LOP3.LUT R25, R32, 0x80000000, R37, 0xb8, !PT ;  /* 0x8000000020190812 */ /* 0x000fe200078eb825 */
[----:B------:R-:W-:Y:S01]  /*11640*/  FMUL R45, R30, 0.70710676908493041992 ;  /* 0x3f3504f31e2d7820 */ /* 0x000fe20000400000 */
[C---:B------:R-:W-:Y:S01]  /*11650*/  FMUL R31, R43.reuse, R43 ;  /* 0x0000002b2b1f7220 */ /* 0x040fe20000400000 */
[----:B------:R-:W-:Y:S01]  /*11660*/  FSETP.GE.AND P0, PT, |R43|, 1.0029599666595458984, PT ;  /* 0x3f8060fe2b00780b */ /* 0x000fe20003f06200 */
[----:B------:R-:W-:Y:S01]  /*11670*/  FFMA R29, R16, R38, R33 ;  /* 0x00000026101d7223 */ /* 0x000fe20000000021 */
[----:B----4-:R-:W-:Y:S01]  /*11680*/  @P5 FADD R35, -R35, 1 ;  /* 0x3f80000023235421 */ /* 0x010fe20000000100 */
[----:B------:R-:W-:Y:S01]  /*11690*/  @P4 LOP3.LUT R26, R34, 0x80000000, R39, 0xb8, !PT ;  /* 0x80000000221a4812 */ /* 0x000fe200078eb827 */
[C---:B------:R-:W-:Y:S01]  /*116a0*/  FMUL R33, R45.reuse, R45 ;  /* 0x0000002d2d217220 */ /* 0x040fe20000400000 */
[----:B------:R-:W-:Y:S01]  /*116b0*/  FSETP.GE.AND P4, PT, |R45|, 1.0029599666595458984, PT ;  /* 0x3f8060fe2d00780b */ /* 0x000fe20003f86200 */
[----:B------:R-:W-:Y:S01]  /*116c0*/  FMUL R48, R29, 0.70710676908493041992 ;  /* 0x3f3504f31d307820 */ /* 0x000fe20000400000 */
[----:B------:R-:W-:-:S02]  /*116d0*/  FSEL R31, |R43|, R31, P0 ;  /* 0x0000001f2b1f7208 */ /* 0x000fc40000000200 */
[----:B------:R-:W-:Y:S02]  /*116e0*/  FSEL R32, R6, 8.4834944573231041431e-05, P0 ;  /* 0x38b1e96a06207808 */ /* 0x000fe40000000000 */
[----:B------:R-:W-:Y:S02]  /*116f0*/  FSEL R34, -R7, -0.00082130916416645050049, P0 ;  /* 0xba574d2007227808 */ /* 0x000fe40000000100 */
[----:B------:R-:W-:Y:S01]  /*11700*/  @P5 LOP3.LUT R27, R35, 0x80000000, R42, 0xb8, !PT ;  /* 0x80000000231b5812 */ /* 0x000fe200078eb82a */
[----:B------:R-:W-:Y:S01]  /*11710*/  FMUL R35, R48, R48 ;  /* 0x0000003030237220 */ /* 0x000fe20000400000 */
[----:B------:R-:W-:Y:S01]  /*11720*/  FSEL R33, |R45|, R33, P4 ;  /* 0x000000212d217208 */ /* 0x000fe20002000200 */
[----:B------:R-:W-:Y:S01]  /*11730*/  FFMA R32, R31, R32, R34 ;  /* 0x000000201f207223 */ /* 0x000fe20000000022 */
[----:B------:R-:W-:Y:S02]  /*11740*/  FSEL R36, R6, 8.4834944573231041431e-05, P4 ;  /* 0x38b1e96a06247808 */ /* 0x000fe40002000000 */
[----:B------:R-:W-:-:S02]  /*11750*/  FSEL R38, -R7, -0.00082130916416645050049, P4 ;  /* 0xba574d2007267808 */ /* 0x000fc40002000100 */
[----:B------:R-:W-:Y:S02]  /*11760*/  FSETP.GE.AND P5, PT, |R48|, 1.0029599666595458984, PT ;  /* 0x3f8060fe3000780b */ /* 0x000fe40003fa6200 */
[----:B------:R-:W-:Y:S01]  /*11770*/  FSEL R34, R8, 0.0052134888246655464172, P0 ;  /* 0x3baad5ea08227808 */ /* 0x000fe20000000000 */
[----:B------:R-:W-:Y:S01]  /*11780*/  FFMA R38, R33, R36, R38 ;  /* 0x0000002421267223 */ /* 0x000fe20000000026 */
[----:B------:R-:W-:Y:S02]  /*11790*/  FSEL R35, |R48|, R35, P5 ;  /* 0x0000002330237208 */ /* 0x000fe40002800200 */
[----:B------:R-:W-:Y:S01]  /*117a0*/  FSEL R42, R6, 8.4834944573231041431e-05, P5 ;  /* 0x38b1e96a062a7808 */ /* 0x000fe20002800000 */
[----:B------:R-:W-:Y:S01]  /*117b0*/  FFMA R32, R31, R32, R34 ;  /* 0x000000201f207223 */ /* 0x000fe20000000022 */
[----:B------:R-:W-:Y:S02]  /*117c0*/  FSEL R44, -R7, -0.00082130916416645050049, P5 ;  /* 0xba574d20072c7808 */ /* 0x000fe40002800100 */
        /* <DEDUP_REMOVED lines=17> */
[----:B------:R-:W-:Y:S01]  /*118e0*/  FSEL R44, -R9, -0.026868773624300956726, P5 ;  /* 0xbcdc1be7092c7808 */ /* 0x000fe20002800100 */
[----:B------:R-:W-:Y:S01]  /*118f0*/  FFMA R31, R31, R32, R34 ;  /* 0x000000201f1f7223 */ /* 0x000fe20000000022 */
[----:B------:R-:W-:Y:S01]  /*11900*/  FSEL R36, -|R43|, R43, P0 ;  /* 0x0000002b2b247208 */ /* 0x000fe20000000300 */
[----:B------:R-:W-:Y:S01]  /*11910*/  FFMA R38, R33, R38, R40 ;  /* 0x0000002621267223 */ /* 0x000fe20000000028 */
[----:B------:R-:W-:Y:S01]  /*11920*/  FSEL R32, R12, 0.12837915122509002686, P4 ;  /* 0x3e0375d30c207808 */ /* 0x000fe20002000000 */
[----:B------:R-:W-:Y:S01]  /*11930*/  FFMA R44, R35, R46, R44 ;  /* 0x0000002e232c7223 */ /* 0x000fe2000000002c */
[----:B------:R-:W-:Y:S01]  /*11940*/  FSEL R42, R10, 0.11284004896879196167, P5 ;  /* 0x3de718af0a2a7808 */ /* 0x000fe20002800000 */
[----:B------:R-:W-:Y:S01]  /*11950*/  FFMA R31, R31, R36, R36 ;  /* 0x000000241f1f7223 */ /* 0x000fe20000000024 */
[----:B------:R-:W-:Y:S01]  /*11960*/  FSEL R36, R11, -0.37612664699554443359, P5 ;  /* 0xbec093ac0b247808 */ /* 0x000fe20002800000 */
[----:B------:R-:W-:Y:S01]  /*11970*/  FFMA R32, R33, R38, R32 ;  /* 0x0000002621207223 */ /* 0x000fe20000000020 */
[----:B------:R-:W-:Y:S01]  /*11980*/  FSEL R33, -|R45|, R45, P4 ;  /* 0x0000002d2d217208 */ /* 0x000fe20002000300 */
[C---:B------:R-:W-:Y:S01]  /*11990*/  FFMA R42, R35.reuse, R44, R42 ;  /* 0x0000002c232a7223 */ /* 0x040fe2000000002a */
[----:B------:R-:W-:Y:S01]  /*119a0*/  FSEL R37, R12, 0.12837915122509002686, P5 ;  /* 0x3e0375d30c257808 */ /* 0x000fe20002800000 */
[----:B------:R-:W1:Y:S02]  /*119b0*/  @P0 MUFU.EX2 R34, R31 ;  /* 0x0000001f00220308 */ /* 0x000e640000000800 */
[----:B------:R-:W-:Y:S01]  /*119c0*/  FFMA R36, R35, R42, R36 ;  /* 0x0000002a23247223 */ /* 0x000fe20000000024 */
[----:B------:R-:W-:Y:S01]  /*119d0*/  FFMA R32, R32, R33, R33 ;  /* 0x0000002120207223 */ /* 0x000fe20000000021 */
[----:B------:R-:W-:-:S02]  /*119e0*/  FSEL R33, -|R48|, R48, P5 ;  /* 0x0000003030217208 */ /* 0x000fc40002800300 */
[----:B------:R-:W-:Y:S01]  /*119f0*/  FFMA R36, R35, R36, R37 ;  /* 0x0000002423247223 */ /* 0x000fe20000000025 */
[----:B------:R-:W-:Y:S01]  /*11a00*/  F2FP.F16.E4M3.UNPACK_B R35, R3.H1 ;  /* 0x00000003ff23723e */ /* 0x000fe200030006ff */
[----:B------:R-:W2:Y:S02]  /*11a10*/  @P4 MUFU.EX2 R40, R32 ;  /* 0x0000002000284308 */ /* 0x000ea40000000800 */
[----:B------:R-:W-:Y:S01]  /*11a20*/  FFMA R33, R36, R33, R33 ;  /* 0x0000002124217223 */ /* 0x000fe20000000021 */
[----:B------:R-:W-:Y:S02]  /*11a30*/  HADD2.F32 R36, -RZ, R47.H1_H1 ;  /* 0x3000002fff247230 */ /* 0x000fe40000004100 */
[--C-:B------:R-:W-:Y:S02]  /*11a40*/  HADD2.F32 R42, -RZ, R35.reuse.H0_H0 ;  /* 0x20000023ff2a7230 */ /* 0x100fe40000004100 */
[----:B------:R-:W-:Y:S02]  /*11a50*/  HADD2.F32 R44, -RZ, R35.H1_H1 ;  /* 0x30000023ff2c7230 */ /* 0x000fe40000004100 */
[C---:B------:R-:W-:Y:S01]  /*11a60*/  FMUL R35, R2.reuse, R51 ;  /* 0x0000003302237220 */ /* 0x040fe20000400000 */
[----:B------:R-:W3:Y:S01]  /*11a70*/  @P5 MUFU.EX2 R41, R33 ;  /* 0x0000002100295308 */ /* 0x000ee20000000800 */
[----:B------:R-:W-:-:S02]  /*11a80*/  FMUL R37, R2, R50 ;  /* 0x0000003202257220 */ /* 0x000fc40000400000 */
[----:B------:R-:W-:Y:S01]  /*11a90*/  FFMA R36, R16, R36, R35 ;  /* 0x0000002410247223 */ /* 0x000fe20000000023 */
[----:B------:R-:W-:Y:S01]  /*11aa0*/  FMUL R39, R2, R49 ;  /* 0x0000003102277220 */ /* 0x000fe20000400000 */
[----:B-1----:R-:W-:Y:S01]  /*11ab0*/  @P0 FADD R38, -R34, 1 ;  /* 0x3f80000022260421 */ /* 0x002fe20000000100 */
[----:B------:R-:W-:Y:S01]  /*11ac0*/  FFMA R34, R16, R42, R37 ;  /* 0x0000002a10227223 */ /* 0x000fe20000000025 */
[----:B------:R-:W-:Y:S01]  /*11ad0*/  FMUL R49, R36, 0.70710676908493041992 ;  /* 0x3f3504f324317820 */ /* 0x000fe20000400000 */
[----:B--2---:R-:W-:Y:S02]  /*11ae0*/  @P4 FADD R40, -R40, 1 ;  /* 0x3f80000028284421 */ /* 0x004fe40000000100 */
[----:B------:R-:W-:Y:S01]  /*11af0*/  @P0 LOP3.LUT R31, R38, 0x80000000, R43, 0xb8, !PT ;  /* 0x80000000261f0812 */ /* 0x000fe200078eb82b */
[----:B------:R-:W-:Y:S01]  /*11b00*/  FMUL R51, R34, 0.70710676908493041992 ;  /* 0x3f3504f322337820 */ /* 0x000fe20000400000 */
[C---:B------:R-:W-:Y:S01]  /*11b10*/  FMUL R37, R49.reuse, R49 ;  /* 0x0000003131257220 */ /* 0x040fe20000400000 */
[----:B------:R-:W-:Y:S01]  /*11b20*/  FSETP.GE.AND P0, PT, |R49|, 1.0029599666595458984, PT ;  /* 0x3f8060fe3100780b */ /* 0x000fe20003f06200 */
[----:B------:R-:W-:Y:S01]  /*11b30*/  FFMA R35, R16, R44, R39 ;  /* 0x0000002c10237223 */ /* 0x000fe20000000027 */
[----:B------:R-:W-:Y:S01]  /*11b40*/  @P4 LOP3.LUT R32, R40, 0x80000000, R45, 0xb8, !PT ;  /* 0x8000000028204812 */ /* 0x000fe200078eb82d */
[C---:B------:R-:W-:Y:S01]  /*11b50*/  FMUL R39, R51.reuse, R51 ;  /* 0x0000003333277220 */ /* 0x040fe20000400000 */
[----:B------:R-:W-:Y:S01]  /*11b60*/  FSETP.GE.AND P4, PT, |R51|, 1.0029599666595458984, PT ;  /* 0x3f8060fe3300780b */ /* 0x000fe20003f86200 */
[----:B---3--:R-:W-:Y:S01]  /*11b70*/  @P5 FADD R41, -R41, 1 ;  /* 0x3f80000029295421 */ /* 0x008fe20000000100 */
[----:B------:R-:W-:-:S02]  /*11b80*/  FSEL R37, |R49|, R37, P0 ;  /* 0x0000002531257208 */ /* 0x000fc40000000200 */
[C---:B------:R-:W-:Y:S02]  /*11b90*/  FSEL R38, R6.reuse, 8.4834944573231041431e-05, P0 ;  /* 0x38b1e96a06267808 */ /* 0x040fe40000000000 */
[----:B------:R-:W-:Y:S01]  /*11ba0*/  FSEL R40, -R7, -0.00082130916416645050049, P0 ;  /* 0xba574d2007287808 */ /* 0x000fe20000000100 */
[----:B------:R-:W-:Y:S01]  /*11bb0*/  FMUL R54, R35, 0.70710676908493041992 ;  /* 0x3f3504f323367820 */ /* 0x000fe20000400000 */
[----:B------:R-:W-:Y:S02]  /*11bc0*/  FSEL R39, |R51|, R39, P4 ;  /* 0x0000002733277208 */ /* 0x000fe40002000200 */
[----:B------:R-:W-:Y:S01]  /*11bd0*/  FSEL R42, R6, 8.4834944573231041431e-05, P4 ;  /* 0x38b1e96a062a7808 */ /* 0x000fe20002000000 */
[----:B------:R-:W-:Y:S01]  /*11be0*/  FFMA R38, R37, R38, R40 ;  /* 0x0000002625267223 */ /* 0x000fe20000000028 */
[----:B------:R-:W-:Y:S02]  /*11bf0*/  FSEL R44, -R7, -0.00082130916416645050049, P4 ;  /* 0xba574d20072c7808 */ /* 0x000fe40002000100 */
[----:B------:R-:W-:Y:S01]  /*11c00*/  @P5 LOP3.LUT R33, R41, 0x80000000, R48, 0xb8, !PT ;  /* 0x8000000029215812 */ /* 0x000fe200078eb830 */
[----:B------:R-:W-:Y:S01]  /*11c10*/  FMUL R41, R54, R54 ;  /* 0x0000003636297220 */ /* 0x000fe20000400000 */
[----:B------:R-:W-:Y:S01]  /*11c20*/  FSEL R40, R8, 0.0052134888246655464172, P0 ;  /* 0x3baad5ea08287808 */ /* 0x000fe20000000000 */
[----:B------:R-:W-:Y:S01]  /*11c30*/  FFMA R44, R39, R42, R44 ;  /* 0x0000002a272c7223 */ /* 0x000fe2000000002c */
[----:B------:R-:W-:-:S02]  /*11c40*/  FSETP.GE.AND P5, PT, |R54|, 1.0029599666595458984, PT ;  /* 0x3f8060fe3600780b */ /* 0x000fc40003fa6200 */
[----:B------:R-:W-:Y:S01]  /*11c50*/  FSEL R42, -R9, -0.026868773624300956726, P0 ;  /* 0xbcdc1be7092a7808 */ /* 0x000fe20000000100 */
[----:B------:R-:W-:Y:S01]  /*11c60*/  FFMA R38, R37, R38, R40 ;  /* 0x0000002625267223 */ /* 0x000fe20000000028 */
[----:B------:R-:W-:Y:S02]  /*11c70*/  FSEL R41, |R54|, R41, P5 ;  /* 0x0000002936297208 */ /* 0x000fe40002800200 */
[----:B------:R-:W-:Y:S02]  /*11c80*/  FSEL R48, R6, 8.4834944573231041431e-05, P5 ;  /* 0x38b1e96a06307808 */ /* 0x000fe40002800000 */
[----:B------:R-:W-:Y:S02]  /*11c90*/  FSEL R50, -R7, -0.00082130916416645050049, P5 ;  /* 0xba574d2007327808 */ /* 0x000fe40002800100 */
        /* <DEDUP_REMOVED lines=19> */
[----:B------:R-:W-:-:S02]  /*11dd0*/  FFMA R50, R41, R52, R50 ;  /* 0x0000003429327223 */ /* 0x000fc40000000032 */
[----:B------:R-:W-:Y:S01]  /*11de0*/  FFMA R37, R37, R42, R42 ;  /* 0x0000002a25257223 */ /* 0x000fe2000000002a */
[----:B------:R-:W-:Y:S01]  /*11df0*/  FSEL R42, R11, -0.37612664699554443359, P5 ;  /* 0xbec093ac0b2a7808 */ /* 0x000fe20002800000 */
[----:B------:R-:W-:Y:S01]  /*11e00*/  FFMA R48, R41, R50, R48 ;  /* 0x0000003229307223 */ /* 0x000fe20000000030 */
[----:B------:R-:W-:-:S03]  /*11e10*/  FSEL R43, R12, 0.12837915122509002686, P5 ;  /* 0x3e0375d30c2b7808 */ /* 0x000fc60002800000 */
[----:B------:R-:W-:Y:S01]  /*11e20*/  FFMA R42, R41, R48, R42 ;  /* 0x00000030292a7223 */ /* 0x000fe2000000002a */
[----:B------:R-:W-:-:S03]  /*11e30*/  FSEL R46, R11, -0.37612664699554443359, P4 ;  /* 0xbec093ac0b2e7808 */ /* 0x000fc60002000000 */
[----:B------:R-:W-:Y:S01]  /*11e40*/  FFMA R43, R41, R42, R43 ;  /* 0x0000002a292b7223 */ /* 0x000fe2000000002b */
[----:B------:R-:W-:Y:S01]  /*11e50*/  F2FP.F16.E4M3.UNPACK_B R41, R0 ;  /* 0x00000000ff29723e */ /* 0x000fe200020006ff */
[----:B------:R-:W-:-:S04]  /*11e60*/  FFMA R44, R39, R44, R46 ;  /* 0x0000002c272c7223 */ /* 0x000fc8000000002e */
[--C-:B------:R-:W-:Y:S02]  /*11e70*/  HADD2.F32 R46, -RZ, R41.reuse.H0_H0 ;  /* 0x20000029ff2e7230 */ /* 0x100fe40000004100 */
[----:B------:R-:W-:Y:S02]  /*11e80*/  HADD2.F32 R48, -RZ, R41.H1_H1 ;  /* 0x30000029ff307230 */ /* 0x000fe40000004100 */
[----:B------:R-:W-:Y:S02]  /*11e90*/  FMUL R41, R2, R57 ;  /* 0x0000003902297220 */ /* 0x000fe40000400000 */
[----:B------:R-:W2:Y:S01]  /*11ea0*/  LDL.LU R57, [R1+0x30] ;  /* 0x0000300001397983 */ /* 0x000ea20000300800 */
[----:B------:R-:W-:-:S05]  /*11eb0*/  FSEL R38, R12, 0.12837915122509002686, P4 ;  /* 0x3e0375d30c267808 */ /* 0x000fca0002000000 */
[----:B------:R-:W-:Y:S01]  /*11ec0*/  FFMA R38, R39, R44, R38 ;  /* 0x0000002c27267223 */ /* 0x000fe20000000026 */
[----:B------:R-:W-:Y:S01]  /*11ed0*/  FSEL R39, -|R51|, R51, P4 ;  /* 0x0000003333277208 */ /* 0x000fe20002000300 */
[----:B------:R-:W1:Y:S04]  /*11ee0*/  @P0 MUFU.EX2 R40, R37 ;  /* 0x0000002500280308 */ /* 0x000e680000000800 */
[----:B------:R-:W-:Y:S01]  /*11ef0*/  FFMA R38, R38, R39, R39 ;  /* 0x0000002726267223 */ /* 0x000fe20000000027 */
[----:B------:R-:W-:-:S03]  /*11f00*/  FSEL R44, -|R54|, R54, P5 ;  /* 0x00000036362c7208 */ /* 0x000fc60002800300 */
[----:B------:R-:W3:Y:S02]  /*11f10*/  @P4 MUFU.EX2 R42, R38 ;  /* 0x00000026002a4308 */ /* 0x000ee40000000800 */
[----:B------:R-:W-:Y:S01]  /*11f20*/  FFMA R39, R43, R44, R44 ;  /* 0x0000002c2b277223 */ /* 0x000fe2000000002c */
[----:B------:R-:W-:-:S05]  /*11f30*/  F2FP.F16.E4M3.UNPACK_B R55, R0.H1 ;  /* 0x00000000ff37723e */ /* 0x000fca00030006ff */
[----:B------:R-:W4:Y:S01]  /*11f40*/  @P5 MUFU.EX2 R47, R39 ;  /* 0x00000027002f5308 */ /* 0x000f220000000800 */
[----:B------:R-:W-:Y:S01]  /*11f50*/  FMUL R43, R2, R56 ;  /* 0x00000038022b7220 */ /* 0x000fe20000400000 */
[----:B------:R-:W-:Y:S01]  /*11f60*/  FFMA R41, R16, R46, R41 ;  /* 0x0000002e10297223 */ /* 0x000fe20000000029 */
[----:B------:R-:W-:Y:S01]  /*11f70*/  FMUL R45, R2, R53 ;  /* 0x00000035022d7220 */ /* 0x000fe20000400000 */
[----:B-1----:R-:W-:Y:S01]  /*11f80*/  @P0 FADD R44, -R40, 1 ;  /* 0x3f800000282c0421 */ /* 0x002fe20000000100 */
[----:B------:R-:W-:Y:S02]  /*11f90*/  HADD2.F32 R50, -RZ, R55.H0_H0 ;  /* 0x20000037ff327230 */ /* 0x000fe40000004100 */
[----:B------:R-:W-:Y:S01]  /*11fa0*/  FMUL R53, R41, 0.70710676908493041992 ;  /* 0x3f3504f329357820 */ /* 0x000fe20000400000 */
[----:B---3--:R-:W-:Y:S01]  /*11fb0*/  @P4 FADD R46, -R42, 1 ;  /* 0x3f8000002a2e4421 */ /* 0x008fe20000000100 */
[----:B------:R-:W-:Y:S01]  /*11fc0*/  FFMA R42, R16, R48, R43 ;  /* 0x00000030102a7223 */ /* 0x000fe2000000002b */
[----:B------:R-:W-:Y:S01]  /*11fd0*/  @P0 LOP3.LUT R37, R44, 0x80000000, R49, 0xb8, !PT ;  /* 0x800000002c250812 */ /* 0x000fe200078eb831 */
[C---:B------:R-:W-:Y:S01]  /*11fe0*/  FMUL R43, R53.reuse, R53 ;  /* 0x00000035352b7220 */ /* 0x040fe20000400000 */
[----:B------:R-:W-:Y:S01]  /*11ff0*/  FSETP.GE.AND P0, PT, |R53|, 1.0029599666595458984, PT ;  /* 0x3f8060fe3500780b */ /* 0x000fe20003f06200 */
[----:B------:R-:W-:Y:S01]  /*12000*/  FMUL R59, R42, 0.70710676908493041992 ;  /* 0x3f3504f32a3b7820 */ /* 0x000fe20000400000 */
[----:B------:R-:W-:Y:S01]  /*12010*/  FFMA R40, R16, R50, R45 ;  /* 0x0000003210287223 */ /* 0x000fe2000000002d */
[----:B------:R-:W-:Y:S01]  /*12020*/  @P4 LOP3.LUT R38, R46, 0x80000000, R51, 0xb8, !PT ;  /* 0x800000002e264812 */ /* 0x000fe200078eb833 */
[----:B----4-:R-:W-:Y:S01]  /*12030*/  @P5 FADD R47, -R47, 1 ;  /* 0x3f8000002f2f5421 */ /* 0x010fe20000000100 */
[C---:B------:R-:W-:Y:S01]  /*12040*/  FMUL R45, R59.reuse, R59 ;  /* 0x0000003b3b2d7220 */ /* 0x040fe20000400000 */
[----:B------:R-:W-:Y:S01]  /*12050*/  FSETP.GE.AND P4, PT, |R59|, 1.0029599666595458984, PT ;  /* 0x3f8060fe3b00780b */ /* 0x000fe20003f86200 */
[----:B------:R-:W-:Y:S01]  /*12060*/  FMUL R61, R40, 0.70710676908493041992 ;  /* 0x3f3504f3283d7820 */ /* 0x000fe20000400000 */
[----:B------:R-:W-:-:S02]  /*12070*/  FSEL R43, |R53|, R43, P0 ;  /* 0x0000002b352b7208 */ /* 0x000fc40000000200 */
[C---:B------:R-:W-:Y:S02]  /*12080*/  FSEL R44, R6.reuse, 8.4834944573231041431e-05, P0 ;  /* 0x38b1e96a062c7808 */ /* 0x040fe40000000000 */
        /* <DEDUP_REMOVED lines=37> */
[----:B------:R-:W-:Y:S01]  /*122e0*/  FSEL R46, R12, 0.12837915122509002686, P4 ;  /* 0x3e0375d30c2e7808 */ /* 0x000fe20002000000 */
        /* <DEDUP_REMOVED lines=8> */
[----:B------:R-:W-:-:S02]  /*12370*/  FFMA R49, R46, R43, R43 ;  /* 0x0000002b2e317223 */ /* 0x000fc4000000002b */
[----:B------:R-:W-:Y:S02]  /*12380*/  FFMA R45, R51, R50, R45 ;  /* 0x00000032332d7223 */ /* 0x000fe4000000002d */
[----:B------:R-:W1:Y:S02]  /*12390*/  @P4 MUFU.EX2 R46, R49 ;  /* 0x00000031002e4308 */ /* 0x000e640000000800 */
[----:B------:R-:W-:-:S06]  /*123a0*/  FFMA R51, R45, R48, R48 ;  /* 0x000000302d337223 */ /* 0x000fcc0000000030 */
[----:B------:R-:W3:Y:S01]  /*123b0*/  @P5 MUFU.EX2 R48, R51 ;  /* 0x0000003300305308 */ /* 0x000ee20000000800 */
[----:B------:R-:W-:-:S07]  /*123c0*/  F2FP.F16.E4M3.UNPACK_B R43, R5 ;  /* 0x00000005ff2b723e */ /* 0x000fce00020006ff */
[----:B------:R-:W4:Y:S01]  /*123d0*/  @P0 MUFU.EX2 R44, R47 ;  /* 0x0000002f002c0308 */ /* 0x000f220000000800 */
[----:B------:R-:W-:Y:S02]  /*123e0*/  HADD2.F32 R55, -RZ, R55.H1_H1 ;  /* 0x30000037ff377230 */ /* 0x000fe40000004100 */
[----:B------:R-:W-:Y:S01]  /*123f0*/  FMUL R17, R2, R17 ;  /* 0x0000001102117220 */ /* 0x000fe20000400000 */
[--C-:B------:R-:W-:Y:S02]  /*12400*/  HADD2.F32 R50, -RZ, R43.reuse.H0_H0 ;  /* 0x2000002bff327230 */ /* 0x100fe40000004100 */
[----:B-1----:R-:W-:Y:S01]  /*12410*/  @P4 FADD R46, -R46, 1 ;  /* 0x3f8000002e2e4421 */ /* 0x002fe20000000100 */
[----:B------:R-:W-:Y:S02]  /*12420*/  HADD2.F32 R52, -RZ, R43.H1_H1 ;  /* 0x3000002bff347230 */ /* 0x000fe40000004100 */
[----:B------:R-:W-:Y:S01]  /*12430*/  FMUL R43, R2, R228 ;  /* 0x000000e4022b7220 */ /* 0x000fe20000400000 */
[----:B---3--:R-:W-:Y:S01]  /*12440*/  @P5 FADD R48, -R48, 1 ;  /* 0x3f80000030305421 */ /* 0x008fe20000000100 */
[----:B------:R-:W-:-:S04]  /*12450*/  @P4 LOP3.LUT R49, R46, 0x80000000, R59, 0xb8, !PT ;  /* 0x800000002e314812 */ /* 0x000fc800078eb83b */
[----:B------:R-:W-:Y:S01]  /*12460*/  @P5 LOP3.LUT R51, R48, 0x80000000, R61, 0xb8, !PT ;  /* 0x8000000030335812 */ /* 0x000fe200078eb83d */
[----:B----4-:R-:W-:-:S05]  /*12470*/  @P0 FADD R44, -R44, 1 ;  /* 0x3f8000002c2c0421 */ /* 0x010fca0000000100 */
[----:B------:R-:W-:Y:S01]  /*12480*/  @P0 LOP3.LUT R47, R44, 0x80000000, R53, 0xb8, !PT ;  /* 0x800000002c2f0812 */ /* 0x000fe200078eb835 */
[----:B------:R-:W-:Y:S01]  /*12490*/  FMUL R18, R18, 0.5 ;  /* 0x3f00000012127820 */ /* 0x000fe20000400000 */
[----:B------:R-:W-:Y:S01]  /*124a0*/  FADD R19, R19, 1 ;  /* 0x3f80000013137421 */ /* 0x000fe20000000000 */
[----:B------:R-:W-:Y:S01]  /*124b0*/  FMUL R22, R22, 0.5 ;  /* 0x3f00000016167820 */ /* 0x000fe20000400000 */
[----:B------:R-:W-:Y:S01]  /*124c0*/  FADD R25, R25, 1 ;  /* 0x3f80000019197421 */ /* 0x000fe20000000000 */
[----:B------:R-:W-:Y:S01]  /*124d0*/  FMUL R30, R30, 0.5 ;  /* 0x3f0000001e1e7820 */ /* 0x000fe20000400000 */
[----:B------:R-:W-:Y:S01]  /*124e0*/  FMUL R29, R29, 0.5 ;  /* 0x3f0000001d1d7820 */ /* 0x000fe20000400000 */
[----:B------:R-:W-:Y:S01]  /*124f0*/  FMUL R34, R34, 0.5 ;  /* 0x3f00000022227820 */ /* 0x000fe20000400000 */
[----:B------:R-:W-:Y:S01]  /*12500*/  FMUL R35, R35, 0.5 ;  /* 0x3f00000023237820 */ /* 0x000fe20000400000 */
[----:B------:R-:W-:Y:S01]  /*12510*/  FMUL R41, R41, 0.5 ;  /* 0x3f00000029297820 */ /* 0x000fe20000400000 */
[----:B------:R-:W-:Y:S01]  /*12520*/  FMUL R23, R23, 0.5 ;  /* 0x3f00000017177820 */ /* 0x000fe20000400000 */
[----:B------:R-:W-:Y:S01]  /*12530*/  FMUL R24, R24, 0.5 ;  /* 0x3f00000018187820 */ /* 0x000fe20000400000 */
[----:B------:R-:W-:Y:S01]  /*12540*/  FADD R26, R26, 1 ;  /* 0x3f8000001a1a7421 */ /* 0x000fe20000000000 */
[----:B------:R-:W-:Y:S01]  /*12550*/  FADD R27, R27, 1 ;  /* 0x3f8000001b1b7421 */ /* 0x000fe20000000000 */
[----:B------:R-:W-:Y:S01]  /*12560*/  FMUL R28, R28, 0.5 ;  /* 0x3f0000001c1c7820 */ /* 0x000fe20000400000 */
[----:B------:R-:W-:Y:S01]  /*12570*/  FMUL R36, R36, 0.5 ;  /* 0x3f00000024247820 */ /* 0x000fe20000400000 */
[----:B------:R-:W-:Y:S01]  /*12580*/  FADD R31, R31, 1 ;  /* 0x3f8000001f1f7421 */ /* 0x000fe20000000000 */
[----:B------:R-:W-:Y:S01]  /*12590*/  FADD R37, R37, 1 ;  /* 0x3f80000025257421 */ /* 0x000fe20000000000 */
[----:B------:R-:W-:Y:S01]  /*125a0*/  FMUL R42, R42, 0.5 ;  /* 0x3f0000002a2a7820 */ /* 0x000fe20000400000 */
[----:B------:R-:W-:Y:S01]  /*125b0*/  FADD R49, R49, 1 ;  /* 0x3f80000031317421 */ /* 0x000fe20000000000 */
[----:B------:R-:W-:Y:S01]  /*125c0*/  FMUL R40, R40, 0.5 ;  /* 0x3f00000028287820 */ /* 0x000fe20000400000 */
[----:B------:R-:W-:Y:S01]  /*125d0*/  FADD R51, R51, 1 ;  /* 0x3f80000033337421 */ /* 0x000fe20000000000 */
[----:B------:R-:W-:Y:S01]  /*125e0*/  FMUL R23, R23, R26 ;  /* 0x0000001a17177220 */ /* 0x000fe20000400000 */
[----:B------:R-:W-:Y:S01]  /*125f0*/  FMUL R24, R24, R27 ;  /* 0x0000001b18187220 */ /* 0x000fe20000400000 */
[----:B------:R-:W-:Y:S01]  /*12600*/  FMUL R28, R28, R31 ;  /* 0x0000001f1c1c7220 */ /* 0x000fe20000400000 */
[----:B------:R-:W-:Y:S01]  /*12610*/  FMUL R36, R36, R37 ;  /* 0x0000002524247220 */ /* 0x000fe20000400000 */
[----:B------:R-:W-:Y:S01]  /*12620*/  FMUL R42, R42, R49 ;  /* 0x000000312a2a7220 */ /* 0x000fe20000400000 */
[----:B------:R-:W-:Y:S01]  /*12630*/  FMUL R51, R40, R51 ;  /* 0x0000003328337220 */ /* 0x000fe20000400000 */
[----:B------:R-:W-:Y:S01]  /*12640*/  F2FP.SATFINITE.E4M3.F32.PACK_AB_MERGE_C R24, R24, R23, RZ ;  /* 0x000000171818723e */ /* 0x000fe200048070ff */
[----:B--2---:R-:W-:-:S04]  /*12650*/  FMUL R45, R2, R57 ;  /* 0x00000039022d7220 */ /* 0x004fc80000400000 */
[C---:B------:R-:W-:Y:S01]  /*12660*/  FFMA R58, R16.reuse, R55, R45 ;  /* 0x00000037103a7223 */ /* 0x040fe2000000002d */
[C---:B------:R-:W-:Y:S01]  /*12670*/  FFMA R55, R16.reuse, R50, R17 ;  /* 0x0000003210377223 */ /* 0x040fe20000000011 */
[----:B------:R-:W-:Y:S02]  /*12680*/  FFMA R57, R16, R52, R43 ;  /* 0x0000003410397223 */ /* 0x000fe4000000002b */
[----:B------:R-:W-:Y:S01]  /*12690*/  FMUL R59, R58, 0.70710676908493041992 ;  /* 0x3f3504f33a3b7820 */ /* 0x000fe20000400000 */
[----:B------:R-:W-:Y:S01]  /*126a0*/  FMUL R60, R55, 0.70710676908493041992 ;  /* 0x3f3504f3373c7820 */ /* 0x000fe20000400000 */
[----:B------:R-:W-:Y:S02]  /*126b0*/  FMUL R62, R57, 0.70710676908493041992 ;  /* 0x3f3504f3393e7820 */ /* 0x000fe40000400000 */
[C---:B------:R-:W-:Y:S01]  /*126c0*/  FMUL R43, R59.reuse, R59 ;  /* 0x0000003b3b2b7220 */ /* 0x040fe20000400000 */
[----:B------:R-:W-:Y:S01]  /*126d0*/  FSETP.GE.AND P5, PT, |R59|, 1.0029599666595458984, PT ;  /* 0x3f8060fe3b00780b */ /* 0x000fe20003fa6200 */
[C---:B------:R-:W-:Y:S01]  /*126e0*/  FMUL R17, R60.reuse, R60 ;  /* 0x0000003c3c117220 */ /* 0x040fe20000400000 */
[----:B------:R-:W-:-:S02]  /*126f0*/  FSETP.GE.AND P0, PT, |R60|, 1.0029599666595458984, PT ;  /* 0x3f8060fe3c00780b */ /* 0x000fc40003f06200 */
[----:B------:R-:W-:Y:S01]  /*12700*/  FSEL R45, |R59|, R43, P5 ;  /* 0x0000002b3b2d7208 */ /* 0x000fe20002800200 */
[----:B------:R-:W-:Y:S01]  /*12710*/  FMUL R43, R62, R62 ;  /* 0x0000003e3e2b7220 */ /* 0x000fe20000400000 */
[----:B------:R-:W-:Y:S02]  /*12720*/  FSEL R48, R6, 8.4834944573231041431e-05, P5 ;  /* 0x38b1e96a06307808 */ /* 0x000fe40002800000 */
[----:B------:R-:W-:Y:S02]  /*12730*/  FSEL R50, -R7, -0.00082130916416645050049, P5 ;  /* 0xba574d2007327808 */ /* 0x000fe40002800100 */
[----:B------:R-:W-:Y:S02]  /*12740*/  FSETP.GE.AND P4, PT, |R62|, 1.0029599666595458984, PT ;  /* 0x3f8060fe3e00780b */ /* 0x000fe40003f86200 */
[----:B------:R-:W-:Y:S02]  /*12750*/  FSEL R17, |R60|, R17, P0 ;  /* 0x000000113c117208 */ /* 0x000fe40000000200 */
        /* <DEDUP_REMOVED lines=10> */
[----:B------:R-:W-:Y:S01]  /*12800*/  FSEL R52, R8, 0.0052134888246655464172, P4 ;  /* 0x3baad5ea08347808 */ /* 0x000fe20002000000 */
[----:B------:R-:W-:Y:S01]  /*12810*/  FFMA R54, R45, R54, R56 ;  /* 0x000000362d367223 */ /* 0x000fe20000000038 */
[----:B------:R-:W-:Y:S01]  /*12820*/  FSEL R50, -R9, -0.026868773624300956726, P5 ;  /* 0xbcdc1be709327808 */ /* 0x000fe20002800100 */
        /* <DEDUP_REMOVED lines=8> */
[----:B------:R-:W-:-:S02]  /*128b0*/  FFMA R54, R45, R54, R56 ;  /* 0x000000362d367223 */ /* 0x000fc40000000038 */
[----:B------:R-:W-:Y:S01]  /*128c0*/  FFMA R44, R17, R44, R48 ;  /* 0x0000002c112c7223 */ /* 0x000fe20000000030 */
[C---:B------:R-:W-:Y:S01]  /*128d0*/  FSEL R48, R12.reuse, 0.12837915122509002686, P5 ;  /* 0x3e0375d30c307808 */ /* 0x040fe20002800000 */
[----:B------:R-:W-:Y:S01]  /*128e0*/  FFMA R54, R45, R54, R46 ;  /* 0x000000362d367223 */ /* 0x000fe2000000002e */
[----:B------:R-:W-:Y:S02]  /*128f0*/  FSEL R50, -R9, -0.026868773624300956726, P4 ;  /* 0xbcdc1be709327808 */ /* 0x000fe40002000100 */
[----:B------:R-:W-:Y:S01]  /*12900*/  FSEL R46, R11, -0.37612664699554443359, P0 ;  /* 0xbec093ac0b2e7808 */ /* 0x000fe20000000000 */
[----:B------:R-:W-:Y:S01]  /*12910*/  FFMA R54, R45, R54, R48 ;  /* 0x000000362d367223 */ /* 0x000fe20000000030 */
[----:B------:R-:W-:Y:S01]  /*12920*/  FSEL R48, R12, 0.12837915122509002686, P0 ;  /* 0x3e0375d30c307808 */ /* 0x000fe20000000000 */
[----:B------:R-:W-:Y:S01]  /*12930*/  FFMA R50, R43, R52, R50 ;  /* 0x000000342b327223 */ /* 0x000fe20000000032 */
[----:B------:R-:W-:Y:S01]  /*12940*/  FSEL R52, R10, 0.11284004896879196167, P4 ;  /* 0x3de718af0a347808 */ /* 0x000fe20002000000 */
[----:B------:R-:W-:Y:S01]  /*12950*/  FFMA R44, R17, R44, R46 ;  /* 0x0000002c112c7223 */ /* 0x000fe2000000002e */
[----:B------:R-:W-:-:S03]  /*12960*/  FSEL R46, R11, -0.37612664699554443359, P4 ;  /* 0xbec093ac0b2e7808 */ /* 0x000fc60002000000 */
[----:B------:R-:W-:Y:S01]  /*12970*/  FFMA R44, R17, R44, R48 ;  /* 0x0000002c112c7223 */ /* 0x000fe20000000030 */
[C---:B------:R-:W-:Y:S01]  /*12980*/  FFMA R50, R43.reuse, R50, R52 ;  /* 0x000000322b327223 */ /* 0x040fe20000000034 */
[----:B------:R-:W-:Y:S02]  /*12990*/  FSEL R17, -|R60|, R60, P0 ;  /* 0x0000003c3c117208 */ /* 0x000fe40000000300 */
[----:B------:R-:W-:Y:S01]  /*129a0*/  FSEL R45, R12, 0.12837915122509002686, P4 ;  /* 0x3e0375d30c2d7808 */ /* 0x000fe20002000000 */
[----:B------:R-:W-:Y:S02]  /*129b0*/  FFMA R46, R43, R50, R46 ;  /* 0x000000322b2e7223 */ /* 0x000fe4000000002e */
[----:B------:R-:W-:Y:S01]  /*129c0*/  FFMA R17, R44, R17, R17 ;  /* 0x000000112c117223 */ /* 0x000fe20000000011 */
[----:B------:R-:W-:Y:S01]  /*129d0*/  FSEL R53, -|R59|, R59, P5 ;  /* 0x0000003b3b357208 */ /* 0x000fe20002800300 */
[----:B------:R-:W-:Y:S01]  /*129e0*/  FFMA R45, R43, R46, R45 ;  /* 0x0000002e2b2d7223 */ /* 0x000fe2000000002d */
[----:B------:R-:W-:Y:S01]  /*129f0*/  FSEL R44, -|R62|, R62, P4 ;  /* 0x0000003e3e2c7208 */ /* 0x000fe20002000300 */
[----:B------:R-:W1:Y:S02]  /*12a00*/  @P0 MUFU.EX2 R43, R17 ;  /* 0x00000011002b0308 */ /* 0x000e640000000800 */
[----:B------:R-:W-:-:S02]  /*12a10*/  FFMA R53, R54, R53, R53 ;  /* 0x0000003536357223 */ /* 0x000fc40000000035 */
[----:B------:R-:W-:-:S04]  /*12a20*/  FFMA R44, R45, R44, R44 ;  /* 0x0000002c2d2c7223 */ /* 0x000fc8000000002c */
[----:B------:R-:W2:Y:S08]  /*12a30*/  @P5 MUFU.EX2 R48, R53 ;  /* 0x0000003500305308 */ /* 0x000eb00000000800 */
[----:B------:R-:W3:Y:S01]  /*12a40*/  @P4 MUFU.EX2 R45, R44 ;  /* 0x0000002c002d4308 */ /* 0x000ee20000000800 */
[----:B-1----:R-:W-:-:S05]  /*12a50*/  @P0 FADD R43, -R43, 1 ;  /* 0x3f8000002b2b0421 */ /* 0x002fca0000000100 */
[----:B------:R-:W-:Y:S01]  /*12a60*/  @P0 LOP3.LUT R17, R43, 0x80000000, R60, 0xb8, !PT ;  /* 0x800000002b110812 */ /* 0x000fe200078eb83c */
[----:B------:R-:W-:Y:S01]  /*12a70*/  FMUL R43, R18, R19 ;  /* 0x00000013122b7220 */ /* 0x000fe20000400000 */
[----:B------:R-:W-:Y:S01]  /*12a80*/  FADD R19, R32, 1 ;  /* 0x3f80000020137421 */ /* 0x000fe20000000000 */
[----:B--2---:R-:W-:Y:S01]  /*12a90*/  @P5 FADD R48, -R48, 1 ;  /* 0x3f80000030305421 */ /* 0x004fe20000000100 */
[----:B------:R-:W-:Y:S01]  /*12aa0*/  FADD R18, R33, 1 ;  /* 0x3f80000021127421 */ /* 0x000fe20000000000 */
[----:B------:R-:W-:Y:S01]  /*12ab0*/  FMUL R46, R22, R25 ;  /* 0x00000019162e7220 */ /* 0x000fe20000400000 */
[----:B------:R-:W-:Y:S01]  /*12ac0*/  FMUL R25, R30, R19 ;  /* 0x000000131e197220 */ /* 0x000fe20000400000 */
[----:B---3--:R-:W-:Y:S01]  /*12ad0*/  @P4 FADD R45, -R45, 1 ;  /* 0x3f8000002d2d4421 */ /* 0x008fe20000000100 */
[----:B------:R-:W-:Y:S01]  /*12ae0*/  FMUL R29, R29, R18 ;  /* 0x000000121d1d7220 */ /* 0x000fe20000400000 */
[----:B------:R-:W-:Y:S01]  /*12af0*/  @P5 LOP3.LUT R53, R48, 0x80000000, R59, 0xb8, !PT ;  /* 0x8000000030355812 */ /* 0x000fe200078eb83b */
[----:B------:R-:W-:Y:S01]  /*12b00*/  FADD R19, R38, 1 ;  /* 0x3f80000026137421 */ /* 0x000fe20000000000 */
[----:B------:R-:W-:Y:S01]  /*12b10*/  FADD R18, R39, 1 ;  /* 0x3f80000027127421 */ /* 0x000fe20000000000 */
[----:B------:R-:W-:Y:S01]  /*12b20*/  @P4 LOP3.LUT R44, R45, 0x80000000, R62, 0xb8, !PT ;  /* 0x800000002d2c4812 */ /* 0x000fe200078eb83e */
[----:B------:R-:W-:Y:S01]  /*12b30*/  FADD R22, R47, 1 ;  /* 0x3f8000002f167421 */ /* 0x000fe20000000000 */
[----:B------:R-:W-:Y:S01]  /*12b40*/  FMUL R34, R34, R19 ;  /* 0x0000001322227220 */ /* 0x000fe20000400000 */
[----:B------:R-:W-:Y:S01]  /*12b50*/  FMUL R35, R35, R18 ;  /* 0x0000001223237220 */ /* 0x000fe20000400000 */
[----:B------:R-:W-:Y:S01]  /*12b60*/  FMUL R18, R55, 0.5 ;  /* 0x3f00000037127820 */ /* 0x000fe20000400000 */
[----:B------:R-:W-:Y:S01]  /*12b70*/  FMUL R41, R41, R22 ;  /* 0x0000001629297220 */ /* 0x000fe20000400000 */
[----:B------:R-:W-:Y:S01]  /*12b80*/  FMUL R22, R58, 0.5 ;  /* 0x3f0000003a167820 */ /* 0x000fe20000400000 */
[----:B------:R-:W-:Y:S01]  /*12b90*/  FMUL R19, R57, 0.5 ;  /* 0x3f00000039137820 */ /* 0x000fe20000400000 */
[----:B------:R-:W-:Y:S01]  /*12ba0*/  FADD R53, R53, 1 ;  /* 0x3f80000035357421 */ /* 0x000fe20000000000 */
[----:B------:R-:W-:Y:S01]  /*12bb0*/  FADD R17, R17, 1 ;  /* 0x3f80000011117421 */ /* 0x000fe20000000000 */
[----:B------:R-:W-:-:S02]  /*12bc0*/  FADD R44, R44, 1 ;  /* 0x3f8000002c2c7421 */ /* 0x000fc40000000000 */
[----:B------:R-:W-:Y:S01]  /*12bd0*/  FMUL R22, R53, R22 ;  /* 0x0000001635167220 */ /* 0x000fe20000400000 */
[----:B------:R-:W-:Y:S01]  /*12be0*/  FMUL R17, R18, R17 ;  /* 0x0000001112117220 */ /* 0x000fe20000400000 */
[----:B------:R-:W-:Y:S01]  /*12bf0*/  FMUL R44, R19, R44 ;  /* 0x0000002c132c7220 */ /* 0x000fe20000400000 */
[----:B------:R-:W-:Y:S02]  /*12c00*/  F2FP.SATFINITE.E4M3.F32.PACK_AB_MERGE_C R46, R46, R43, RZ ;  /* 0x0000002b2e2e723e */ /* 0x000fe400048070ff */
[----:B------:R-:W-:Y:S02]  /*12c10*/  F2FP.SATFINITE.E4M3.F32.PACK_AB_MERGE_C R28, R25, R28, RZ ;  /* 0x0000001c191c723e */ /* 0x000fe400048070ff */
[----:B------:R-:W-:Y:S02]  /*12c20*/  F2FP.SATFINITE.E4M3.F32.PACK_AB_MERGE_C R36, R36, R29, RZ ;  /* 0x0000001d2424723e */ /* 0x000fe400048070ff */
[----:B------:R-:W-:Y:S02]  /*12c30*/  F2FP.SATFINITE.E4M3.F32.PACK_AB_MERGE_C R34, R35, R34, RZ ;  /* 0x000000222322723e */ /* 0x000fe400048070ff */
[----:B------:R-:W-:-:S02]  /*12c40*/  F2FP.SATFINITE.E4M3.F32.PACK_AB_MERGE_C R42, R42, R41, RZ ;  /* 0x000000292a2a723e */ /* 0x000fc400048070ff */
[----:B------:R-:W-:Y:S02]  /*12c50*/  F2FP.SATFINITE.E4M3.F32.PACK_AB_MERGE_C R22, R22, R51, RZ ;  /* 0x000000331616723e */ /* 0x000fe400048070ff */
[----:B------:R-:W-:Y:S01]  /*12c60*/  F2FP.SATFINITE.E4M3.F32.PACK_AB_MERGE_C R44, R44, R17, RZ ;  /* 0x000000112c2c723e */ /* 0x000fe200048070ff */
[----:B------:R-:W-:Y:S06]  /*12c70*/  @P1 BRA `(.L_x_110) ;  /* 0x0000000000041947 */ /* 0x000fec0003800000 */
[----:B------:R-:W-:-:S04]  /*12c80*/  DEPBAR.LE SB0, 0x1 ;  /* 0x000080400000791a */ /* 0x000fc80000000000 */
.L_x_110:
        /* <DEDUP_REMOVED lines=27> */
.L_x_112:
[----:B------:R-:W-:Y:S05]  /*12e40*/  BSYNC B0 ;  /* 0x0000000000007941 */ /* 0x000fea0003800000 */
.L_x_111:
[----:B------:R-:W-:Y:S04]  /*12e50*/  BSSY B0, `(.L_x_113) ;  /* 0x000003c000007945 */ /* 0x000fe80003800000 */
[----:B------:R-:W-:Y:S05]  /*12e60*/  @P3 BRA `(.L_x_114) ;  /* 0x0000000000e83947 */ /* 0x000fea0003800000 */
[----:B------:R-:W2:Y:S02]  /*12e70*/  LDL R17, [R1+0xcc] ;  /* 0x0000cc0001117983 */ /* 0x000ea40000100800 */
[----:B--2---:R-:W-:-:S13]  /*12e80*/  ISETP.NE.AND P4, PT, R17, 0x3, PT ;  /* 0x000000031100780c */ /* 0x004fda0003f85270 */
[----:B------:R-:W-:Y:S05]  /*12e90*/  @!P4 BRA `(.L_x_115) ;  /* 0x000000000004c947 */ /* 0x000fea0003800000 */
[----:B------:R-:W-:Y:S01]  /*12ea0*/  BPT.TRAP 0x1 ;  /* 0x000000040000795c */ /* 0x000fe20000300000 */
.L_x_115:
[----:B------:R-:W2:Y:S04]  /*12eb0*/  LDL R18, [R1+0xb8] ;  /* 0x0000b80001127983 */ /* 0x000ea80000100800 */
[----:B------:R-:W3:Y:S01]  /*12ec0*/  LDL R17, [R1+0xb4] ;  /* 0x0000b40001117983 */ /* 0x000ee20000100800 */
[----:B------:R-:W-:Y:S01]  /*12ed0*/  BSSY B1, `(.L_x_116) ;  /* 0x0000005000017945 */ /* 0x000fe20003800000 */
[----:B--2---:R-:W-:Y:S02]  /*12ee0*/  SHF.L.U32 R18, R18, 0x1f, RZ ;  /* 0x0000001f12127819 */ /* 0x004fe400000006ff */
[----:B---3--:R-:W-:-:S04]  /*12ef0*/  LEA R17, R17, UR43, 0x3 ;  /* 0x0000002b11117c11 */ /* 0x008fc8000f8e18ff */
[----:B------:R-:W1:Y:S02]  /*12f00*/  SYNCS.PHASECHK.TRANS64.TRYWAIT P0, [R17+URZ+0x80], R18 ;  /* 0x00008012110075a7 */ /* 0x000e64000800017f */
[----:B-1----:R-:W-:Y:S05]  /*12f10*/  @!P0 BRA `(.L_x_117) ;  /* 0x0000008000988947 */ /* 0x002fea0003800000 */
.L_x_245:
[----:B------:R-:W-:Y:S05]  /*12f20*/  BSYNC B1 ;  /* 0x0000000000017941 */ /* 0x000fea0003800000 */
.L_x_116:
        /* <DEDUP_REMOVED lines=18> */
.L_x_119:
[----:B------:R-:W-:Y:S05]  /*13050*/  BSYNC B1 ;  /* 0x0000000000017941 */ /* 0x000fea0003800000 */
.L_x_118:
        /* <DEDUP_REMOVED lines=8> */
.L_x_120:
[----:B------:R-:W3:Y:S04]  /*130e0*/  LDL.LU R19, [R1+0xb4] ;  /* 0x0000b40001137983 */ /* 0x000ee80000300800 */
[----:B------:R-:W4:Y:S01]  /*130f0*/  LDL.LU R22, [R1+0xb8] ;  /* 0x0000b80001167983 */ /* 0x000f220000300800 */
[C---:B-1----:R-:W-:Y:S02]  /*13100*/  LEA R17, R20.reuse, UR43, 0x3 ;  /* 0x0000002b14117c11 */ /* 0x042fe4000f8e18ff */
[----:B------:R-:W-:Y:S01]  /*13110*/  IADD3 R20, R20, 0x1, RZ ;  /* 0x0000000114147810 */ /* 0x000fe20007ffe0ff */
[----:B------:R-:W1:Y:S01]  /*13120*/  S2R R18, SR_CgaCtaId ;  /* 0x0000000000127919 */ /* 0x000e620000008800 */
[----:B------:R-:W-:Y:S02]  /*13130*/  IADD3 R17, R17, 0xa0, RZ ;  /* 0x000000a011117810 */ /* 0x000fe40007ffe0ff */
[----:B------:R-:W-:-:S04]  /*13140*/  ISETP.NE.AND P0, PT, R20, 0x4, PT ;  /* 0x000000041400780c */ /* 0x000fc80003f05270 */
[----:B------:R-:W-:Y:S02]  /*13150*/  SEL R20, R20, RZ, P0 ;  /* 0x000000ff14147207 */ /* 0x000fe40000000000 */
[----:B-1----:R-:W-:Y:S02]  /*13160*/  PRMT R17, R18, 0x654, R17 ;  /* 0x0000065412117816 */ /* 0x002fe40000000011 */
[----:B------:R-:W-:Y:S02]  /*13170*/  SEL R18, RZ, 0x1, P0 ;  /* 0x00000001ff127807 */ /* 0x000fe40000000000 */
[----:B--2---:R3:W-:Y:S02]  /*13180*/  SYNCS.ARRIVE.TRANS64.RED.A1T0 RZ, [R17+URZ], RZ ;  /* 0x000000ff11ff79a7 */ /* 0x0047e4000810043f */
[----:B------:R-:W-:Y:S02]  /*13190*/  LOP3.LUT R21, R21, R18, RZ, 0x3c, !PT ;  /* 0x0000001215157212 */ /* 0x000fe400078e3cff */
[----:B---3--:R-:W-:-:S04]  /*131a0*/  IADD3 R17, R19, 0x1, RZ ;  /* 0x0000000113117810 */ /* 0x008fc80007ffe0ff */
[----:B------:R-:W-:-:S04]  /*131b0*/  ISETP.NE.AND P4, PT, R17, 0x4, PT ;  /* 0x000000041100780c */ /* 0x000fc80003f85270 */
[----:B------:R-:W-:Y:S02]  /*131c0*/  SEL R19, RZ, 0x1, P4 ;  /* 0x00000001ff137807 */ /* 0x000fe40002000000 */
[----:B------:R-:W-:Y:S02]  /*131d0*/  SEL R17, R17, RZ, P4 ;  /* 0x000000ff11117207 */ /* 0x000fe40002000000 */
[----:B----4-:R-:W-:-:S03]  /*131e0*/  LOP3.LUT R22, R22, R19, RZ, 0x3c, !PT ;  /* 0x0000001316167212 */ /* 0x010fc600078e3cff */
[----:B------:R1:W-:Y:S04]  /*131f0*/  STL [R1+0xb4], R17 ;  /* 0x0000b41101007387 */ /* 0x0003e80000100800 */
[----:B------:R1:W-:Y:S02]  /*13200*/  STL [R1+0xb8], R22 ;  /* 0x0000b81601007387 */ /* 0x0003e40000100800 */
.L_x_114:
[----:B------:R-:W-:Y:S05]  /*13210*/  BSYNC B0 ;  /* 0x0000000000007941 */ /* 0x000fea0003800000 */
.L_x_113:
[----:B-1----:R-:W2:Y:S04]  /*13220*/  LDL.LU R17, [R1+0x3c] ;  /* 0x00003c0001117983 */ /* 0x002ea80000300800 */
[----:B------:R-:W3:Y:S04]  /*13230*/  LDL.LU R31, [R1+0x40] ;  /* 0x00004000011f7983 */ /* 0x000ee80000300800 */
[----:B------:R-:W4:Y:S04]  /*13240*/  LDL.LU R30, [R1+0x44] ;  /* 0x00004400011e7983 */ /* 0x000f280000300800 */
[----:B------:R-:W5:Y:S01]  /*13250*/  LDL.LU R29, [R1+0x48] ;  /* 0x00004800011d7983 */ /* 0x000f620000300800 */
[----:B------:R-:W-:-:S03]  /*13260*/  F2FP.F16.E4M3.UNPACK_B R25, R5.H1 ;  /* 0x00000005ff19723e */ /* 0x000fc600030006ff */
[----:B------:R-:W3:Y:S02]  /*13270*/  LDL.LU R44, [R1+0x4c] ;  /* 0x00004c00012c7983 */ /* 0x000ee40000300800 */
[----:B------:R-:W-:Y:S02]  /*13280*/  HADD2.F32 R18, -RZ, R25.H0_H0 ;  /* 0x20000019ff127230 */ /* 0x000fe40000004100 */
[----:B------:R-:W3:Y:S04]  /*13290*/  LDL.LU R40, [R1+0x50] ;  /* 0x0000500001287983 */ /* 0x000ee80000300800 */
[----:B------:R-:W3:Y:S04]  /*132a0*/  LDL.LU R38, [R1+0x54] ;  /* 0x0000540001267983 */ /* 0x000ee80000300800 */
[----:B------:R-:W3:Y:S04]  /*132b0*/  LDL.LU R51, [R1+0x58] ;  /* 0x0000580001337983 */ /* 0x000ee80000300800 */
[----:B------:R-:W3:Y:S04]  /*132c0*/  LDL.LU R50, [R1+0x5c] ;  /* 0x00005c0001327983 */ /* 0x000ee80000300800 */
[----:B------:R-:W3:Y:S01]  /*132d0*/  LDL.LU R48, [R1+0x60] ;  /* 0x0000600001307983 */ /* 0x000ee20000300800 */
[----:B------:R-:W-:-:S03]  /*132e0*/  F2FP.F16.E4M3.UNPACK_B R42, R3 ;  /* 0x00000003ff2a723e */ /* 0x000fc600020006ff */
[----:B------:R-:W3:Y:S04]  /*132f0*/  LDL.LU R54, [R1+0x64] ;  /* 0x0000640001367983 */ /* 0x000ee80000300800 */
[----:B------:R-:W3:Y:S01]  /*13300*/  LDL.LU R52, [R1+0x68] ;  /* 0x0000680001347983 */ /* 0x000ee20000300800 */
[----:B--2---:R-:W-:-:S04]  /*13310*/  FMUL R17, R2, R17 ;  /* 0x0000001102117220 */ /* 0x004fc80000400000 */
[----:B------:R-:W-:-:S04]  /*13320*/  FFMA R17, R16, R18, R17 ;  /* 0x0000001210117223 */ /* 0x000fc80000000011 */
[----:B------:R-:W-:-:S04]  /*13330*/  FMUL R27, R17, 0.70710676908493041992 ;  /* 0x3f3504f3111b7820 */ /* 0x000fc80000400000 */
        /* <DEDUP_REMOVED lines=19> */
[----:B-----5:R-:W-:Y:S01]  /*13470*/  FMUL R25, R2, R29 ;  /* 0x0000001d02197220 */ /* 0x020fe20000400000 */
[----:B------:R-:W-:Y:S01]  /*13480*/  FFMA R18, R18, R23, R23 ;  /* 0x0000001712127223 */ /* 0x000fe20000000017 */
[----:B----4-:R-:W-:Y:S01]  /*13490*/  FMUL R23, R2, R30 ;  /* 0x0000001e02177220 */ /* 0x010fe20000400000 */
[--C-:B------:R-:W-:Y:S02]  /*134a0*/  HADD2.F32 R26, -RZ, R19.reuse.H0_H0 ;  /* 0x20000013ff1a7230 */ /* 0x100fe40000004100 */
[----:B------:R-:W1:Y:S01]  /*134b0*/  @P0 MUFU.EX2 R24, R18 ;  /* 0x0000001200180308 */ /* 0x000e620000000800 */
[----:B------:R-:W-:-:S02]  /*134c0*/  HADD2.F32 R28, -RZ, R19.H1_H1 ;  /* 0x30000013ff1c7230 */ /* 0x000fc40000004100 */
[----:B---3--:R-:W-:-:S04]  /*134d0*/  FMUL R19, R2, R31 ;  /* 0x0000001f02137220 */ /* 0x008fc80000400000 */
[C---:B------:R-:W-:Y:S01]  /*134e0*/  FFMA R19, R16.reuse, R22, R19 ;  /* 0x0000001610137223 */ /* 0x040fe20000000013 */
[----:B------:R-:W-:-:S03]  /*134f0*/  FFMA R22, R16, R26, R23 ;  /* 0x0000001a10167223 */ /* 0x000fc60000000017 */
[----:B------:R-:W-:Y:S01]  /*13500*/  FMUL R41, R19, 0.70710676908493041992 ;  /* 0x3f3504f313297820 */ /* 0x000fe20000400000 */
[----:B------:R-:W-:Y:S01]  /*13510*/  FMUL R43, R22, 0.70710676908493041992 ;  /* 0x3f3504f3162b7820 */ /* 0x000fe20000400000 */
[----:B-1----:R-:W-:Y:S01]  /*13520*/  @P0 FADD R24, -R24, 1 ;  /* 0x3f80000018180421 */ /* 0x002fe20000000100 */
[----:B------:R-:W-:-:S04]  /*13530*/  FFMA R23, R16, R28, R25 ;  /* 0x0000001c10177223 */ /* 0x000fc80000000019 */
[----:B------:R-:W-:Y:S01]  /*13540*/  @P0 LOP3.LUT R18, R24, 0x80000000, R27, 0xb8, !PT ;  /* 0x8000000018120812 */ /* 0x000fe200078eb81b */
[C---:B------:R-:W-:Y:S01]  /*13550*/  FMUL R24, R41.reuse, R41 ;  /* 0x0000002929187220 */ /* 0x040fe20000400000 */
[----:B------:R-:W-:Y:S01]  /*13560*/  FSETP.GE.AND P0, PT, |R41|, 1.0029599666595458984, PT ;  /* 0x3f8060fe2900780b */ /* 0x000fe20003f06200 */
[C---:B------:R-:W-:Y:S01]  /*13570*/  FMUL R26, R43.reuse, R43 ;  /* 0x0000002b2b1a7220 */ /* 0x040fe20000400000 */
[----:B------:R-:W-:Y:S01]  /*13580*/  FSETP.GE.AND P4, PT, |R43|, 1.0029599666595458984, PT ;  /* 0x3f8060fe2b00780b */ /* 0x000fe20003f86200 */
[----:B------:R-:W-:Y:S01]  /*13590*/  FMUL R34, R23, 0.70710676908493041992 ;  /* 0x3f3504f317227820 */ /* 0x000fe20000400000 */
[----:B------:R-:W-:Y:S02]  /*135a0*/  FSEL R24, |R41|, R24, P0 ;  /* 0x0000001829187208 */ /* 0x000fe40000000200 */
[----:B------:R-:W-:Y:S02]  /*135b0*/  FSEL R25, R6, 8.4834944573231041431e-05, P0 ;  /* 0x38b1e96a06197808 */ /* 0x000fe40000000000 */
[----:B------:R-:W-:Y:S01]  /*135c0*/  FSEL R27, -R7, -0.00082130916416645050049, P0 ;  /* 0xba574d20071b7808 */ /* 0x000fe20000000100 */
[----:B------:R-:W-:Y:S01]  /*135d0*/  FMUL R28, R34, R34 ;  /* 0x00000022221c7220 */ /* 0x000fe20000400000 */
[----:B------:R-:W-:-:S02]  /*135e0*/  FSEL R26, |R43|, R26, P4 ;  /* 0x0000001a2b1a7208 */ /* 0x000fc40002000200 */
[----:B------:R-:W-:Y:S01]  /*135f0*/  FSEL R29, R6, 8.4834944573231041431e-05, P4 ;  /* 0x38b1e96a061d7808 */ /* 0x000fe20002000000 */
[----:B------:R-:W-:Y:S01]  /*13600*/  FFMA R25, R24, R25, R27 ;  /* 0x0000001918197223 */ /* 0x000fe2000000001b */
[C---:B------:R-:W-:Y:S02]  /*13610*/  FSEL R31, -R7.reuse, -0.00082130916416645050049, P4 ;  /* 0xba574d20071f7808 */ /* 0x040fe40002000100 */
[----:B------:R-:W-:Y:S02]  /*13620*/  FSETP.GE.AND P5, PT, |R34|, 1.0029599666595458984, PT ;  /* 0x3f8060fe2200780b */ /* 0x000fe40003fa6200 */
[----:B------:R-:W-:Y:S01]  /*13630*/  FSEL R27, R8, 0.0052134888246655464172, P0 ;  /* 0x3baad5ea081b7808 */ /* 0x000fe20000000000 */
[----:B------:R-:W-:Y:S01]  /*13640*/  FFMA R31, R26, R29, R31 ;  /* 0x0000001d1a1f7223 */ /* 0x000fe2000000001f */
[----:B------:R-:W-:Y:S02]  /*13650*/  FSEL R30, |R34|, R28, P5 ;  /* 0x0000001c221e7208 */ /* 0x000fe40002800200 */
[----:B------:R-:W-:Y:S01]  /*13660*/  FSEL R35, R6, 8.4834944573231041431e-05, P5 ;  /* 0x38b1e96a06237808 */ /* 0x000fe20002800000 */
[----:B------:R-:W-:Y:S01]  /*13670*/  FFMA R25, R24, R25, R27 ;  /* 0x0000001918197223 */ /* 0x000fe2000000001b */
[----:B------:R-:W-:-:S02]  /*13680*/  FSEL R37, -R7, -0.00082130916416645050049, P5 ;  /* 0xba574d2007257808 */ /* 0x000fc40002800100 */
[----:B------:R-:W-:Y:S02]  /*13690*/  FSEL R33, R8, 0.0052134888246655464172, P4 ;  /* 0x3baad5ea08217808 */ /* 0x000fe40002000000 */
[C---:B------:R-:W-:Y:S01]  /*136a0*/  FSEL R29, -R9.reuse, -0.026868773624300956726, P0 ;  /* 0xbcdc1be7091d7808 */ /* 0x040fe20000000100 */
[----:B------:R-:W-:Y:S01]  /*136b0*/  FFMA R35, R30, R35, R37 ;  /* 0x000000231e237223 */ /* 0x000fe20000000025 */
[----:B------:R-:W-:Y:S01]  /*136c0*/  FSEL R39, R8, 0.0052134888246655464172, P5 ;  /* 0x3baad5ea08277808 */ /* 0x000fe20002800000 */
[----:B------:R-:W-:Y:S01]  /*136d0*/  FFMA R31, R26, R31, R33 ;  /* 0x0000001f1a1f7223 */ /* 0x000fe20000000021 */
[----:B------:R-:W-:Y:S01]  /*136e0*/  FSEL R27, R10, 0.11284004896879196167, P0 ;  /* 0x3de718af0a1b7808 */ /* 0x000fe20000000000 */
        /* <DEDUP_REMOVED lines=20> */
[----:B------:R-:W-:Y:S02]  /*13830*/  FSEL R26, -|R43|, R43, P4 ;  /* 0x0000002b2b1a7208 */ /* 0x000fe40002000300 */
[----:B------:R-:W-:Y:S01]  /*13840*/  FSEL R29, -|R41|, R41, P0 ;  /* 0x00000029291d7208 */ /* 0x000fe20000000300 */
[----:B------:R-:W-:Y:S01]  /*13850*/  FFMA R27, R30, R35, R27 ;  /* 0x000000231e1b7223 */ /* 0x000fe2000000001b */
[----:B------:R-:W-:Y:S01]  /*13860*/  FSEL R32, R12, 0.12837915122509002686, P5 ;  /* 0x3e0375d30c207808 */ /* 0x000fe20002800000 */
[----:B------:R-:W-:Y:S01]  /*13870*/  FFMA R25, R25, R26, R26 ;  /* 0x0000001a19197223 */ /* 0x000fe2000000001a */
[----:B------:R-:W-:Y:S01]  /*13880*/  FSEL R26, -|R34|, R34, P5 ;  /* 0x00000022221a7208 */ /* 0x000fe20002800300 */
[----:B------:R-:W-:Y:S02]  /*13890*/  FFMA R24, R24, R29, R29 ;  /* 0x0000001d18187223 */ /* 0x000fe4000000001d */
[----:B------:R-:W-:-:S02]  /*138a0*/  FFMA R27, R30, R27, R32 ;  /* 0x0000001b1e1b7223 */ /* 0x000fc40000000020 */
[----:B------:R-:W1:Y:S02]  /*138b0*/  @P0 MUFU.EX2 R28, R24 ;  /* 0x00000018001c0308 */ /* 0x000e640000000800 */
[----:B------:R-:W-:Y:S01]  /*138c0*/  FFMA R26, R27, R26, R26 ;  /* 0x0000001a1b1a7223 */ /* 0x000fe2000000001a */
[----:B------:R-:W-:-:S05]  /*138d0*/  F2FP.F16.E4M3.UNPACK_B R27, R4.H1 ;  /* 0x00000004ff1b723e */ /* 0x000fca00030006ff */
[----:B------:R-:W2:Y:S01]  /*138e0*/  @P4 MUFU.EX2 R32, R25 ;  /* 0x0000001900204308 */ /* 0x000ea20000000800 */
[--C-:B------:R-:W-:Y:S02]  /*138f0*/  HADD2.F32 R35, -RZ, R27.reuse.H0_H0 ;  /* 0x2000001bff237230 */ /* 0x100fe40000004100 */
[----:B------:R-:W-:-:S05]  /*13900*/  HADD2.F32 R36, -RZ, R27.H1_H1 ;  /* 0x3000001bff247230 */ /* 0x000fca0000004100 */
[----:B------:R-:W3:Y:S01]  /*13910*/  @P5 MUFU.EX2 R33, R26 ;  /* 0x0000001a00215308 */ /* 0x000ee20000000800 */
[C---:B------:R-:W-:Y:S01]  /*13920*/  FMUL R27, R2.reuse, R44 ;  /* 0x0000002c021b7220 */ /* 0x040fe20000400000 */
[----:B------:R-:W-:Y:S01]  /*13930*/  FMUL R29, R2, R40 ;  /* 0x00000028021d7220 */ /* 0x000fe20000400000 */
[----:B-1----:R-:W-:Y:S02]  /*13940*/  @P0 FADD R30, -R28, 1 ;  /* 0x3f8000001c1e0421 */ /* 0x002fe40000000100 */
[----:B------:R-:W-:Y:S01]  /*13950*/  FFMA R27, R16, R35, R27 ;  /* 0x00000023101b7223 */ /* 0x000fe2000000001b */
[----:B------:R-:W-:Y:S01]  /*13960*/  FMUL R31, R2, R38 ;  /* 0x00000026021f7220 */ /* 0x000fe20000400000 */
[----:B------:R-:W-:Y:S01]  /*13970*/  FFMA R29, R16, R36, R29 ;  /* 0x00000024101d7223 */ /* 0x000fe2000000001d */
[----:B------:R-:W-:Y:S02]  /*13980*/  HADD2.F32 R38, -RZ, R42.H0_H0 ;  /* 0x2000002aff267230 */ /* 0x000fe40000004100 */
[----:B------:R-:W-:Y:S01]  /*13990*/  FMUL R47, R27, 0.70710676908493041992 ;  /* 0x3f3504f31b2f7820 */ /* 0x000fe20000400000 */
[----:B--2---:R-:W-:Y:S01]  /*139a0*/  @P4 FADD R32, -R32, 1 ;  /* 0x3f80000020204421 */ /* 0x004fe20000000100 */
[----:B------:R-:W-:Y:S01]  /*139b0*/  @P0 LOP3.LUT R24, R30, 0x80000000, R41, 0xb8, !PT ;  /* 0x800000001e180812 */ /* 0x000fe200078eb829 */
[----:B------:R-:W-:Y:S01]  /*139c0*/  FMUL R49, R29, 0.70710676908493041992 ;  /* 0x3f3504f31d317820 */ /* 0x000fe20000400000 */
[C---:B------:R-:W-:Y:S01]  /*139d0*/  FMUL R30, R47.reuse, R47 ;  /* 0x0000002f2f1e7220 */ /* 0x040fe20000400000 */
[----:B------:R-:W-:Y:S01]  /*139e0*/  FSETP.GE.AND P0, PT, |R47|, 1.0029599666595458984, PT ;  /* 0x3f8060fe2f00780b */ /* 0x000fe20003f06200 */
[----:B---3--:R-:W-:Y:S01]  /*139f0*/  @P5 FADD R33, -R33, 1 ;  /* 0x3f80000021215421 */ /* 0x008fe20000000100 */
[----:B------:R-:W-:Y:S01]  /*13a00*/  FFMA R28, R16, R38, R31 ;  /* 0x00000026101c7223 */ /* 0x000fe2000000001f */
[----:B------:R-:W-:Y:S01]  /*13a10*/  @P4 LOP3.LUT R25, R32, 0x80000000, R43, 0xb8, !PT ;  /* 0x8000000020194812 */ /* 0x000fe200078eb82b */
[C---:B------:R-:W-:Y:S01]  /*13a20*/  FMUL R32, R49.reuse, R49 ;  /* 0x0000003131207220 */ /* 0x040fe20000400000 */
[----:B------:R-:W-:-:S02]  /*13a30*/  FSETP.GE.AND P4, PT, |R49|, 1.0029599666595458984, PT ;  /* 0x3f8060fe3100780b */ /* 0x000fc40003f86200 */
[----:B------:R-:W-:Y:S01]  /*13a40*/  @P5 LOP3.LUT R26, R33, 0x80000000, R34, 0xb8, !PT ;  /* 0x80000000211a5812 */ /* 0x000fe200078eb822 */
[----:B------:R-:W-:Y:S01]  /*13a50*/  FMUL R40, R28, 0.70710676908493041992 ;  /* 0x3f3504f31c287820 */ /* 0x000fe20000400000 */
[----:B------:R-:W-:Y:S02]  /*13a60*/  FSEL R30, |R47|, R30, P0 ;  /* 0x0000001e2f1e7208 */ /* 0x000fe40000000200 */
[----:B------:R-:W-:Y:S02]  /*13a70*/  FSEL R31, R6, 8.4834944573231041431e-05, P0 ;  /* 0x38b1e96a061f7808 */ /* 0x000fe40000000000 */
[----:B------:R-:W-:Y:S01]  /*13a80*/  FSEL R33, -R7, -0.00082130916416645050049, P0 ;  /* 0xba574d2007217808 */ /* 0x000fe20000000100 */
[----:B------:R-:W-:Y:S01]  /*13a90*/  FMUL R34, R40, R40 ;  /* 0x0000002828227220 */ /* 0x000fe20000400000 */
[----:B------:R-:W-:Y:S02]  /*13aa0*/  FSEL R32, |R49|, R32, P4 ;  /* 0x0000002031207208 */ /* 0x000fe40002000200 */
[----:B------:R-:W-:Y:S01]  /*13ab0*/  FSEL R35, R6, 8.4834944573231041431e-05, P4 ;  /* 0x38b1e96a06237808 */ /* 0x000fe20002000000 */
[----:B------:R-:W-:Y:S01]  /*13ac0*/  FFMA R31, R30, R31, R33 ;  /* 0x0000001f1e1f7223 */ /* 0x000fe20000000021 */
        /* <DEDUP_REMOVED lines=35> */
[----:B------:R-:W-:Y:S01]  /*13d00*/  FFMA R33, R36, R41, R33 ;  /* 0x0000002924217223 */ /* 0x000fe20000000021 */
[----:B------:R-:W-:-:S03]  /*13d10*/  FSEL R38, R12, 0.12837915122509002686, P5 ;  /* 0x3e0375d30c267808 */ /* 0x000fc60002800000 */
[----:B------:R-:W-:Y:S01]  /*13d20*/  FFMA R31, R31, R32, R32 ;  /* 0x000000201f1f7223 */ /* 0x000fe20000000020 */
[----:B------:R-:W-:Y:S01]  /*13d30*/  FSEL R32, -|R40|, R40, P5 ;  /* 0x0000002828207208 */ /* 0x000fe20002800300 */
[----:B------:R-:W-:-:S04]  /*13d40*/  FFMA R33, R36, R33, R38 ;  /* 0x0000002124217223 */ /* 0x000fc80000000026 */
[----:B------:R-:W-:Y:S01]  /*13d50*/  FFMA R32, R33, R32, R32 ;  /* 0x0000002021207223 */ /* 0x000fe20000000020 */
[----:B------:R-:W-:-:S05]  /*13d60*/  F2FP.F16.E4M3.UNPACK_B R33, R3.H1 ;  /* 0x00000003ff21723e */ /* 0x000fca00030006ff */
[--C-:B------:R-:W-:Y:S02]  /*13d70*/  HADD2.F32 R44, -RZ, R33.reuse.H0_H0 ;  /* 0x20000021ff2c7230 */ /* 0x100fe40000004100 */
[----:B------:R-:W-:Y:S02]  /*13d80*/  HADD2.F32 R46, -RZ, R33.H1_H1 ;  /* 0x30000021ff2e7230 */ /* 0x000fe40000004100 */
[----:B------:R-:W-:Y:S02]  /*13d90*/  FMUL R33, R2, R50 ;  /* 0x0000003202217220 */ /* 0x000fe40000400000 */
[----:B------:R-:W2:Y:S04]  /*13da0*/  LDL.LU R50, [R1+0x6c] ;  /* 0x00006c0001327983 */ /* 0x000ea80000300800 */
[----:B------:R-:W3:Y:S04]  /*13db0*/  LDL.LU R64, [R1+0x70] ;  /* 0x0000700001407983 */ /* 0x000ee80000300800 */
[----:B------:R-:W4:Y:S04]  /*13dc0*/  LDL.LU R62, [R1+0x34] ;  /* 0x00003400013e7983 */ /* 0x000f280000300800 */
[----:B------:R-:W5:Y:S01]  /*13dd0*/  LDL.LU R60, [R1+0x38] ;  /* 0x00003800013c7983 */ /* 0x000f620000300800 */
[----:B------:R-:W-:-:S05]  /*13de0*/  FSEL R35, -|R47|, R47, P0 ;  /* 0x0000002f2f237208 */ /* 0x000fca0000000300 */
[----:B------:R-:W-:-:S04]  /*13df0*/  FFMA R30, R30, R35, R35 ;  /* 0x000000231e1e7223 */ /* 0x000fc80000000023 */
[----:B------:R-:W1:Y:S01]  /*13e00*/  @P0 MUFU.EX2 R34, R30 ;  /* 0x0000001e00220308 */ /* 0x000e620000000800 */
[----:B------:R-:W-:-:S07]  /*13e10*/  HADD2.F32 R42, -RZ, R42.H1_H1 ;  /* 0x3000002aff2a7230 */ /* 0x000fce0000004100 */
[----:B------:R-:W1:Y:S01]  /*13e20*/  @P4 MUFU.EX2 R38, R31 ;  /* 0x0000001f00264308 */ /* 0x000e620000000800 */
[----:B------:R-:W-:-:S07]  /*13e30*/  FMUL R35, R2, R51 ;  /* 0x0000003302237220 */ /* 0x000fce0000400000 */
[----:B------:R-:W1:Y:S01]  /*13e40*/  @P5 MUFU.EX2 R39, R32 ;  /* 0x0000002000275308 */ /* 0x000e620000000800 */
[----:B------:R-:W-:Y:S01]  /*13e50*/  FFMA R35, R16, R42, R35 ;  /* 0x0000002a10237223 */ /* 0x000fe20000000023 */
[----:B-1----:R-:W-:Y:S01]  /*13e60*/  @P0 FADD R36, -R34, 1 ;  /* 0x3f80000022240421 */ /* 0x002fe20000000100 */
[----:B------:R-:W-:Y:S02]  /*13e70*/  FFMA R33, R16, R44, R33 ;  /* 0x0000002c10217223 */ /* 0x000fe40000000021 */
[----:B------:R-:W-:Y:S01]  /*13e80*/  FMUL R53, R35, 0.70710676908493041992 ;  /* 0x3f3504f323357820 */ /* 0x000fe20000400000 */
[----:B------:R-:W-:Y:S01]  /*13e90*/  FMUL R37, R2, R48 ;  /* 0x0000003002257220 */ /* 0x000fe20000400000 */
[----:B------:R-:W-:Y:S01]  /*13ea0*/  @P0 LOP3.LUT R30, R36, 0x80000000, R47, 0xb8, !PT ;  /* 0x80000000241e0812 */ /* 0x000fe200078eb82f */
[----:B------:R-:W-:Y:S01]  /*13eb0*/  @P4 FADD R38, -R38, 1 ;  /* 0x3f80000026264421 */ /* 0x000fe20000000100 */
[----:B------:R-:W-:Y:S01]  /*13ec0*/  FMUL R55, R33, 0.70710676908493041992 ;  /* 0x3f3504f321377820 */ /* 0x000fe20000400000 */
[C---:B------:R-:W-:Y:S01]  /*13ed0*/  FMUL R36, R53.reuse, R53 ;  /* 0x0000003535247220 */ /* 0x040fe20000400000 */
[----:B------:R-:W-:Y:S01]  /*13ee0*/  FSETP.GE.AND P0, PT, |R53|, 1.0029599666595458984, PT ;  /* 0x3f8060fe3500780b */ /* 0x000fe20003f06200 */
[----:B------:R-:W-:Y:S01]  /*13ef0*/  FFMA R34, R16, R46, R37 ;  /* 0x0000002e10227223 */ /* 0x000fe20000000025 */
[----:B------:R-:W-:Y:S01]  /*13f00*/  @P5 FADD R39, -R39, 1 ;  /* 0x3f80000027275421 */ /* 0x000fe20000000100 */
        /* <DEDUP_REMOVED lines=50> */
[----:B------:R-:W-:-:S02]  /*14230*/  FFMA R39, R42, R47, R39 ;  /* 0x0000002f2a277223 */ /* 0x000fc40000000027 */
[----:B------:R-:W-:Y:S01]  /*14240*/  FFMA R37, R37, R38, R38 ;  /* 0x0000002625257223 */ /* 0x000fe20000000026 */
[----:B------:R-:W-:Y:S01]  /*14250*/  FSEL R38, -|R46|, R46, P5 ;  /* 0x0000002e2e267208 */ /* 0x000fe20002800300 */
[----:B------:R-:W1:Y:S01]  /*14260*/  @P0 MUFU.EX2 R40, R36 ;  /* 0x0000002400280308 */ /* 0x000e620000000800 */
[----:B------:R-:W-:-:S04]  /*14270*/  FFMA R39, R42, R39, R44 ;  /* 0x000000272a277223 */ /* 0x000fc8000000002c */
[----:B------:R-:W-:Y:S01]  /*14280*/  FFMA R38, R39, R38, R38 ;  /* 0x0000002627267223 */ /* 0x000fe20000000026 */
[----:B------:R-:W-:Y:S02]  /*14290*/  F2FP.F16.E4M3.UNPACK_B R39, R0 ;  /* 0x00000000ff27723e */ /* 0x000fe400020006ff */
[----:B------:R-:W1:Y:S03]  /*142a0*/  @P4 MUFU.EX2 R44, R37 ;  /* 0x00000025002c4308 */ /* 0x000e660000000800 */
[----:B------:R-:W-:-:S05]  /*142b0*/  HADD2.F32 R47, -RZ, R39.H0_H0 ;  /* 0x20000027ff2f7230 */ /* 0x000fca0000004100 */
[----:B------:R-:W1:Y:S01]  /*142c0*/  @P5 MUFU.EX2 R45, R38 ;  /* 0x00000026002d5308 */ /* 0x000e620000000800 */
[----:B------:R-:W-:Y:S02]  /*142d0*/  HADD2.F32 R48, -RZ, R39.H1_H1 ;  /* 0x30000027ff307230 */ /* 0x000fe40000004100 */
[----:B------:R-:W-:Y:S01]  /*142e0*/  FMUL R39, R2, R54 ;  /* 0x0000003602277220 */ /* 0x000fe20000400000 */
[----:B-1----:R-:W-:Y:S01]  /*142f0*/  @P0 FADD R42, -R40, 1 ;  /* 0x3f800000282a0421 */ /* 0x002fe20000000100 */
[----:B------:R-:W-:Y:S02]  /*14300*/  FMUL R41, R2, R52 ;  /* 0x0000003402297220 */ /* 0x000fe40000400000 */
[C---:B------:R-:W-:Y:S01]  /*14310*/  FFMA R40, R16.reuse, R47, R39 ;  /* 0x0000002f10287223 */ /* 0x040fe20000000027 */
[----:B------:R-:W-:Y:S01]  /*14320*/  F2FP.F16.E4M3.UNPACK_B R56, R0.H1 ;  /* 0x00000000ff38723e */ /* 0x000fe200030006ff */
[----:B------:R-:W-:Y:S02]  /*14330*/  FFMA R41, R16, R48, R41 ;  /* 0x0000003010297223 */ /* 0x000fe40000000029 */
[----:B------:R-:W-:Y:S01]  /*14340*/  FMUL R59, R40, 0.70710676908493041992 ;  /* 0x3f3504f3283b7820 */ /* 0x000fe20000400000 */
[----:B------:R-:W-:Y:S01]  /*14350*/  @P4 FADD R44, -R44, 1 ;  /* 0x3f8000002c2c4421 */ /* 0x000fe20000000100 */
[----:B------:R-:W-:Y:S01]  /*14360*/  @P0 LOP3.LUT R36, R42, 0x80000000, R53, 0xb8, !PT ;  /* 0x800000002a240812 */ /* 0x000fe200078eb835 */
[----:B------:R-:W-:Y:S01]  /*14370*/  FMUL R61, R41, 0.70710676908493041992 ;  /* 0x3f3504f3293d7820 */ /* 0x000fe20000400000 */
[C---:B------:R-:W-:Y:S01]  /*14380*/  FMUL R42, R59.reuse, R59 ;  /* 0x0000003b3b2a7220 */ /* 0x040fe20000400000 */
[----:B------:R-:W-:Y:S01]  /*14390*/  FSETP.GE.AND P0, PT, |R59|, 1.0029599666595458984, PT ;  /* 0x3f8060fe3b00780b */ /* 0x000fe20003f06200 */
[----:B------:R-:W-:Y:S01]  /*143a0*/  @P5 FADD R45, -R45, 1 ;  /* 0x3f8000002d2d5421 */ /* 0x000fe20000000100 */
[----:B------:R-:W-:Y:S01]  /*143b0*/  @P4 LOP3.LUT R37, R44, 0x80000000, R55, 0xb8, !PT ;  /* 0x800000002c254812 */ /* 0x000fe200078eb837 */
[C---:B------:R-:W-:Y:S01]  /*143c0*/  FMUL R44, R61.reuse, R61 ;  /* 0x0000003d3d2c7220 */ /* 0x040fe20000400000 */
[----:B------:R-:W-:-:S02]  /*143d0*/  FSETP.GE.AND P4, PT, |R61|, 1.0029599666595458984, PT ;  /* 0x3f8060fe3d00780b */ /* 0x000fc40003f86200 */
[----:B------:R-:W-:Y:S02]  /*143e0*/  @P5 LOP3.LUT R38, R45, 0x80000000, R46, 0xb8, !PT ;  /* 0x800000002d265812 */ /* 0x000fe400078eb82e */
[----:B------:R-:W-:Y:S02]  /*143f0*/  FSEL R42, |R59|, R42, P0 ;  /* 0x0000002a3b2a7208 */ /* 0x000fe40000000200 */
[----:B------:R-:W-:Y:S02]  /*14400*/  FSEL R45, -R7, -0.00082130916416645050049, P0 ;  /* 0xba574d20072d7808 */ /* 0x000fe40000000100 */
[----:B------:R-:W-:Y:S02]  /*14410*/  FSEL R46, |R61|, R44, P4 ;  /* 0x0000002c3d2e7208 */ /* 0x000fe40002000200 */
[----:B------:R-:W-:Y:S02]  /*14420*/  FSEL R47, R6, 8.4834944573231041431e-05, P4 ;  /* 0x38b1e96a062f7808 */ /* 0x000fe40002000000 */
[----:B------:R-:W-:-:S02]  /*14430*/  FSEL R49, -R7, -0.00082130916416645050049, P4 ;  /* 0xba574d2007317808 */ /* 0x000fc40002000100 */
[----:B------:R-:W-:-:S03]  /*14440*/  FSEL R51, R8, 0.0052134888246655464172, P4 ;  /* 0x3baad5ea08337808 */ /* 0x000fc60002000000 */
[----:B------:R-:W-:Y:S01]  /*14450*/  FFMA R49, R46, R47, R49 ;  /* 0x0000002f2e317223 */ /* 0x000fe20000000031 */
[----:B------:R-:W-:-:S03]  /*14460*/  FSEL R47, -R9, -0.026868773624300956726, P0 ;  /* 0xbcdc1be7092f7808 */ /* 0x000fc60000000100 */
[----:B------:R-:W-:Y:S01]  /*14470*/  FFMA R49, R46, R49, R51 ;  /* 0x000000312e317223 */ /* 0x000fe20000000033 */
[----:B------:R-:W-:Y:S02]  /*14480*/  FSEL R51, -R9, -0.026868773624300956726, P4 ;  /* 0xbcdc1be709337808 */ /* 0x000fe40002000100 */
[----:B------:R-:W-:-:S03]  /*14490*/  FSEL R44, -|R59|, R59, P0 ;  /* 0x0000003b3b2c7208 */ /* 0x000fc60000000300 */
[----:B------:R-:W-:Y:S01]  /*144a0*/  FFMA R49, R46, R49, R51 ;  /* 0x000000312e317223 */ /* 0x000fe20000000033 */
[--C-:B------:R-:W-:Y:S02]  /*144b0*/  HADD2.F32 R58, -RZ, R56.reuse.H1_H1 ;  /* 0x30000038ff3a7230 */ /* 0x100fe40000004100 */
[----:B--2---:R-:W-:Y:S01]  /*144c0*/  FMUL R43, R2, R50 ;  /* 0x00000032022b7220 */ /* 0x004fe20000400000 */
[----:B------:R-:W-:-:S05]  /*144d0*/  HADD2.F32 R50, -RZ, R56.H0_H0 ;  /* 0x20000038ff327230 */ /* 0x000fca0000004100 */
[----:B------:R-:W-:Y:S01]  /*144e0*/  FFMA R39, R16, R50, R43 ;  /* 0x0000003210277223 */ /* 0x000fe2000000002b */
[----:B------:R-:W-:-:S03]  /*144f0*/  FSEL R43, R6, 8.4834944573231041431e-05, P0 ;  /* 0x38b1e96a062b7808 */ /* 0x000fc60000000000 */
[----:B------:R-:W-:Y:S02]  /*14500*/  FMUL R63, R39, 0.70710676908493041992 ;  /* 0x3f3504f3273f7820 */ /* 0x000fe40000400000 */
[----:B------:R-:W-:Y:S01]  /*14510*/  FFMA R43, R42, R43, R45 ;  /* 0x0000002b2a2b7223 */ /* 0x000fe2000000002d */
[----:B------:R-:W-:Y:S01]  /*14520*/  FSEL R45, R8, 0.0052134888246655464172, P0 ;  /* 0x3baad5ea082d7808 */ /* 0x000fe20000000000 */
[C---:B------:R-:W-:Y:S01]  /*14530*/  FMUL R48, R63.reuse, R63 ;  /* 0x0000003f3f307220 */ /* 0x040fe20000400000 */
[----:B------:R-:W-:-:S03]  /*14540*/  FSETP.GE.AND P5, PT, |R63|, 1.0029599666595458984, PT ;  /* 0x3f8060fe3f00780b */ /* 0x000fc60003fa6200 */
[----:B------:R-:W-:Y:S01]  /*14550*/  FFMA R43, R42, R43, R45 ;  /* 0x0000002b2a2b7223 */ /* 0x000fe2000000002d */
[----:B------:R-:W-:Y:S02]  /*14560*/  FSEL R48, |R63|, R48, P5 ;  /* 0x000000303f307208 */ /* 0x000fe40002800200 */
[----:B------:R-:W-:Y:S02]  /*14570*/  FSEL R53, R6, 8.4834944573231041431e-05, P5 ;  /* 0x38b1e96a06357808 */ /* 0x000fe40002800000 */
[----:B------:R-:W-:Y:S01]  /*14580*/  FSEL R55, -R7, -0.00082130916416645050049, P5 ;  /* 0xba574d2007377808 */ /* 0x000fe20002800100 */
[----:B------:R-:W-:Y:S01]  /*14590*/  FFMA R43, R42, R43, R47 ;  /* 0x0000002b2a2b7223 */ /* 0x000fe2000000002f */
[----:B------:R-:W-:Y:S02]  /*145a0*/  FSEL R45, R10, 0.11284004896879196167, P0 ;  /* 0x3de718af0a2d7808 */ /* 0x000fe40000000000 */
[----:B------:R-:W-:Y:S01]  /*145b0*/  FSEL R57, R8, 0.0052134888246655464172, P5 ;  /* 0x3baad5ea08397808 */ /* 0x000fe20002800000 */
[----:B------:R-:W-:Y:S01]  /*145c0*/  FFMA R53, R48, R53, R55 ;  /* 0x0000003530357223 */ /* 0x000fe20000000037 */
[----:B------:R-:W-:Y:S01]  /*145d0*/  FSEL R47, R11, -0.37612664699554443359, P0 ;  /* 0xbec093ac0b2f7808 */ /* 0x000fe20000000000 */
[----:B------:R-:W-:Y:S01]  /*145e0*/  FFMA R43, R42, R43, R45 ;  /* 0x0000002b2a2b7223 */ /* 0x000fe2000000002d */
[----:B------:R-:W-:Y:S01]  /*145f0*/  FSEL R45, R12, 0.12837915122509002686, P0 ;  /* 0x3e0375d30c2d7808 */ /* 0x000fe20000000000 */
[----:B------:R-:W-:Y:S01]  /*14600*/  FFMA R57, R48, R53, R57 ;  /* 0x0000003530397223 */ /* 0x000fe20000000039 */
[----:B------:R-:W-:Y:S01]  /*14610*/  FSEL R53, R10, 0.11284004896879196167, P4 ;  /* 0x3de718af0a357808 */ /* 0x000fe20002000000 */
[----:B------:R-:W-:Y:S01]  /*14620*/  FFMA R43, R42, R43, R47 ;  /* 0x0000002b2a2b7223 */ /* 0x000fe2000000002f */
[----:B------:R-:W-:-:S02]  /*14630*/  FSEL R55, -R9, -0.026868773624300956726, P5 ;  /* 0xbcdc1be709377808 */ /* 0x000fc40002800100 */
[----:B------:R-:W-:Y:S01]  /*14640*/  FSEL R47, R11, -0.37612664699554443359, P4 ;  /* 0xbec093ac0b2f7808 */ /* 0x000fe20002000000 */
[----:B------:R-:W-:Y:S01]  /*14650*/  FFMA R49, R46, R49, R53 ;  /* 0x000000312e317223 */ /* 0x000fe20000000035 */
[----:B------:R-:W-:Y:S01]  /*14660*/  FFMA R43, R42, R43, R45 ;  /* 0x0000002b2a2b7223 */ /* 0x000fe2000000002d */
[----:B------:R-:W-:Y:S01]  /*14670*/  FSEL R51, R10, 0.11284004896879196167, P5 ;  /* 0x3de718af0a337808 */ /* 0x000fe20002800000 */
[----:B------:R-:W-:Y:S01]  /*14680*/  FFMA R55, R48, R57, R55 ;  /* 0x0000003930377223 */ /* 0x000fe20000000037 */
[----:B------:R-:W-:Y:S01]  /*14690*/  FSEL R45, R12, 0.12837915122509002686, P4 ;  /* 0x3e0375d30c2d7808 */ /* 0x000fe20002000000 */
[----:B------:R-:W-:Y:S01]  /*146a0*/  FFMA R47, R46, R49, R47 ;  /* 0x000000312e2f7223 */ /* 0x000fe2000000002f */
[----:B------:R-:W-:Y:S01]  /*146b0*/  FFMA R50, R43, R44, R44 ;  /* 0x0000002c2b327223 */ /* 0x000fe2000000002c */
[----:B------:R-:W-:Y:S01]  /*146c0*/  FSEL R43, R11, -0.37612664699554443359, P5 ;  /* 0xbec093ac0b2b7808 */ /* 0x000fe20002800000 */
[----:B------:R-:W-:Y:S01]  /*146d0*/  FFMA R51, R48, R55, R51 ;  /* 0x0000003730337223 */ /* 0x000fe20000000033 */
[----:B------:R-:W-:Y:S01]  /*146e0*/  FFMA R45, R46, R47, R45 ;  /* 0x0000002f2e2d7223 */ /* 0x000fe2000000002d */
[----:B------:R-:W-:-:S02]  /*146f0*/  FSEL R46, R12, 0.12837915122509002686, P5 ;  /* 0x3e0375d30c2e7808 */ /* 0x000fc40002800000 */
[C---:B------:R-:W-:Y:S01]  /*14700*/  FFMA R43, R48.reuse, R51, R43 ;  /* 0x00000033302b7223 */ /* 0x040fe2000000002b */
[----:B------:R-:W-:Y:S02]  /*14710*/  FSEL R54, -|R63|, R63, P5 ;  /* 0x0000003f3f367208 */ /* 0x000fe40002800300 */
[----:B------:R-:W-:Y:S01]  /*14720*/  FSEL R44, -|R61|, R61, P4 ;  /* 0x0000003d3d2c7208 */ /* 0x000fe20002000300 */
[----:B------:R-:W-:Y:S01]  /*14730*/  FFMA R43, R48, R43, R46 ;  /* 0x0000002b302b7223 */ /* 0x000fe2000000002e */
[----:B------:R-:W1:Y:S03]  /*14740*/  @P0 MUFU.EX2 R42, R50 ;  /* 0x00000032002a0308 */ /* 0x000e660000000800 */
[----:B------:R-:W-:Y:S01]  /*14750*/  FFMA R54, R43, R54, R54 ;  /* 0x000000362b367223 */ /* 0x000fe20000000036 */
[----:B------:R-:W-:-:S04]  /*14760*/  FFMA R52, R45, R44, R44 ;  /* 0x0000002c2d347223 */ /* 0x000fc8000000002c */
[----:B------:R-:W2:Y:S01]  /*14770*/  @P5 MUFU.EX2 R46, R54 ;  /* 0x00000036002e5308 */ /* 0x000ea20000000800 */
[----:B------:R-:W-:-:S07]  /*14780*/  F2FP.F16.E4M3.UNPACK_B R43, R5 ;  /* 0x00000005ff2b723e */ /* 0x000fce00020006ff */
[----:B------:R-:W2:Y:S01]  /*14790*/  @P4 MUFU.EX2 R44, R52 ;  /* 0x00000034002c4308 */ /* 0x000ea20000000800 */
[C---:B---3--:R-:W-:Y:S01]  /*147a0*/  FMUL R47, R2.reuse, R64 ;  /* 0x00000040022f7220 */ /* 0x048fe20000400000 */
[--C-:B------:R-:W-:Y:S02]  /*147b0*/  HADD2.F32 R56, -RZ, R43.reuse.H0_H0 ;  /* 0x2000002bff387230 */ /* 0x100fe40000004100 */
[----:B------:R-:W-:Y:S02]  /*147c0*/  HADD2.F32 R48, -RZ, R43.H1_H1 ;  /* 0x3000002bff307230 */ /* 0x000fe40000004100 */
[----:B----4-:R-:W-:Y:S01]  /*147d0*/  FMUL R43, R2, R62 ;  /* 0x0000003e022b7220 */ /* 0x010fe20000400000 */
[----:B-1----:R-:W-:Y:S01]  /*147e0*/  @P0 FADD R42, -R42, 1 ;  /* 0x3f8000002a2a0421 */ /* 0x002fe20000000100 */
[----:B------:R-:W-:Y:S01]  /*147f0*/  FFMA R58, R16, R58, R47 ;  /* 0x0000003a103a7223 */ /* 0x000fe2000000002f */
[----:B-----5:R-:W-:Y:S01]  /*14800*/  FMUL R45, R2, R60 ;  /* 0x0000003c022d7220 */ /* 0x020fe20000400000 */
[----:B------:R-:W-:Y:S01]  /*14810*/  FFMA R56, R16, R56, R43 ;  /* 0x0000003810387223 */ /* 0x000fe2000000002b */
[----:B--2---:R-:W-:Y:S01]  /*14820*/  @P5 FADD R46, -R46, 1 ;  /* 0x3f8000002e2e5421 */ /* 0x004fe20000000100 */
[----:B------:R-:W-:Y:S01]  /*14830*/  FMUL R60, R58, 0.70710676908493041992 ;  /* 0x3f3504f33a3c7820 */ /* 0x000fe20000400000 */
[----:B------:R-:W-:Y:S01]  /*14840*/  @P0 LOP3.LUT R50, R42, 0x80000000, R59, 0xb8, !PT ;  /* 0x800000002a320812 */ /* 0x000fe200078eb83b */
[----:B------:R-:W-:Y:S01]  /*14850*/  FFMA R57, R16, R48, R45 ;  /* 0x0000003010397223 */ /* 0x000fe2000000002d */
[----:B------:R-:W-:Y:S01]  /*14860*/  FMUL R59, R56, 0.70710676908493041992 ;  /* 0x3f3504f3383b7820 */ /* 0x000fe20000400000 */
[----:B------:R-:W-:Y:S01]  /*14870*/  @P4 FADD R44, -R44, 1 ;  /* 0x3f8000002c2c4421 */ /* 0x000fe20000000100 */
[----:B------:R-:W-:Y:S01]  /*14880*/  @P5 LOP3.LUT R54, R46, 0x80000000, R63, 0xb8, !PT ;  /* 0x800000002e365812 */ /* 0x000fe200078eb83f */
[C---:B------:R-:W-:Y:S01]  /*14890*/  FMUL R43, R60.reuse, R60 ;  /* 0x0000003c3c2b7220 */ /* 0x040fe20000400000 */
[----:B------:R-:W-:Y:S01]  /*148a0*/  FSETP.GE.AND P5, PT, |R60|, 1.0029599666595458984, PT ;  /* 0x3f8060fe3c00780b */ /* 0x000fe20003fa6200 */
[----:B------:R-:W-:Y:S01]  /*148b0*/  FMUL R42, R59, R59 ;  /* 0x0000003b3b2a7220 */ /* 0x000fe20000400000 */
[----:B------:R-:W-:Y:S01]  /*148c0*/  @P4 LOP3.LUT R52, R44, 0x80000000, R61, 0xb8, !PT ;  /* 0x800000002c344812 */ /* 0x000fe200078eb83d */
[----:B------:R-:W-:Y:S01]  /*148d0*/  FMUL R61, R57, 0.70710676908493041992 ;  /* 0x3f3504f3393d7820 */ /* 0x000fe20000400000 */
[----:B------:R-:W-:-:S02]  /*148e0*/  FSETP.GE.AND P0, PT, |R59|, 1.0029599666595458984, PT ;  /* 0x3f8060fe3b00780b */ /* 0x000fc40003f06200 */
[----:B------:R-:W-:Y:S01]  /*148f0*/  FSEL R46, |R60|, R43, P5 ;  /* 0x0000002b3c2e7208 */ /* 0x000fe20002800200 */
[----:B------:R-:W-:Y:S01]  /*14900*/  FMUL R44, R61, R61 ;  /* 0x0000003d3d2c7220 */ /* 0x000fe20000400000 */
[C---:B------:R-:W-:Y:S02]  /*14910*/  FSEL R47, R6.reuse, 8.4834944573231041431e-05, P5 ;  /* 0x38b1e96a062f7808 */ /* 0x040fe40002800000 */
        /* <DEDUP_REMOVED lines=24> */
[----:B------:R-:W-:-:S02]  /*14aa0*/  FFMA R53, R46, R53, R55 ;  /* 0x000000352e357223 */ /* 0x000fc40000000037 */
[----:B------:R-:W-:Y:S01]  /*14ab0*/  FFMA R43, R42, R43, R47 ;  /* 0x0000002b2a2b7223 */ /* 0x000fe2000000002f */
[----:B------:R-:W-:Y:S01]  /*14ac0*/  FSEL R47, R12, 0.12837915122509002686, P5 ;  /* 0x3e0375d30c2f7808 */ /* 0x000fe20002800000 */
[C---:B------:R-:W-:Y:S01]  /*14ad0*/  FFMA R53, R46.reuse, R53, R45 ;  /* 0x000000352e357223 */ /* 0x040fe2000000002d */
[----:B------:R-:W-:Y:S02]  /*14ae0*/  FSEL R49, -R9, -0.026868773624300956726, P4 ;  /* 0xbcdc1be709317808 */ /* 0x000fe40002000100 */
[C---:B------:R-:W-:Y:S01]  /*14af0*/  FSEL R45, R11.reuse, -0.37612664699554443359, P0 ;  /* 0xbec093ac0b2d7808 */ /* 0x040fe20000000000 */
[----:B------:R-:W-:Y:S01]  /*14b00*/  FFMA R53, R46, R53, R47 ;  /* 0x000000352e357223 */ /* 0x000fe2000000002f */
[----:B------:R-:W-:Y:S01]  /*14b10*/  FSEL R47, R12, 0.12837915122509002686, P0 ;  /* 0x3e0375d30c2f7808 */ /* 0x000fe20000000000 */
[----:B------:R-:W-:Y:S01]  /*14b20*/  FFMA R49, R44, R51, R49 ;  /* 0x000000332c317223 */ /* 0x000fe20000000031 */
[----:B------:R-:W-:Y:S01]  /*14b30*/  FSEL R51, R10, 0.11284004896879196167, P4 ;  /* 0x3de718af0a337808 */ /* 0x000fe20002000000 */
[----:B------:R-:W-:Y:S01]  /*14b40*/  FFMA R43, R42, R43, R45 ;  /* 0x0000002b2a2b7223 */ /* 0x000fe2000000002d */
[----:B------:R-:W-:-:S03]  /*14b50*/  FSEL R45, R11, -0.37612664699554443359, P4 ;  /* 0xbec093ac0b2d7808 */ /* 0x000fc60002000000 */
[----:B------:R-:W-:Y:S01]  /*14b60*/  FFMA R43, R42, R43, R47 ;  /* 0x0000002b2a2b7223 */ /* 0x000fe2000000002f */
[----:B------:R-:W-:Y:S01]  /*14b70*/  FFMA R49, R44, R49, R51 ;  /* 0x000000312c317223 */ /* 0x000fe20000000033 */
[----:B------:R-:W-:Y:S02]  /*14b80*/  FSEL R42, -|R59|, R59, P0 ;  /* 0x0000003b3b2a7208 */ /* 0x000fe40000000300 */
[----:B------:R-:W-:Y:S01]  /*14b90*/  FSEL R48, -|R60|, R60, P5 ;  /* 0x0000003c3c307208 */ /* 0x000fe20002800300 */
[----:B------:R-:W-:Y:S01]  /*14ba0*/  FFMA R45, R44, R49, R45 ;  /* 0x000000312c2d7223 */ /* 0x000fe2000000002d */
[----:B------:R-:W-:Y:S01]  /*14bb0*/  FSEL R46, R12, 0.12837915122509002686, P4 ;  /* 0x3e0375d30c2e7808 */ /* 0x000fe20002000000 */
[----:B------:R-:W-:Y:S02]  /*14bc0*/  FFMA R42, R43, R42, R42 ;  /* 0x0000002a2b2a7223 */ /* 0x000fe4000000002a */
[----:B------:R-:W-:Y:S01]  /*14bd0*/  FFMA R53, R53, R48, R48 ;  /* 0x0000003035357223 */ /* 0x000fe20000000030 */
[----:B------:R-:W-:Y:S01]  /*14be0*/  FSEL R48, -|R61|, R61, P4 ;  /* 0x0000003d3d307208 */ /* 0x000fe20002000300 */
[----:B------:R-:W-:Y:S01]  /*14bf0*/  FFMA R45, R44, R45, R46 ;  /* 0x0000002d2c2d7223 */ /* 0x000fe2000000002e */
[----:B------:R-:W1:Y:S03]  /*14c00*/  @P0 MUFU.EX2 R43, R42 ;  /* 0x0000002a002b0308 */ /* 0x000e660000000800 */
[----:B------:R-:W-:-:S05]  /*14c10*/  FFMA R45, R45, R48, R48 ;  /* 0x000000302d2d7223 */ /* 0x000fca0000000030 */
[----:B------:R-:W2:Y:S08]  /*14c20*/  @P5 MUFU.EX2 R47, R53 ;  /* 0x00000035002f5308 */ /* 0x000eb00000000800 */
[----:B------:R-:W3:Y:S01]  /*14c30*/  @P4 MUFU.EX2 R44, R45 ;  /* 0x0000002d002c4308 */ /* 0x000ee20000000800 */
[----:B-1----:R-:W-:Y:S01]  /*14c40*/  @P0 FADD R43, -R43, 1 ;  /* 0x3f8000002b2b0421 */ /* 0x002fe20000000100 */
[----:B------:R-:W-:Y:S01]  /*14c50*/  FMUL R17, R17, 0.5 ;  /* 0x3f00000011117820 */ /* 0x000fe20000400000 */
[----:B------:R-:W-:Y:S01]  /*14c60*/  FADD R18, R18, 1 ;  /* 0x3f80000012127421 */ /* 0x000fe20000000000 */
[----:B------:R-:W-:Y:S01]  /*14c70*/  FMUL R27, R27, 0.5 ;  /* 0x3f0000001b1b7820 */ /* 0x000fe20000400000 */
[----:B------:R-:W-:Y:S01]  /*14c80*/  FADD R30, R30, 1 ;  /* 0x3f8000001e1e7421 */ /* 0x000fe20000000000 */
[----:B------:R-:W-:Y:S01]  /*14c90*/  @P0 LOP3.LUT R42, R43, 0x80000000, R59, 0xb8, !PT ;  /* 0x800000002b2a0812 */ /* 0x000fe200078eb83b */
[----:B------:R-:W-:Y:S01]  /*14ca0*/  FMUL R43, R17, R18 ;  /* 0x00000012112b7220 */ /* 0x000fe20000400000 */
[----:B------:R-:W-:Y:S01]  /*14cb0*/  FMUL R29, R29, 0.5 ;  /* 0x3f0000001d1d7820 */ /* 0x000fe20000400000 */
[----:B--2---:R-:W-:Y:S01]  /*14cc0*/  @P5 FADD R47, -R47, 1 ;  /* 0x3f8000002f2f5421 */ /* 0x004fe20000000100 */
[----:B------:R-:W-:Y:S01]  /*14cd0*/  FMUL R28, R28, 0.5 ;  /* 0x3f0000001c1c7820 */ /* 0x000fe20000400000 */
[----:B------:R-:W-:Y:S01]  /*14ce0*/  FADD R18, R31, 1 ;  /* 0x3f8000001f127421 */ /* 0x000fe20000000000 */
[----:B------:R-:W-:Y:S01]  /*14cf0*/  FADD R17, R32, 1 ;  /* 0x3f80000020117421 */ /* 0x000fe20000000000 */
[----:B------:R-:W-:Y:S01]  /*14d00*/  FMUL R27, R27, R30 ;  /* 0x0000001e1b1b7220 */ /* 0x000fe20000400000 */
[----:B---3--:R-:W-:Y:S01]  /*14d10*/  @P4 FADD R44, -R44, 1 ;  /* 0x3f8000002c2c4421 */ /* 0x008fe20000000100 */
[----:B------:R-:W-:Y:S01]  /*14d20*/  FMUL R30, R29, R18 ;  /* 0x000000121d1e7220 */ /* 0x000fe20000400000 */
[----:B------:R-:W-:Y:S01]  /*14d30*/  FMUL R28, R28, R17 ;  /* 0x000000111c1c7220 */ /* 0x000fe20000400000 */
[----:B------:R-:W-:Y:S01]  /*14d40*/  @P5 LOP3.LUT R53, R47, 0x80000000, R60, 0xb8, !PT ;  /* 0x800000002f355812 */ /* 0x000fe200078eb83c */
[----:B------:R-:W-:Y:S01]  /*14d50*/  FMUL R19, R19, 0.5 ;  /* 0x3f00000013137820 */ /* 0x000fe20000400000 */
[----:B------:R-:W-:Y:S01]  /*14d60*/  @P4 LOP3.LUT R45, R44, 0x80000000, R61, 0xb8, !PT ;  /* 0x800000002c2d4812 */ /* 0x000fe200078eb83d */
[----:B------:R-:W-:Y:S01]  /*14d70*/  FMUL R22, R22, 0.5 ;  /* 0x3f00000016167820 */ /* 0x000fe20000400000 */
[----:B------:R-:W-:Y:S01]  /*14d80*/  FADD R24, R24, 1 ;  /* 0x3f80000018187421 */ /* 0x000fe20000000000 */
[----:B------:R-:W-:Y:S01]  /*14d90*/  FADD R25, R25, 1 ;  /* 0x3f80000019197421 */ /* 0x000fe20000000000 */
[----:B------:R-:W-:Y:S01]  /*14da0*/  FMUL R33, R33, 0.5 ;  /* 0x3f00000021217820 */ /* 0x000fe20000400000 */
[----:B------:R-:W-:Y:S01]  /*14db0*/  FMUL R34, R34, 0.5 ;  /* 0x3f00000022227820 */ /* 0x000fe20000400000 */
[----:B------:R-:W-:Y:S01]  /*14dc0*/  FADD R18, R37, 1 ;  /* 0x3f80000025127421 */ /* 0x000fe20000000000 */
[----:B------:R-:W-:Y:S01]  /*14dd0*/  FADD R17, R38, 1 ;  /* 0x3f80000026117421 */ /* 0x000fe20000000000 */
[----:B------:R-:W-:Y:S01]  /*14de0*/  FMUL R24, R19, R24 ;  /* 0x0000001813187220 */ /* 0x000fe20000400000 */
[----:B------:R-:W-:Y:S01]  /*14df0*/  FMUL R25, R22, R25 ;  /* 0x0000001916197220 */ /* 0x000fe20000400000 */
[----:B------:R-:W-:Y:S01]  /*14e00*/  FMUL R33, R33, R18 ;  /* 0x0000001221217220 */ /* 0x000fe20000400000 */
[----:B------:R-:W-:Y:S01]  /*14e10*/  FMUL R34, R34, R17 ;  /* 0x0000001122227220 */ /* 0x000fe20000400000 */
[----:B------:R-:W-:Y:S01]  /*14e20*/  FMUL R23, R23, 0.5 ;  /* 0x3f00000017177820 */ /* 0x000fe20000400000 */
[----:B------:R-:W-:Y:S01]  /*14e30*/  FADD R26, R26, 1 ;  /* 0x3f8000001a1a7421 */ /* 0x000fe20000000000 */
[----:B------:R-:W-:Y:S01]  /*14e40*/  FMUL R35, R35, 0.5 ;  /* 0x3f00000023237820 */ /* 0x000fe20000400000 */
[----:B------:R-:W-:Y:S01]  /*14e50*/  FADD R36, R36, 1 ;  /* 0x3f80000024247421 */ /* 0x000fe20000000000 */
[----:B------:R-:W-:Y:S01]  /*14e60*/  FMUL R40, R40, 0.5 ;  /* 0x3f00000028287820 */ /* 0x000fe20000400000 */
[----:B------:R-:W-:Y:S01]  /*14e70*/  FMUL R41, R41, 0.5 ;  /* 0x3f00000029297820 */ /* 0x000fe20000400000 */
[----:B------:R-:W-:Y:S01]  /*14e80*/  FADD R19, R50, 1 ;  /* 0x3f80000032137421 */ /* 0x000fe20000000000 */
[----:B------:R-:W-:Y:S01]  /*14e90*/  FADD R52, R52, 1 ;  /* 0x3f80000034347421 */ /* 0x000fe20000000000 */
[----:B------:R-:W-:Y:S01]  /*14ea0*/  FMUL R39, R39, 0.5 ;  /* 0x3f00000027277820 */ /* 0x000fe20000400000 */
[----:B------:R-:W-:Y:S01]  /*14eb0*/  FMUL R22, R58, 0.5 ;  /* 0x3f0000003a167820 */ /* 0x000fe20000400000 */
[----:B------:R-:W-:Y:S01]  /*14ec0*/  FMUL R17, R56, 0.5 ;  /* 0x3f00000038117820 */ /* 0x000fe20000400000 */
[----:B------:R-:W-:Y:S01]  /*14ed0*/  FMUL R18, R57, 0.5 ;  /* 0x3f00000039127820 */ /* 0x000fe20000400000 */
[----:B------:R-:W-:Y:S01]  /*14ee0*/  FADD R54, R54, 1 ;  /* 0x3f80000036367421 */ /* 0x000fe20000000000 */
[----:B------:R-:W-:Y:S01]  /*14ef0*/  FADD R53, R53, 1 ;  /* 0x3f80000035357421 */ /* 0x000fe20000000000 */
[----:B------:R-:W-:Y:S01]  /*14f00*/  FADD R42, R42, 1 ;  /* 0x3f8000002a2a7421 */ /* 0x000fe20000000000 */
[----:B------:R-:W-:Y:S01]  /*14f10*/  FADD R45, R45, 1 ;  /* 0x3f8000002d2d7421 */ /* 0x000fe20000000000 */
[----:B------:R-:W-:Y:S01]  /*14f20*/  FMUL R26, R23, R26 ;  /* 0x0000001a171a7220 */ /* 0x000fe20000400000 */
[----:B------:R-:W-:Y:S01]  /*14f30*/  FMUL R35, R35, R36 ;  /* 0x0000002423237220 */ /* 0x000fe20000400000 */
[----:B------:R-:W-:Y:S01]  /*14f40*/  FMUL R19, R40, R19 ;  /* 0x0000001328137220 */ /* 0x000fe20000400000 */
[----:B------:R-:W-:Y:S01]  /*14f50*/  FMUL R52, R41, R52 ;  /* 0x0000003429347220 */ /* 0x000fe20000400000 */
[----:B------:R-:W-:Y:S01]  /*14f60*/  FMUL R39, R39, R54 ;  /* 0x0000003627277220 */ /* 0x000fe20000400000 */
[----:B------:R-:W-:Y:S01]  /*14f70*/  FMUL R22, R53, R22 ;  /* 0x0000001635167220 */ /* 0x000fe20000400000 */
[----:B------:R-:W-:Y:S01]  /*14f80*/  FMUL R17, R17, R42 ;  /* 0x0000002a11117220 */ /* 0x000fe20000400000 */
[----:B------:R-:W-:Y:S01]  /*14f90*/  FMUL R18, R18, R45 ;  /* 0x0000002d12127220 */ /* 0x000fe20000400000 */
[----:B------:R-:W-:-:S02]  /*14fa0*/  F2FP.SATFINITE.E4M3.F32.PACK_AB_MERGE_C R24, R24, R43, RZ ;  /* 0x0000002b1818723e */ /* 0x000fc400048070ff */
[----:B------:R-:W-:Y:S02]  /*14fb0*/  F2FP.SATFINITE.E4M3.F32.PACK_AB_MERGE_C R26, R26, R25, RZ ;  /* 0x000000191a1a723e */ /* 0x000fe400048070ff */
[----:B------:R-:W-:Y:S02]  /*14fc0*/  F2FP.SATFINITE.E4M3.F32.PACK_AB_MERGE_C R30, R30, R27, RZ ;  /* 0x0000001b1e1e723e */ /* 0x000fe400048070ff */
[----:B------:R-:W-:Y:S02]  /*14fd0*/  F2FP.SATFINITE.E4M3.F32.PACK_AB_MERGE_C R28, R35, R28, RZ ;  /* 0x0000001c231c723e */ /* 0x000fe400048070ff */
[----:B------:R-:W-:Y:S02]  /*14fe0*/  F2FP.SATFINITE.E4M3.F32.PACK_AB_MERGE_C R34, R34, R33, RZ ;  /* 0x000000212222723e */ /* 0x000fe400048070ff */
[----:B------:R-:W-:Y:S02]  /*14ff0*/  F2FP.SATFINITE.E4M3.F32.PACK_AB_MERGE_C R52, R52, R19, RZ ;  /* 0x000000133434723e */ /* 0x000fe400048070ff */
[----:B------:R-:W-:-:S02]  /*15000*/  F2FP.SATFINITE.E4M3.F32.PACK_AB_MERGE_C R22, R22, R39, RZ ;  /* 0x000000271616723e */ /* 0x000fc400048070ff */
[----:B------:R-:W-:Y:S01]  /*15010*/  F2FP.SATFINITE.E4M3.F32.PACK_AB_MERGE_C R18, R18, R17, RZ ;  /* 0x000000111212723e */ /* 0x000fe200048070ff */
[----:B------:R-:W-:Y:S06]  /*15020*/  @P1 BRA `(.L_x_121) ;  /* 0x0000000000041947 */ /* 0x000fec0003800000 */
[----:B------:R-:W-:-:S04]  /*15030*/  DEPBAR.LE SB0, 0x1 ;  /* 0x000080400000791a */ /* 0x000fc80000000000 */
.L_x_121:
        /* <DEDUP_REMOVED lines=27> */
.L_x_123:
[----:B------:R-:W-:Y:S05]  /*151f0*/  BSYNC B0 ;  /* 0x0000000000007941 */ /* 0x000fea0003800000 */
.L_x_122:
[----:B------:R-:W-:Y:S04]  /*15200*/  BSSY B0, `(.L_x_124) ;  /* 0x0000033000007945 */ /* 0x000fe80003800000 */
[----:B------:R-:W-:Y:S05]  /*15210*/  @P3 BRA `(.L_x_125) ;  /* 0x0000000000c43947 */ /* 0x000fea0003800000 */
[----:B------:R-:W2:Y:S02]  /*15220*/  LDL R17, [R1+0xcc] ;  /* 0x0000cc0001117983 */ /* 0x000ea40000100800 */
[----:B--2---:R-:W-:-:S13]  /*15230*/  ISETP.NE.AND P3, PT, R17, 0x3, PT ;  /* 0x000000031100780c */ /* 0x004fda0003f65270 */
[----:B------:R-:W-:Y:S05]  /*15240*/  @!P3 BRA `(.L_x_126) ;  /* 0x000000000004b947 */ /* 0x000fea0003800000 */
[----:B------:R-:W-:Y:S01]  /*15250*/  BPT.TRAP 0x1 ;  /* 0x000000040000795c */ /* 0x000fe20000300000 */
.L_x_126:
[----:B------:R-:W2:Y:S04]  /*15260*/  LDL R18, [R1+0xb4] ;  /* 0x0000b40001127983 */ /* 0x000ea80000100800 */
[----:B------:R-:W3:Y:S01]  /*15270*/  LDL.LU R17, [R1+0xb8] ;  /* 0x0000b80001117983 */ /* 0x000ee20000300800 */
[----:B------:R-:W-:Y:S01]  /*15280*/  BSSY B1, `(.L_x_127) ;  /* 0x0000005000017945 */ /* 0x000fe20003800000 */
[----:B--2---:R-:W-:Y:S02]  /*15290*/  LEA R18, R18, UR43, 0x3 ;  /* 0x0000002b12127c11 */ /* 0x004fe4000f8e18ff */
[----:B---3--:R-:W-:-:S04]  /*152a0*/  SHF.L.U32 R17, R17, 0x1f, RZ ;  /* 0x0000001f11117819 */ /* 0x008fc800000006ff */
[----:B------:R-:W1:Y:S02]  /*152b0*/  SYNCS.PHASECHK.TRANS64.TRYWAIT P0, [R18+URZ+0x80], R17 ;  /* 0x00008011120075a7 */ /* 0x000e64000800017f */
[----:B-1----:R-:W-:Y:S05]  /*152c0*/  @!P0 BRA `(.L_x_128) ;  /* 0x0000005c00c08947 */ /* 0x002fea0003800000 */
.L_x_246:
[----:B------:R-:W-:Y:S05]  /*152d0*/  BSYNC B1 ;  /* 0x0000000000017941 */ /* 0x000fea0003800000 */
.L_x_127:
[----:B------:R-:W-:Y:S04]  /*152e0*/  BSSY B1, `(.L_x_129) ;  /* 0x0000012000017945 */ /* 0x000fe80003800000 */
[----:B------:R-:W-:Y:S05]  /*152f0*/  @P2 BRA `(.L_x_130) ;  /* 0x0000000000402947 */ /* 0x000fea0003800000 */
[----:B------:R-:W2:Y:S02]  /*15300*/  LDL.LU R19, [R1+0xb4] ;  /* 0x0000b40001137983 */ /* 0x000ea40000300800 */
        /* <DEDUP_REMOVED lines=15> */
.L_x_130:
[----:B------:R-:W-:Y:S05]  /*15400*/  BSYNC B1 ;  /* 0x0000000000017941 */ /* 0x000fea0003800000 */
.L_x_129:
        /* <DEDUP_REMOVED lines=8> */
.L_x_131:
[----:B-1----:R-:W1:Y:S01]  /*15490*/  S2R R17, SR_CgaCtaId ;  /* 0x0000000000117919 */ /* 0x002e620000008800 */
[C---:B------:R-:W-:Y:S02]  /*154a0*/  LEA R14, R20.reuse, UR43, 0x3 ;  /* 0x0000002b140e7c11 */ /* 0x040fe4000f8e18ff */
[----:B------:R-:W-:Y:S02]  /*154b0*/  IADD3 R20, R20, 0x1, RZ ;  /* 0x0000000114147810 */ /* 0x000fe40007ffe0ff */
[----:B------:R-:W-:Y:S02]  /*154c0*/  IADD3 R14, R14, 0xa0, RZ ;  /* 0x000000a00e0e7810 */ /* 0x000fe40007ffe0ff */
[----:B------:R-:W-:-:S04]  /*154d0*/  ISETP.NE.AND P0, PT, R20, 0x4, PT ;  /* 0x000000041400780c */ /* 0x000fc80003f05270 */
[----:B------:R-:W-:Y:S02]  /*154e0*/  SEL R20, R20, RZ, P0 ;  /* 0x000000ff14147207 */ /* 0x000fe40000000000 */
[----:B-1----:R-:W-:-:S04]  /*154f0*/  PRMT R14, R17, 0x654, R14 ;  /* 0x00000654110e7816 */ /* 0x002fc8000000000e */
[----:B--2---:R1:W-:Y:S02]  /*15500*/  SYNCS.ARRIVE.TRANS64.RED.A1T0 RZ, [R14+URZ], RZ ;  /* 0x000000ff0eff79a7 */ /* 0x0043e4000810043f */
[----:B-1----:R-:W-:-:S04]  /*15510*/  SEL R14, RZ, 0x1, P0 ;  /* 0x00000001ff0e7807 */ /* 0x002fc80000000000 */
[----:B------:R-:W-:-:S07]  /*15520*/  LOP3.LUT R21, R21, R14, RZ, 0x3c, !PT ;  /* 0x0000000e15157212 */ /* 0x000fce00078e3cff */
.L_x_125:
[----:B------:R-:W-:Y:S05]  /*15530*/  BSYNC B0 ;  /* 0x0000000000007941 */ /* 0x000fea0003800000 */
.L_x_124:
[----:B------:R-:W2:Y:S04]  /*15540*/  LDL.LU R14, [R1+0xb0] ;  /* 0x0000b000010e7983 */ /* 0x000ea80000300800 */
[----:B------:R-:W3:Y:S04]  /*15550*/  LDL.LU R35, [R1+0x84] ;  /* 0x0000840001237983 */ /* 0x000ee80000300800 */
[----:B------:R-:W4:Y:S01]  /*15560*/  LDL.LU R34, [R1+0x88] ;  /* 0x0000880001227983 */ /* 0x000f220000300800 */
[----:B------:R-:W-:-:S03]  /*15570*/  F2FP.F16.E4M3.UNPACK_B R32, R0.H1 ;  /* 0x00000000ff20723e */ /* 0x000fc600030006ff */
[----:B------:R-:W5:Y:S02]  /*15580*/  LDL.LU R33, [R1+0x8c] ;  /* 0x00008c0001217983 */ /* 0x000f640000300800 */
[----:B------:R-:W-:Y:S02]  /*15590*/  HADD2.F32 R17, -RZ, R32.H1_H1 ;  /* 0x30000020ff117230 */ /* 0x000fe40000004100 */
[----:B------:R-:W3:Y:S04]  /*155a0*/  LDL.LU R28, [R1+0x90] ;  /* 0x00009000011c7983 */ /* 0x000ee80000300800 */
[----:B------:R-:W5:Y:S04]  /*155b0*/  LDL.LU R26, [R1+0x94] ;  /* 0x00009400011a7983 */ /* 0x000f680000300800 */
[----:B------:R-:W5:Y:S04]  /*155c0*/  LDL.LU R31, [R1+0x98] ;  /* 0x00009800011f7983 */ /* 0x000f680000300800 */
[----:B------:R-:W5:Y:S04]  /*155d0*/  LDL.LU R29, [R1+0x9c] ;  /* 0x00009c00011d7983 */ /* 0x000f680000300800 */
[----:B------:R-:W5:Y:S04]  /*155e0*/  LDL.LU R48, [R1+0xa0] ;  /* 0x0000a00001307983 */ /* 0x000f680000300800 */
[----:B------:R-:W5:Y:S04]  /*155f0*/  LDL.LU R44, [R1+0xa4] ;  /* 0x0000a400012c7983 */ /* 0x000f680000300800 */
[----:B------:R-:W5:Y:S01]  /*15600*/  LDL.LU R46, [R1+0xa8] ;  /* 0x0000a800012e7983 */ /* 0x000f620000300800 */
        /* <DEDUP_REMOVED lines=8> */
[----:B------:R-:W-:-:S03]  /*15690*/  FSEL R17, R8, 0.0052134888246655464172, P2 ;  /* 0x3baad5ea08117808 */ /* 0x000fc60001000000 */
[----:B------:R-:W-:Y:S01]  /*156a0*/  FFMA R18, R19, R18, R22 ;  /* 0x0000001213127223 */ /* 0x000fe20000000016 */
[----:B------:R-:W-:-:S03]  /*156b0*/  FSEL R23, -R9, -0.026868773624300956726, P2 ;  /* 0xbcdc1be709177808 */ /* 0x000fc60001000100 */
[----:B------:R-:W-:Y:S01]  /*156c0*/  FFMA R18, R19, R18, R17 ;  /* 0x0000001213127223 */ /* 0x000fe20000000011 */
[----:B------:R-:W-:-:S03]  /*156d0*/  FSEL R25, R10, 0.11284004896879196167, P2 ;  /* 0x3de718af0a197808 */ /* 0x000fc60001000000 */
[----:B------:R-:W-:Y:S01]  /*156e0*/  FFMA R18, R19, R18, R23 ;  /* 0x0000001213127223 */ /* 0x000fe20000000017 */
[----:B------:R-:W-:Y:S02]  /*156f0*/  FSEL R27, R11, -0.37612664699554443359, P2 ;  /* 0xbec093ac0b1b7808 */ /* 0x000fe40001000000 */
[----:B------:R-:W-:Y:S01]  /*15700*/  F2FP.F16.E4M3.UNPACK_B R17, R4 ;  /* 0x00000004ff11723e */ /* 0x000fe200020006ff */
[----:B------:R-:W-:Y:S01]  /*15710*/  FFMA R18, R19, R18, R25 ;  /* 0x0000001213127223 */ /* 0x000fe20000000019 */
[----:B------:R-:W-:-:S03]  /*15720*/  FSEL R24, R12, 0.12837915122509002686, P2 ;  /* 0x3e0375d30c187808 */ /* 0x000fc60001000000 */
[C---:B------:R-:W-:Y:S01]  /*15730*/  FFMA R22, R19.reuse, R18, R27 ;  /* 0x0000001213167223 */ /* 0x040fe2000000001b */
[--C-:B------:R-:W-:Y:S02]  /*15740*/  HADD2.F32 R23, -RZ, R17.reuse.H0_H0 ;  /* 0x20000011ff177230 */ /* 0x100fe40000004100 */
[----:B----4-:R-:W-:Y:S01]  /*15750*/  FMUL R18, R2, R34 ;  /* 0x0000002202127220 */ /* 0x010fe20000400000 */
[----:B------:R-:W-:Y:S01]  /*15760*/  HADD2.F32 R17, -RZ, R17.H1_H1 ;  /* 0x30000011ff117230 */ /* 0x000fe20000004100 */
[----:B------:R-:W-:Y:S01]  /*15770*/  FSEL R27, -|R30|, R30, P2 ;  /* 0x0000001e1e1b7208 */ /* 0x000fe20001000300 */
[----:B------:R-:W-:-:S03]  /*15780*/  FFMA R22, R19, R22, R24 ;  /* 0x0000001613167223 */ /* 0x000fc60000000018 */
[----:B------:R-:W-:Y:S01]  /*15790*/  FFMA R18, R16, R17, R18 ;  /* 0x0000001110127223 */ /* 0x000fe20000000012 */
[----:B------:R-:W-:Y:S01]  /*157a0*/  FFMA R17, R22, R27, R27 ;  /* 0x0000001b16117223 */ /* 0x000fe2000000001b */
[----:B---3--:R-:W-:-:S03]  /*157b0*/  FMUL R22, R2, R28 ;  /* 0x0000001c02167220 */ /* 0x008fc60000400000 */
[----:B------:R-:W1:Y:S01]  /*157c0*/  @P2 MUFU.EX2 R28, R17 ;  /* 0x00000011001c2308 */ /* 0x000e620000000800 */
[----:B------:R-:W-:Y:S01]  /*157d0*/  FMUL R25, R2, R35 ;  /* 0x0000002302197220 */ /* 0x000fe20000400000 */
[----:B------:R-:W-:Y:S02]  /*157e0*/  F2FP.F16.E4M3.UNPACK_B R19, R4.H1 ;  /* 0x00000004ff13723e */ /* 0x000fe400030006ff */
[----:B------:R-:W-:Y:S01]  /*157f0*/  F2FP.F16.E4M3.UNPACK_B R24, R3 ;  /* 0x00000003ff18723e */ /* 0x000fe200020006ff */
[----:B------:R-:W-:Y:S02]  /*15800*/  FFMA R4, R16, R23, R25 ;  /* 0x0000001710047223 */ /* 0x000fe40000000019 */
[--C-:B------:R-:W-:Y:S02]  /*15810*/  HADD2.F32 R23, -RZ, R19.reuse.H0_H0 ;  /* 0x20000013ff177230 */ /* 0x100fe40000004100 */
[----:B------:R-:W-:Y:S02]  /*15820*/  HADD2.F32 R25, -RZ, R19.H1_H1 ;  /* 0x30000013ff197230 */ /* 0x000fe40000004100 */
[----:B-----5:R-:W-:Y:S01]  /*15830*/  FMUL R19, R2, R33 ;  /* 0x0000002102137220 */ /* 0x020fe20000400000 */
[----:B------:R-:W-:-:S02]  /*15840*/  HADD2.F32 R27, -RZ, R24.H0_H0 ;  /* 0x20000018ff1b7230 */ /* 0x000fc40000004100 */
[----:B------:R-:W-:Y:S01]  /*15850*/  FMUL R26, R2, R26 ;  /* 0x0000001a021a7220 */ /* 0x000fe20000400000 */
[----:B------:R-:W-:Y:S01]  /*15860*/  FMUL R47, R4, 0.70710676908493041992 ;  /* 0x3f3504f3042f7820 */ /* 0x000fe20000400000 */
[C---:B------:R-:W-:Y:S01]  /*15870*/  FFMA R19, R16.reuse, R23, R19 ;  /* 0x0000001710137223 */ /* 0x040fe20000000013 */
[C---:B------:R-:W-:Y:S01]  /*15880*/  FFMA R22, R16.reuse, R25, R22 ;  /* 0x0000001910167223 */ /* 0x040fe20000000016 */
[----:B------:R-:W-:Y:S01]  /*15890*/  FFMA R23, R16, R27, R26 ;  /* 0x0000001b10177223 */ /* 0x000fe2000000001a */
[C---:B------:R-:W-:Y:S01]  /*158a0*/  FMUL R26, R47.reuse, R47 ;  /* 0x0000002f2f1a7220 */ /* 0x040fe20000400000 */
[----:B-1----:R-:W-:Y:S01]  /*158b0*/  @P2 FADD R28, -R28, 1 ;  /* 0x3f8000001c1c2421 */ /* 0x002fe20000000100 */
[----:B------:R-:W-:Y:S01]  /*158c0*/  HADD2.F32 R25, -RZ, R24.H1_H1 ;  /* 0x30000018ff197230 */ /* 0x000fe20000004100 */
[----:B------:R-:W-:Y:S01]  /*158d0*/  F2FP.F16.E4M3.UNPACK_B R27, R3.H1 ;  /* 0x00000003ff1b723e */ /* 0x000fe200030006ff */
[----:B------:R-:W-:Y:S01]  /*158e0*/  FMUL R3, R2, R31 ;  /* 0x0000001f02037220 */ /* 0x000fe20000400000 */
[----:B------:R-:W-:Y:S01]  /*158f0*/  FSETP.GE.AND P0, PT, |R47|, 1.0029599666595458984, PT ;  /* 0x3f8060fe2f00780b */ /* 0x000fe20003f06200 */
[----:B------:R-:W-:Y:S01]  /*15900*/  FMUL R49, R19, 0.70710676908493041992 ;  /* 0x3f3504f313317820 */ /* 0x000fe20000400000 */
[----:B------:R-:W-:Y:S01]  /*15910*/  FMUL R42, R18, 0.70710676908493041992 ;  /* 0x3f3504f3122a7820 */ /* 0x000fe20000400000 */
[----:B------:R-:W-:Y:S01]  /*15920*/  @P2 LOP3.LUT R17, R28, 0x80000000, R30, 0xb8, !PT ;  /* 0x800000001c112812 */ /* 0x000fe200078eb81e */
[----:B------:R-:W-:Y:S01]  /*15930*/  FMUL R24, R2, R29 ;  /* 0x0000001d02187220 */ /* 0x000fe20000400000 */
[----:B------:R-:W-:Y:S01]  /*15940*/  FSEL R26, |R47|, R26, P0 ;  /* 0x0000001a2f1a7208 */ /* 0x000fe20000000200 */
[----:B------:R-:W-:Y:S01]  /*15950*/  FFMA R3, R16, R25, R3 ;  /* 0x0000001910037223 */ /* 0x000fe20000000003 */
[----:B------:R-:W-:Y:S01]  /*15960*/  FSEL R31, R6, 8.4834944573231041431e-05, P0 ;  /* 0x38b1e96a061f7808 */ /* 0x000fe20000000000 */
[----:B------:R-:W-:Y:S01]  /*15970*/  FMUL R28, R49, R49 ;  /* 0x00000031311c7220 */ /* 0x000fe20000400000 */
[----:B------:R-:W-:Y:S01]  /*15980*/  FSEL R33, -R7, -0.00082130916416645050049, P0 ;  /* 0xba574d2007217808 */ /* 0x000fe20000000100 */
[----:B------:R-:W-:-:S02]  /*15990*/  HADD2.F32 R29, -RZ, R27.H0_H0 ;  /* 0x2000001bff1d7230 */ /* 0x000fc40000004100 */
[C---:B------:R-:W-:Y:S01]  /*159a0*/  FMUL R25, R42.reuse, R42 ;  /* 0x0000002a2a197220 */ /* 0x040fe20000400000 */
[C---:B------:R-:W-:Y:S02]  /*159b0*/  FSETP.GE.AND P3, PT, |R49|.reuse, 1.0029599666595458984, PT ;  /* 0x3f8060fe3100780b */ /* 0x040fe40003f66200 */
[----:B------:R-:W-:Y:S01]  /*159c0*/  FSETP.GE.AND P2, PT, |R42|, 1.0029599666595458984, PT ;  /* 0x3f8060fe2a00780b */ /* 0x000fe20003f46200 */
[----:B------:R-:W-:Y:S01]  /*159d0*/  FFMA R31, R26, R31, R33 ;  /* 0x0000001f1a1f7223 */ /* 0x000fe20000000021 */
[----:B------:R-:W-:Y:S01]  /*159e0*/  FSEL R36, |R49|, R28, P3 ;  /* 0x0000001c31247208 */ /* 0x000fe20001800200 */
[----:B------:R-:W-:Y:S01]  /*159f0*/  FFMA R24, R16, R29, R24 ;  /* 0x0000001d10187223 */ /* 0x000fe20000000018 */
[----:B------:R-:W-:Y:S02]  /*15a00*/  FSEL R33, R6, 8.4834944573231041431e-05, P3 ;  /* 0x38b1e96a06217808 */ /* 0x000fe40001800000 */
[----:B------:R-:W-:Y:S02]  /*15a10*/  FSEL R35, -R7, -0.00082130916416645050049, P3 ;  /* 0xba574d2007237808 */ /* 0x000fe40001800100 */
[----:B------:R-:W-:-:S02]  /*15a20*/  FSEL R30, |R42|, R25, P2 ;  /* 0x000000192a1e7208 */ /* 0x000fc40001000200 */
[----:B------:R-:W-:Y:S02]  /*15a30*/  FSEL R25, R6, 8.4834944573231041431e-05, P2 ;  /* 0x38b1e96a06197808 */ /* 0x000fe40001000000 */
[----:B------:R-:W-:Y:S01]  /*15a40*/  FSEL R29, -R7, -0.00082130916416645050049, P2 ;  /* 0xba574d20071d7808 */ /* 0x000fe20001000100 */
[----:B------:R-:W-:Y:S01]  /*15a50*/  FFMA R35, R36, R33, R35 ;  /* 0x0000002124237223 */ /* 0x000fe20000000023 */
[----:B------:R-:W-:Y:S01]  /*15a60*/  FSEL R33, R8, 0.0052134888246655464172, P2 ;  /* 0x3baad5ea08217808 */ /* 0x000fe20001000000 */
[----:B------:R-:W-:Y:S02]  /*15a70*/  FMUL R51, R22, 0.70710676908493041992 ;  /* 0x3f3504f316337820 */ /* 0x000fe40000400000 */
[----:B------:R-:W-:Y:S01]  /*15a80*/  FFMA R29, R30, R25, R29 ;  /* 0x000000191e1d7223 */ /* 0x000fe2000000001d */
[----:B------:R-:W-:Y:S01]  /*15a90*/  FSEL R25, R8, 0.0052134888246655464172, P0 ;  /* 0x3baad5ea08197808 */ /* 0x000fe20000000000 */
[C---:B------:R-:W-:Y:S01]  /*15aa0*/  FMUL R28, R51.reuse, R51 ;  /* 0x00000033331c7220 */ /* 0x040fe20000400000 */
[----:B------:R-:W-:Y:S01]  /*15ab0*/  FSETP.GE.AND P4, PT, |R51|, 1.0029599666595458984, PT ;  /* 0x3f8060fe3300780b */ /* 0x000fe20003f86200 */
[----:B------:R-:W-:Y:S01]  /*15ac0*/  FFMA R33, R30, R29, R33 ;  /* 0x0000001d1e217223 */ /* 0x000fe20000000021 */
[----:B------:R-:W-:Y:S01]  /*15ad0*/  FSEL R37, R8, 0.0052134888246655464172, P3 ;  /* 0x3baad5ea08257808 */ /* 0x000fe20001800000 */
[----:B------:R-:W-:Y:S01]  /*15ae0*/  FMUL R53, R23, 0.70710676908493041992 ;  /* 0x3f3504f317357820 */ /* 0x000fe20000400000 */
[----:B------:R-:W-:Y:S01]  /*15af0*/  FSEL R29, -R9, -0.026868773624300956726, P0 ;  /* 0xbcdc1be7091d7808 */ /* 0x000fe20000000100 */
[----:B------:R-:W-:Y:S01]  /*15b00*/  FFMA R25, R26, R31, R25 ;  /* 0x0000001f1a197223 */ /* 0x000fe20000000019 */
[----:B------:R-:W-:Y:S01]  /*15b10*/  FSEL R38, |R51|, R28, P4 ;  /* 0x0000001c33267208 */ /* 0x000fe20002000200 */
[----:B------:R-:W-:Y:S01]  /*15b20*/  FMUL R34, R53, R53 ;  /* 0x0000003535227220 */ /* 0x000fe20000400000 */
[----:B------:R-:W-:Y:S01]  /*15b30*/  FSEL R39, R6, 8.4834944573231041431e-05, P4 ;  /* 0x38b1e96a06277808 */ /* 0x000fe20002000000 */
[----:B------:R-:W-:Y:S01]  /*15b40*/  FFMA R37, R36, R35, R37 ;  /* 0x0000002324257223 */ /* 0x000fe20000000025 */
[----:B------:R-:W-:Y:S01]  /*15b50*/  FSEL R41, -R7, -0.00082130916416645050049, P4 ;  /* 0xba574d2007297808 */ /* 0x000fe20002000100 */
[----:B------:R-:W-:Y:S01]  /*15b60*/  FFMA R25, R26, R25, R29 ;  /* 0x000000191a197223 */ /* 0x000fe2000000001d */
[----:B------:R-:W-:-:S02]  /*15b70*/  FSEL R31, R10, 0.11284004896879196167, P0 ;  /* 0x3de718af0a1f7808 */ /* 0x000fc40000000000 */
[----:B------:R-:W-:Y:S02]  /*15b80*/  FSETP.GE.AND P5, PT, |R53|, 1.0029599666595458984, PT ;  /* 0x3f8060fe3500780b */ /* 0x000fe40003fa6200 */
[----:B------:R-:W-:Y:S01]  /*15b90*/  FSEL R35, -R9, -0.026868773624300956726, P2 ;  /* 0xbcdc1be709237808 */ /* 0x000fe20001000100 */
[----:B------:R-:W-:Y:S01]  /*15ba0*/  FFMA R41, R38, R39, R41 ;  /* 0x0000002726297223 */ /* 0x000fe20000000029 */
[----:B------:R-:W-:Y:S01]  /*15bb0*/  FFMA R25, R26, R25, R31 ;  /* 0x000000191a197223 */ /* 0x000fe2000000001f */
[----:B------:R-:W-:Y:S02]  /*15bc0*/  FSEL R40, |R53|, R34, P5 ;  /* 0x0000002235287208 */ /* 0x000fe40002800200 */
[----:B------:R-:W-:Y:S01]  /*15bd0*/  FSEL R43, R6, 8.4834944573231041431e-05, P5 ;  /* 0x38b1e96a062b7808 */ /* 0x000fe20002800000 */
[----:B------:R-:W-:Y:S01]  /*15be0*/  FFMA R33, R30, R33, R35 ;  /* 0x000000211e217223 */ /* 0x000fe20000000023 */
[----:B------:R-:W-:Y:S02]  /*15bf0*/  FSEL R45, -R7, -0.00082130916416645050049, P5 ;  /* 0xba574d20072d7808 */ /* 0x000fe40002800100 */
[----:B------:R-:W-:-:S02]  /*15c00*/  FSEL R39, -R9, -0.026868773624300956726, P3 ;  /* 0xbcdc1be709277808 */ /* 0x000fc40001800100 */
[----:B------:R-:W-:Y:S01]  /*15c10*/  FSEL R31, R10, 0.11284004896879196167, P2 ;  /* 0x3de718af0a1f7808 */ /* 0x000fe20001000000 */
[----:B------:R-:W-:Y:S01]  /*15c20*/  FFMA R45, R40, R43, R45 ;  /* 0x0000002b282d7223 */ /* 0x000fe2000000002d */
[----:B------:R-:W-:Y:S01]  /*15c30*/  FSEL R35, R11, -0.37612664699554443359, P2 ;  /* 0xbec093ac0b237808 */ /* 0x000fe20001000000 */
[----:B------:R-:W-:Y:S01]  /*15c40*/  FFMA R37, R36, R37, R39 ;  /* 0x0000002524257223 */ /* 0x000fe20000000027 */
[----:B------:R-:W-:Y:S01]  /*15c50*/  FSEL R43, R8, 0.0052134888246655464172, P4 ;  /* 0x3baad5ea082b7808 */ /* 0x000fe20002000000 */
[----:B------:R-:W-:Y:S01]  /*15c60*/  FFMA R31, R30, R33, R31 ;  /* 0x000000211e1f7223 */ /* 0x000fe2000000001f */
[----:B------:R-:W-:-:S03]  /*15c70*/  FSEL R39, R10, 0.11284004896879196167, P3 ;  /* 0x3de718af0a277808 */ /* 0x000fc60001800000 */
[----:B------:R-:W-:Y:S01]  /*15c80*/  FFMA R31, R30, R31, R35 ;  /* 0x0000001f1e1f7223 */ /* 0x000fe20000000023 */
[----:B------:R-:W-:Y:S01]  /*15c90*/  FSEL R35, R11, -0.37612664699554443359, P3 ;  /* 0xbec093ac0b237808 */ /* 0x000fe20001800000 */
[----:B------:R-:W-:Y:S01]  /*15ca0*/  FFMA R41, R38, R41, R43 ;  /* 0x0000002926297223 */ /* 0x000fe2000000002b */
[----:B------:R-:W-:Y:S01]  /*15cb0*/  FFMA R37, R36, R37, R39 ;  /* 0x0000002524257223 */ /* 0x000fe20000000027 */
[----:B------:R-:W-:Y:S02]  /*15cc0*/  FSEL R43, R8, 0.0052134888246655464172, P5 ;  /* 0x3baad5ea082b7808 */ /* 0x000fe40002800000 */
[----:B------:R-:W-:Y:S01]  /*15cd0*/  FSEL R33, R12, 0.12837915122509002686, P2 ;  /* 0x3e0375d30c217808 */ /* 0x000fe20001000000 */
[----:B------:R-:W-:Y:S01]  /*15ce0*/  FFMA R35, R36, R37, R35 ;  /* 0x0000002524237223 */ /* 0x000fe20000000023 */
[C---:B------:R-:W-:Y:S01]  /*15cf0*/  FSEL R39, -R9.reuse, -0.026868773624300956726, P4 ;  /* 0xbcdc1be709277808 */ /* 0x040fe20002000100 */
[----:B------:R-:W-:Y:S01]  /*15d00*/  FFMA R43, R40, R45, R43 ;  /* 0x0000002d282b7223 */ /* 0x000fe2000000002b */
[----:B------:R-:W-:Y:S01]  /*15d10*/  FSEL R37, -R9, -0.026868773624300956726, P5 ;  /* 0xbcdc1be709257808 */ /* 0x000fe20002800100 */
[----:B------:R-:W-:Y:S01]  /*15d20*/  FFMA R31, R30, R31, R33 ;  /* 0x0000001f1e1f7223 */ /* 0x000fe20000000021 */
[----:B------:R-:W-:Y:S01]  /*15d30*/  FSEL R33, R10, 0.11284004896879196167, P4 ;  /* 0x3de718af0a217808 */ /* 0x000fe20002000000 */
[----:B------:R-:W-:-:S02]  /*15d40*/  FFMA R39, R38, R41, R39 ;  /* 0x0000002926277223 */ /* 0x000fc40000000027 */
[----:B------:R-:W-:Y:S01]  /*15d50*/  FFMA R43, R40, R43, R37 ;  /* 0x0000002b282b7223 */ /* 0x000fe20000000025 */
[----:B------:R-:W-:Y:S01]  /*15d60*/  FSEL R37, R11, -0.37612664699554443359, P4 ;  /* 0xbec093ac0b257808 */ /* 0x000fe20002000000 */
[----:B------:R-:W-:-:S04]  /*15d70*/  FFMA R33, R38, R39, R33 ;  /* 0x0000002726217223 */ /* 0x000fc80000000021 */
[----:B------:R-:W-:Y:S01]  /*15d80*/  FFMA R37, R38, R33, R37 ;  /* 0x0000002126257223 */ /* 0x000fe20000000025 */
[----:B------:R-:W-:Y:S02]  /*15d90*/  FMUL R33, R2, R44 ;  /* 0x0000002c02217220 */ /* 0x000fe40000400000 */
[----:B------:R-:W2:Y:S01]  /*15da0*/  LDL.LU R44, [R1+0xac] ;  /* 0x0000ac00012c7983 */ /* 0x000ea20000300800 */
[----:B------:R-:W-:-:S05]  /*15db0*/  FSEL R29, R11, -0.37612664699554443359, P0 ;  /* 0xbec093ac0b1d7808 */ /* 0x000fca0000000000 */
[----:B------:R-:W-:Y:S01]  /*15dc0*/  FFMA R25, R26, R25, R29 ;  /* 0x000000191a197223 */ /* 0x000fe2000000001d */
[----:B------:R-:W-:-:S05]  /*15dd0*/  FSEL R29, R12, 0.12837915122509002686, P0 ;  /* 0x3e0375d30c1d7808 */ /* 0x000fca0000000000 */
[----:B------:R-:W-:Y:S01]  /*15de0*/  FFMA R25, R26, R25, R29 ;  /* 0x000000191a197223 */ /* 0x000fe2000000001d */
[----:B------:R-:W-:Y:S02]  /*15df0*/  FSEL R29, R12, 0.12837915122509002686, P3 ;  /* 0x3e0375d30c1d7808 */ /* 0x000fe40001800000 */
[----:B------:R-:W-:-:S03]  /*15e00*/  FSEL R28, -|R47|, R47, P0 ;  /* 0x0000002f2f1c7208 */ /* 0x000fc60000000300 */
[----:B------:R-:W-:Y:S01]  /*15e10*/  FFMA R36, R36, R35, R29 ;  /* 0x0000002324247223 */ /* 0x000fe2000000001d */
[----:B------:R-:W-:Y:S01]  /*15e20*/  HADD2.F32 R29, -RZ, R27.H1_H1 ;  /* 0x3000001bff1d7230 */ /* 0x000fe20000004100 */
[----:B------:R-:W-:Y:S01]  /*15e30*/  FSEL R27, -|R49|, R49, P3 ;  /* 0x00000031311b7208 */ /* 0x000fe20001800300 */
[----:B------:R-:W-:Y:S01]  /*15e40*/  FFMA R25, R25, R28, R28 ;  /* 0x0000001c19197223 */ /* 0x000fe2000000001c */
[----:B------:R-:W-:-:S03]  /*15e50*/  FSEL R26, -|R42|, R42, P2 ;  /* 0x0000002a2a1a7208 */ /* 0x000fc60001000300 */
[----:B------:R-:W-:Y:S01]  /*15e60*/  FFMA R27, R36, R27, R27 ;  /* 0x0000001b241b7223 */ /* 0x000fe2000000001b */
[----:B------:R-:W1:Y:S01]  /*15e70*/  @P0 MUFU.EX2 R34, R25 ;  /* 0x0000001900220308 */ /* 0x000e620000000800 */
[----:B------:R-:W-:Y:S01]  /*15e80*/  FFMA R26, R31, R26, R26 ;  /* 0x0000001a1f1a7223 */ /* 0x000fe2000000001a */
[----:B------:R-:W-:Y:S01]  /*15e90*/  FMUL R31, R2, R48 ;  /* 0x00000030021f7220 */ /* 0x000fe20000400000 */
[----:B------:R-:W-:Y:S02]  /*15ea0*/  F2FP.F16.E4M3.UNPACK_B R28, R0 ;  /* 0x00000000ff1c723e */ /* 0x000fe400020006ff */
[----:B------:R-:W-:-:S03]  /*15eb0*/  FSEL R39, R10, 0.11284004896879196167, P5 ;  /* 0x3de718af0a277808 */ /* 0x000fc60002800000 */
[----:B------:R-:W3:Y:S01]  /*15ec0*/  @P3 MUFU.EX2 R36, R27 ;  /* 0x0000001b00243308 */ /* 0x000ee20000000800 */
[----:B------:R-:W-:Y:S01]  /*15ed0*/  FFMA R0, R16, R29, R31 ;  /* 0x0000001d10007223 */ /* 0x000fe2000000001f */
[--C-:B------:R-:W-:Y:S02]  /*15ee0*/  HADD2.F32 R29, -RZ, R28.reuse.H0_H0 ;  /* 0x2000001cff1d7230 */ /* 0x100fe40000004100 */
[----:B------:R-:W-:Y:S01]  /*15ef0*/  FFMA R43, R40, R43, R39 ;  /* 0x0000002b282b7223 */ /* 0x000fe20000000027 */
[----:B------:R-:W-:Y:S01]  /*15f00*/  HADD2.F32 R31, -RZ, R28.H1_H1 ;  /* 0x3000001cff1f7230 */ /* 0x000fe20000004100 */
[----:B------:R-:W-:Y:S01]  /*15f10*/  FSEL R41, R11, -0.37612664699554443359, P5 ;  /* 0xbec093ac0b297808 */ /* 0x000fe20002800000 */
[----:B------:R-:W-:Y:S01]  /*15f20*/  FMUL R30, R2, R46 ;  /* 0x0000002e021e7220 */ /* 0x000fe20000400000 */
[----:B------:R-:W-:Y:S01]  /*15f30*/  FSEL R39, R12, 0.12837915122509002686, P4 ;  /* 0x3e0375d30c277808 */ /* 0x000fe20002000000 */
[----:B------:R-:W-:Y:S01]  /*15f40*/  FFMA R28, R16, R29, R33 ;  /* 0x0000001d101c7223 */ /* 0x000fe20000000021 */
[----:B------:R-:W-:Y:S01]  /*15f50*/  FSEL R45, R12, 0.12837915122509002686, P5 ;  /* 0x3e0375d30c2d7808 */ /* 0x000fe20002800000 */
[----:B------:R-:W-:Y:S01]  /*15f60*/  FFMA R29, R16, R31, R30 ;  /* 0x0000001f101d7223 */ /* 0x000fe2000000001e */
[----:B------:R-:W-:Y:S01]  /*15f70*/  FFMA R41, R40, R43, R41 ;  /* 0x0000002b28297223 */ /* 0x000fe20000000029 */
[----:B------:R-:W-:Y:S01]  /*15f80*/  FSEL R30, -|R51|, R51, P4 ;  /* 0x00000033331e7208 */ /* 0x000fe20002000300 */
[----:B------:R-:W-:Y:S01]  /*15f90*/  FFMA R37, R38, R37, R39 ;  /* 0x0000002526257223 */ /* 0x000fe20000000027 */
[----:B------:R-:W4:Y:S01]  /*15fa0*/  @P2 MUFU.EX2 R35, R26 ;  /* 0x0000001a00232308 */ /* 0x000f220000000800 */
[----:B------:R-:W-:Y:S01]  /*15fb0*/  FSEL R38, -|R53|, R53, P5 ;  /* 0x0000003535267208 */ /* 0x000fe20002800300 */
[----:B-1----:R-:W-:Y:S01]  /*15fc0*/  @P0 FADD R34, -R34, 1 ;  /* 0x3f80000022220421 */ /* 0x002fe20000000100 */
[----:B------:R-:W-:Y:S01]  /*15fd0*/  FFMA R41, R40, R41, R45 ;  /* 0x0000002928297223 */ /* 0x000fe2000000002d */
[----:B------:R-:W-:Y:S01]  /*15fe0*/  FFMA R30, R37, R30, R30 ;  /* 0x0000001e251e7223 */ /* 0x000fe2000000001e */
[----:B---3--:R-:W-:Y:S01]  /*15ff0*/  @P3 FADD R36, -R36, 1 ;  /* 0x3f80000024243421 */ /* 0x008fe20000000100 */
[----:B------:R-:W-:Y:S01]  /*16000*/  FMUL R55, R3, 0.70710676908493041992 ;  /* 0x3f3504f303377820 */ /* 0x000fe20000400000 */
[----:B------:R-:W-:Y:S01]  /*16010*/  FFMA R31, R41, R38, R38 ;  /* 0x00000026291f7223 */ /* 0x000fe20000000026 */
[----:B------:R-:W-:Y:S01]  /*16020*/  @P0 LOP3.LUT R25, R34, 0x80000000, R47, 0xb8, !PT ;  /* 0x8000000022190812 */ /* 0x000fe200078eb82f */
[----:B------:R-:W-:Y:S01]  /*16030*/  FMUL R57, R24, 0.70710676908493041992 ;  /* 0x3f3504f318397820 */ /* 0x000fe20000400000 */
[----:B------:R-:W1:Y:S01]  /*16040*/  @P4 MUFU.EX2 R34, R30 ;  /* 0x0000001e00224308 */ /* 0x000e620000000800 */
[----:B------:R-:W-:Y:S01]  /*16050*/  @P3 LOP3.LUT R27, R36, 0x80000000, R49, 0xb8, !PT ;  /* 0x80000000241b3812 */ /* 0x000fe200078eb831 */
[----:B------:R-:W-:Y:S01]  /*16060*/  FMUL R54, R0, 0.70710676908493041992 ;  /* 0x3f3504f300367820 */ /* 0x000fe20000400000 */
[----:B------:R-:W-:-:S02]  /*16070*/  HADD2.F32 R33, -RZ, R32.H0_H0 ;  /* 0x20000020ff217230 */ /* 0x000fc40000004100 */
[----:B------:R-:W-:Y:S01]  /*16080*/  FMUL R59, R28, 0.70710676908493041992 ;  /* 0x3f3504f31c3b7820 */ /* 0x000fe20000400000 */
[----:B------:R-:W-:Y:S01]  /*16090*/  FMUL R61, R29, 0.70710676908493041992 ;  /* 0x3f3504f31d3d7820 */ /* 0x000fe20000400000 */
[----:B------:R-:W3:Y:S01]  /*160a0*/  LDL.LU R45, [R1+0x74] ;  /* 0x00007400012d7983 */ /* 0x000ee20000300800 */
[----:B------:R-:W5:Y:S01]  /*160b0*/  @P5 MUFU.EX2 R36, R31 ;  /* 0x0000001f00245308 */ /* 0x000f620000000800 */
[----:B----4-:R-:W-:Y:S01]  /*160c0*/  @P2 FADD R35, -R35, 1 ;  /* 0x3f80000023232421 */ /* 0x010fe20000000100 */
[----:B------:R-:W-:Y:S01]  /*160d0*/  FMUL R32, R55, R55 ;  /* 0x0000003737207220 */ /* 0x000fe20000400000 */
[----:B------:R-:W-:Y:S01]  /*160e0*/  FMUL R38, R57, R57 ;  /* 0x0000003939267220 */ /* 0x000fe20000400000 */
[----:B------:R-:W-:Y:S01]  /*160f0*/  FMUL R40, R54, R54 ;  /* 0x0000003636287220 */ /* 0x000fe20000400000 */
[----:B------:R-:W-:Y:S01]  /*16100*/  FSETP.GE.AND P0, PT, |R55|, 1.0029599666595458984, PT ;  /* 0x3f8060fe3700780b */ /* 0x000fe20003f06200 */
[----:B------:R-:W4:Y:S01]  /*16110*/  LDL.LU R58, [R1+0x78] ;  /* 0x00007800013a7983 */ /* 0x000f220000300800 */
[----:B------:R-:W-:-:S02]  /*16120*/  @P2 LOP3.LUT R26, R35, 0x80000000, R42, 0xb8, !PT ;  /* 0x80000000231a2812 */ /* 0x000fc400078eb82a */
[----:B------:R-:W-:Y:S01]  /*16130*/  FSETP.GE.AND P2, PT, |R57|, 1.0029599666595458984, PT ;  /* 0x3f8060fe3900780b */ /* 0x000fe20003f46200 */
[----:B-1----:R-:W-:Y:S01]  /*16140*/  @P4 FADD R34, -R34, 1 ;  /* 0x3f80000022224421 */ /* 0x002fe20000000100 */
[C---:B------:R-:W-:Y:S01]  /*16150*/  FSETP.GE.AND P3, PT, |R54|.reuse, 1.0029599666595458984, PT ;  /* 0x3f8060fe3600780b */ /* 0x040fe20003f66200 */
[----:B------:R-:W4:Y:S01]  /*16160*/  LDL.LU R56, [R1+0x7c] ;  /* 0x00007c0001387983 */ /* 0x000f220000300800 */
[----:B------:R-:W-:Y:S02]  /*16170*/  FSEL R37, |R55|, R32, P0 ;  /* 0x0000002037257208 */ /* 0x000fe40000000200 */
[----:B------:R-:W-:Y:S02]  /*16180*/  FSEL R39, |R57|, R38, P2 ;  /* 0x0000002639277208 */ /* 0x000fe40001000200 */
[----:B------:R-:W-:Y:S01]  /*16190*/  FSEL R41, |R54|, R40, P3 ;  /* 0x0000002836297208 */ /* 0x000fe20001800200 */
[----:B-----5:R-:W-:Y:S01]  /*161a0*/  @P5 FADD R36, -R36, 1 ;  /* 0x3f80000024245421 */ /* 0x020fe20000000100 */
[----:B------:R-:W-:-:S02]  /*161b0*/  FSEL R38, R6, 8.4834944573231041431e-05, P0 ;  /* 0x38b1e96a06267808 */ /* 0x000fc40000000000 */
[----:B------:R-:W-:Y:S02]  /*161c0*/  FSEL R40, -R7, -0.00082130916416645050049, P0 ;  /* 0xba574d2007287808 */ /* 0x000fe40000000100 */
[----:B------:R-:W-:Y:S02]  /*161d0*/  @P4 LOP3.LUT R30, R34, 0x80000000, R51, 0xb8, !PT ;  /* 0x80000000221e4812 */ /* 0x000fe400078eb833 */
[----:B------:R-:W-:Y:S01]  /*161e0*/  FSETP.GE.AND P4, PT, |R59|, 1.0029599666595458984, PT ;  /* 0x3f8060fe3b00780b */ /* 0x000fe20003f86200 */
[----:B------:R-:W-:Y:S01]  /*161f0*/  FMUL R34, R61, R61 ;  /* 0x0000003d3d227220 */ /* 0x000fe20000400000 */
[----:B------:R-:W-:Y:S01]  /*16200*/  @P5 LOP3.LUT R31, R36, 0x80000000, R53, 0xb8, !PT ;  /* 0x80000000241f5812 */ /* 0x000fe200078eb835 */
[----:B------:R-:W-:Y:S01]  /*16210*/  FFMA R38, R37, R38, R40 ;  /* 0x0000002625267223 */ /* 0x000fe20000000028 */
[----:B------:R-:W-:Y:S02]  /*16220*/  FSEL R42, R6, 8.4834944573231041431e-05, P2 ;  /* 0x38b1e96a062a7808 */ /* 0x000fe40001000000 */
[----:B------:R-:W-:-:S02]  /*16230*/  FSETP.GE.AND P5, PT, |R61|, 1.0029599666595458984, PT ;  /* 0x3f8060fe3d00780b */ /* 0x000fc40003fa6200 */
[C---:B------:R-:W-:Y:S02]  /*16240*/  FSEL R36, R6.reuse, 8.4834944573231041431e-05, P4 ;  /* 0x38b1e96a06247808 */ /* 0x040fe40002000000 */
[C---:B------:R-:W-:Y:S02]  /*16250*/  FSEL R40, -R7.reuse, -0.00082130916416645050049, P4 ;  /* 0xba574d2007287808 */ /* 0x040fe40002000100 */
[----:B------:R-:W-:Y:S02]  /*16260*/  FSEL R46, R6, 8.4834944573231041431e-05, P3 ;  /* 0x38b1e96a062e7808 */ /* 0x000fe40001800000 */
[----:B------:R-:W-:Y:S02]  /*16270*/  FSEL R48, -R7, -0.00082130916416645050049, P3 ;  /* 0xba574d2007307808 */ /* 0x000fe40001800100 */
[----:B------:R-:W-:Y:S02]  /*16280*/  FSEL R47, |R61|, R34, P5 ;  /* 0x000000223d2f7208 */ /* 0x000fe40002800200 */
[----:B------:R-:W-:Y:S01]  /*16290*/  FSEL R34, R8, 0.0052134888246655464172, P0 ;  /* 0x3baad5ea08227808 */ /* 0x000fe20000000000 */
[----:B------:R-:W-:Y:S01]  /*162a0*/  FFMA R46, R41, R46, R48 ;  /* 0x0000002e292e7223 */ /* 0x000fe20000000030 */
[----:B------:R-:W-:-:S02]  /*162b0*/  FSEL R48, R6, 8.4834944573231041431e-05, P5 ;  /* 0x38b1e96a06307808 */ /* 0x000fc40002800000 */
[----:B------:R-:W-:Y:S01]  /*162c0*/  FSEL R50, -R7, -0.00082130916416645050049, P5 ;  /* 0xba574d2007327808 */ /* 0x000fe20002800100 */
[----:B------:R-:W-:Y:S01]  /*162d0*/  FFMA R34, R37, R38, R34 ;  /* 0x0000002625227223 */ /* 0x000fe20000000022 */
[----:B------:R-:W-:-:S03]  /*162e0*/  FSEL R38, R8, 0.0052134888246655464172, P4 ;  /* 0x3baad5ea08267808 */ /* 0x000fc60002000000 */
[----:B------:R-:W-:Y:S01]  /*162f0*/  FFMA R48, R47, R48, R50 ;  /* 0x000000302f307223 */ /* 0x000fe20000000032 */
[----:B------:R-:W-:-:S05]  /*16300*/  FSEL R50, R8, 0.0052134888246655464172, P5 ;  /* 0x3baad5ea08327808 */ /* 0x000fca0002800000 */
[----:B------:R-:W-:Y:S01]  /*16310*/  FFMA R50, R47, R48, R50 ;  /* 0x000000302f327223 */ /* 0x000fe20000000032 */
[----:B------:R-:W-:Y:S01]  /*16320*/  FSEL R48, -R9, -0.026868773624300956726, P4 ;  /* 0xbcdc1be709307808 */ /* 0x000fe20002000100 */
[----:B--2---:R-:W-:-:S04]  /*16330*/  FMUL R35, R2, R44 ;  /* 0x0000002c02237220 */ /* 0x004fc80000400000 */
[----:B------:R-:W-:Y:S01]  /*16340*/  FFMA R32, R16, R33, R35 ;  /* 0x0000002110207223 */ /* 0x000fe20000000023 */
[----:B------:R-:W-:Y:S01]  /*16350*/  FMUL R33, R59, R59 ;  /* 0x0000003b3b217220 */ /* 0x000fe20000400000 */
[----:B------:R-:W-:-:S04]  /*16360*/  FSEL R44, -R7, -0.00082130916416645050049, P2 ;  /* 0xba574d20072c7808 */ /* 0x000fc80001000100 */
[----:B------:R-:W-:Y:S01]  /*16370*/  FSEL R43, |R59|, R33, P4 ;  /* 0x000000213b2b7208 */ /* 0x000fe20002000200 */
[----:B------:R-:W-:-:S04]  /*16380*/  FFMA R42, R39, R42, R44 ;  /* 0x0000002a272a7223 */ /* 0x000fc8000000002c */
[----:B------:R-:W-:Y:S01]  /*16390*/  FFMA R44, R43, R36, R40 ;  /* 0x000000242b2c7223 */ /* 0x000fe20000000028 */
[C---:B------:R-:W-:Y:S02]  /*163a0*/  FSEL R36, R8.reuse, 0.0052134888246655464172, P2 ;  /* 0x3baad5ea08247808 */ /* 0x040fe40001000000 */
[----:B------:R-:W-:-:S03]  /*163b0*/  FSEL R40, R8, 0.0052134888246655464172, P3 ;  /* 0x3baad5ea08287808 */ /* 0x000fc60001800000 */
[----:B------:R-:W-:Y:S01]  /*163c0*/  FFMA R42, R39, R42, R36 ;  /* 0x0000002a272a7223 */ /* 0x000fe20000000024 */
[----:B------:R-:W-:Y:S01]  /*163d0*/  FSEL R36, -R9, -0.026868773624300956726, P0 ;  /* 0xbcdc1be709247808 */ /* 0x000fe20000000100 */
[----:B------:R-:W-:Y:S01]  /*163e0*/  FFMA R40, R41, R46, R40 ;  /* 0x0000002e29287223 */ /* 0x000fe20000000028 */
[----:B------:R-:W-:Y:S01]  /*163f0*/  FFMA R46, R43, R44, R38 ;  /* 0x0000002c2b2e7223 */ /* 0x000fe20000000026 */
[C---:B------:R-:W-:Y:S02]  /*16400*/  FSEL R38, -R9.reuse, -0.026868773624300956726, P2 ;  /* 0xbcdc1be709267808 */ /* 0x040fe40001000100 */
[----:B------:R-:W-:Y:S01]  /*16410*/  FSEL R44, -R9, -0.026868773624300956726, P3 ;  /* 0xbcdc1be7092c7808 */ /* 0x000fe20001800100 */
[----:B------:R-:W-:Y:S01]  /*16420*/  FFMA R34, R37, R34, R36 ;  /* 0x0000002225227223 */ /* 0x000fe20000000024 */
[C---:B------:R-:W-:Y:S01]  /*16430*/  FSEL R36, R10.reuse, 0.11284004896879196167, P0 ;  /* 0x3de718af0a247808 */ /* 0x040fe20000000000 */
[----:B------:R-:W-:Y:S01]  /*16440*/  FFMA R42, R39, R42, R38 ;  /* 0x0000002a272a7223 */ /* 0x000fe20000000026 */
[----:B------:R-:W-:Y:S01]  /*16450*/  FSEL R38, R11, -0.37612664699554443359, P0 ;  /* 0xbec093ac0b267808 */ /* 0x000fe20000000000 */
[----:B------:R-:W-:Y:S01]  /*16460*/  FFMA R44, R41, R40, R44 ;  /* 0x00000028292c7223 */ /* 0x000fe2000000002c */
[C---:B------:R-:W-:Y:S01]  /*16470*/  FSEL R40, R10.reuse, 0.11284004896879196167, P2 ;  /* 0x3de718af0a287808 */ /* 0x040fe20001000000 */
[----:B------:R-:W-:Y:S01]  /*16480*/  FFMA R34, R37, R34, R36 ;  /* 0x0000002225227223 */ /* 0x000fe20000000024 */
[----:B------:R-:W-:Y:S01]  /*16490*/  FFMA R48, R43, R46, R48 ;  /* 0x0000002e2b307223 */ /* 0x000fe20000000030 */
[----:B------:R-:W-:-:S02]  /*164a0*/  FSEL R46, R10, 0.11284004896879196167, P3 ;  /* 0x3de718af0a2e7808 */ /* 0x000fc40001800000 */
[----:B------:R-:W-:Y:S01]  /*164b0*/  FSEL R36, R12, 0.12837915122509002686, P0 ;  /* 0x3e0375d30c247808 */ /* 0x000fe20000000000 */
[----:B------:R-:W-:Y:S01]  /*164c0*/  FFMA R34, R37, R34, R38 ;  /* 0x0000002225227223 */ /* 0x000fe20000000026 */
[----:B------:R-:W-:Y:S01]  /*164d0*/  FFMA R40, R39, R42, R40 ;  /* 0x0000002a27287223 */ /* 0x000fe20000000028 */
[----:B------:R-:W-:Y:S01]  /*164e0*/  FSEL R42, R11, -0.37612664699554443359, P3 ;  /* 0xbec093ac0b2a7808 */ /* 0x000fe20001800000 */
[----:B------:R-:W-:Y:S01]  /*164f0*/  FFMA R44, R41, R44, R46 ;  /* 0x0000002c292c7223 */ /* 0x000fe2000000002e */
[----:B------:R-:W-:Y:S01]  /*16500*/  FSEL R33, -|R55|, R55, P0 ;  /* 0x0000003737217208 */ /* 0x000fe20000000300 */
[----:B------:R-:W-:Y:S02]  /*16510*/  FFMA R34, R37, R34, R36 ;  /* 0x0000002225227223 */ /* 0x000fe40000000024 */
[----:B------:R-:W-:Y:S02]  /*16520*/  FFMA R44, R41, R44, R42 ;  /* 0x0000002c292c7223 */ /* 0x000fe4000000002a */
[----:B------:R-:W-:Y:S01]  /*16530*/  FFMA R42, R34, R33, R33 ;  /* 0x00000021222a7223 */ /* 0x000fe20000000021 */
[----:B------:R-:W-:-:S05]  /*16540*/  FSEL R34, R12, 0.12837915122509002686, P3 ;  /* 0x3e0375d30c227808 */ /* 0x000fca0001800000 */
[----:B------:R-:W-:Y:S02]  /*16550*/  FFMA R34, R41, R44, R34 ;  /* 0x0000002c29227223 */ /* 0x000fe40000000022 */
[----:B------:R-:W2:Y:S01]  /*16560*/  LDL.LU R41, [R1+0x80] ;  /* 0x0000800001297983 */ /* 0x000ea20000300800 */
[----:B------:R-:W-:Y:S02]  /*16570*/  FSEL R38, R11, -0.37612664699554443359, P2 ;  /* 0xbec093ac0b267808 */ /* 0x000fe40001000000 */
[----:B------:R-:W-:-:S03]  /*16580*/  FSEL R36, R12, 0.12837915122509002686, P2 ;  /* 0x3e0375d30c247808 */ /* 0x000fc60001000000 */
[----:B------:R-:W-:Y:S01]  /*16590*/  FFMA R38, R39, R40, R38 ;  /* 0x0000002827267223 */ /* 0x000fe20000000026 */
[----:B------:R-:W-:-:S03]  /*165a0*/  FSEL R35, -|R57|, R57, P2 ;  /* 0x0000003939237208 */ /* 0x000fc60001000300 */
[----:B------:R-:W-:Y:S01]  /*165b0*/  FFMA R38, R39, R38, R36 ;  /* 0x0000002627267223 */ /* 0x000fe20000000024 */
[----:B------:R-:W-:Y:S02]  /*165c0*/  FSEL R52, -R9, -0.026868773624300956726, P5 ;  /* 0xbcdc1be709347808 */ /* 0x000fe40002800100 */
[----:B------:R-:W-:Y:S01]  /*165d0*/  F2FP.F16.E4M3.UNPACK_B R33, R5 ;  /* 0x00000005ff21723e */ /* 0x000fe200020006ff */
[----:B------:R-:W-:Y:S01]  /*165e0*/  FFMA R44, R38, R35, R35 ;  /* 0x00000023262c7223 */ /* 0x000fe20000000023 */
[C---:B------:R-:W-:Y:S01]  /*165f0*/  FSEL R40, R10.reuse, 0.11284004896879196167, P4 ;  /* 0x3de718af0a287808 */ /* 0x040fe20002000000 */
[----:B------:R-:W-:Y:S02]  /*16600*/  FFMA R50, R47, R50, R52 ;  /* 0x000000322f327223 */ /* 0x000fe40000000034 */
[----:B------:R-:W1:Y:S01]  /*16610*/  @P2 MUFU.EX2 R38, R44 ;  /* 0x0000002c00262308 */ /* 0x000e620000000800 */
[----:B------:R-:W-:Y:S01]  /*16620*/  HADD2.F32 R35, -RZ, R33.H0_H0 ;  /* 0x20000021ff237230 */ /* 0x000fe20000004100 */
[----:B------:R-:W-:Y:S01]  /*16630*/  FSEL R52, R10, 0.11284004896879196167, P5 ;  /* 0x3de718af0a347808 */ /* 0x000fe20002800000 */
[----:B---3--:R-:W-:Y:S01]  /*16640*/  FMUL R37, R2, R45 ;  /* 0x0000002d02257220 */ /* 0x008fe20000400000 */
[----:B------:R-:W-:-:S02]  /*16650*/  FSEL R39, -|R54|, R54, P3 ;  /* 0x0000003636277208 */ /* 0x000fc40001800300 */
[----:B------:R-:W-:Y:S01]  /*16660*/  F2FP.F16.E4M3.UNPACK_B R5, R5.H1 ;  /* 0x00000005ff05723e */ /* 0x000fe200030006ff */
[----:B------:R-:W-:Y:S01]  /*16670*/  FFMA R40, R43, R48, R40 ;  /* 0x000000302b287223 */ /* 0x000fe20000000028 */
[C---:B------:R-:W-:Y:S01]  /*16680*/  FSEL R46, R11.reuse, -0.37612664699554443359, P4 ;  /* 0xbec093ac0b2e7808 */ /* 0x040fe20002000000 */
[----:B------:R-:W-:Y:S01]  /*16690*/  FFMA R49, R16, R35, R37 ;  /* 0x0000002310317223 */ /* 0x000fe20000000025 */
[----:B------:R-:W-:Y:S01]  /*166a0*/  FSEL R48, R11, -0.37612664699554443359, P5 ;  /* 0xbec093ac0b307808 */ /* 0x000fe20002800000 */
[----:B------:R-:W-:Y:S01]  /*166b0*/  FFMA R50, R47, R50, R52 ;  /* 0x000000322f327223 */ /* 0x000fe20000000034 */
[----:B------:R-:W-:Y:S01]  /*166c0*/  FFMA R45, R34, R39, R39 ;  /* 0x00000027222d7223 */ /* 0x000fe20000000027 */
[----:B------:R-:W-:Y:S02]  /*166d0*/  HADD2.F32 R33, -RZ, R33.H1_H1 ;  /* 0x30000021ff217230 */ /* 0x000fe40000004100 */
[----:B------:R-:W-:Y:S01]  /*166e0*/  FFMA R40, R43, R40, R46 ;  /* 0x000000282b287223 */ /* 0x000fe2000000002e */
[----:B------:R-:W-:-:S02]  /*166f0*/  HADD2.F32 R35, -RZ, R5.H0_H0 ;  /* 0x20000005ff237230 */ /* 0x000fc40000004100 */
[C---:B----4-:R-:W-:Y:S01]  /*16700*/  FMUL R37, R2.reuse, R58 ;  /* 0x0000003a02257220 */ /* 0x050fe20000400000 */
[----:B------:R-:W-:Y:S01]  /*16710*/  FMUL R34, R2, R56 ;  /* 0x0000003802227220 */ /* 0x000fe20000400000 */
[C---:B------:R-:W-:Y:S01]  /*16720*/  FSEL R46, R12.reuse, 0.12837915122509002686, P4 ;  /* 0x3e0375d30c2e7808 */ /* 0x040fe20002000000 */
[----:B------:R-:W-:Y:S01]  /*16730*/  FFMA R48, R47, R50, R48 ;  /* 0x000000322f307223 */ /* 0x000fe20000000030 */
[----:B------:R-:W-:Y:S01]  /*16740*/  FSEL R52, R12, 0.12837915122509002686, P5 ;  /* 0x3e0375d30c347808 */ /* 0x000fe20002800000 */
[----:B------:R-:W3:Y:S01]  /*16750*/  @P0 MUFU.EX2 R36, R42 ;  /* 0x0000002a00240308 */ /* 0x000ee20000000800 */
[C---:B------:R-:W-:Y:S01]  /*16760*/  FFMA R51, R16.reuse, R33, R37 ;  /* 0x0000002110337223 */ /* 0x040fe20000000025 */
[----:B------:R-:W-:Y:S01]  /*16770*/  FFMA R53, R16, R35, R34 ;  /* 0x0000002310357223 */ /* 0x000fe20000000022 */
[----:B------:R-:W-:Y:S01]  /*16780*/  FSEL R33, -|R59|, R59, P4 ;  /* 0x0000003b3b217208 */ /* 0x000fe20002000300 */
[----:B------:R-:W-:Y:S01]  /*16790*/  FFMA R40, R43, R40, R46 ;  /* 0x000000282b287223 */ /* 0x000fe2000000002e */
[----:B------:R-:W-:Y:S01]  /*167a0*/  FSEL R35, -|R61|, R61, P5 ;  /* 0x0000003d3d237208 */ /* 0x000fe20002800300 */
[----:B------:R-:W-:-:S02]  /*167b0*/  FFMA R48, R47, R48, R52 ;  /* 0x000000302f307223 */ /* 0x000fc40000000034 */
[----:B------:R-:W4:Y:S01]  /*167c0*/  @P3 MUFU.EX2 R39, R45 ;  /* 0x0000002d00273308 */ /* 0x000f220000000800 */
[----:B-1----:R-:W-:Y:S01]  /*167d0*/  @P2 FADD R38, -R38, 1 ;  /* 0x3f80000026262421 */ /* 0x002fe20000000100 */
[----:B------:R-:W-:Y:S01]  /*167e0*/  FFMA R46, R40, R33, R33 ;  /* 0x00000021282e7223 */ /* 0x000fe20000000021 */
[----:B------:R-:W-:-:S03]  /*167f0*/  FFMA R48, R48, R35, R35 ;  /* 0x0000002330307223 */ /* 0x000fc60000000023 */
[----:B------:R-:W-:Y:S02]  /*16800*/  @P2 LOP3.LUT R44, R38, 0x80000000, R57, 0xb8, !PT ;  /* 0x80000000262c2812 */ /* 0x000fe400078eb839 */
[----:B------:R-:W1:Y:S01]  /*16810*/  @P4 MUFU.EX2 R38, R46 ;  /* 0x0000002e00264308 */ /* 0x000e620000000800 */
[----:B---3--:R-:W-:-:S07]  /*16820*/  @P0 FADD R36, -R36, 1 ;  /* 0x3f80000024240421 */ /* 0x008fce0000000100 */
[----:B------:R-:W3:Y:S01]  /*16830*/  @P5 MUFU.EX2 R40, R48 ;  /* 0x0000003000285308 */ /* 0x000ee20000000800 */
[----:B----4-:R-:W-:Y:S01]  /*16840*/  @P3 FADD R39, -R39, 1 ;  /* 0x3f80000027273421 */ /* 0x010fe20000000100 */
[----:B------:R-:W-:Y:S02]  /*16850*/  HADD2.F32 R5, -RZ, R5.H1_H1 ;  /* 0x30000005ff057230 */ /* 0x000fe40000004100 */
[----:B------:R-:W-:Y:S01]  /*16860*/  FMUL R60, R32, 0.70710676908493041992 ;  /* 0x3f3504f3203c7820 */ /* 0x000fe20000400000 */
[----:B------:R-:W-:Y:S01]  /*16870*/  @P0 LOP3.LUT R42, R36, 0x80000000, R55, 0xb8, !PT ;  /* 0x80000000242a0812 */ /* 0x000fe200078eb837 */
[----:B------:R-:W-:Y:S01]  /*16880*/  FMUL R56, R51, 0.70710676908493041992 ;  /* 0x3f3504f333387820 */ /* 0x000fe20000400000 */
[----:B------:R-:W-:Y:S01]  /*16890*/  FMUL R55, R49, 0.70710676908493041992 ;  /* 0x3f3504f331377820 */ /* 0x000fe20000400000 */
[----:B------:R-:W-:Y:S01]  /*168a0*/  @P3 LOP3.LUT R45, R39, 0x80000000, R54, 0xb8, !PT ;  /* 0x80000000272d3812 */ /* 0x000fe200078eb836 */
[C---:B------:R-:W-:Y:S01]  /*168b0*/  FMUL R36, R60.reuse, R60 ;  /* 0x0000003c3c247220 */ /* 0x040fe20000400000 */
[----:B------:R-:W-:Y:S01]  /*168c0*/  FSETP.GE.AND P0, PT, |R60|, 1.0029599666595458984, PT ;  /* 0x3f8060fe3c00780b */ /* 0x000fe20003f06200 */
[C---:B------:R-:W-:Y:S01]  /*168d0*/  FMUL R35, R56.reuse, R56 ;  /* 0x0000003838237220 */ /* 0x040fe20000400000 */
[----:B------:R-:W-:Y:S01]  /*168e0*/  FSETP.GE.AND P2, PT, |R56|, 1.0029599666595458984, PT ;  /* 0x3f8060fe3800780b */ /* 0x000fe20003f46200 */
[C---:B------:R-:W-:Y:S01]  /*168f0*/  FMUL R34, R55.reuse, R55 ;  /* 0x0000003737227220 */ /* 0x040fe20000400000 */
[----:B------:R-:W-:Y:S01]  /*16900*/  FSETP.GE.AND P3, PT, |R55|, 1.0029599666595458984, PT ;  /* 0x3f8060fe3700780b */ /* 0x000fe20003f66200 */
[----:B-1----:R-:W-:Y:S01]  /*16910*/  @P4 FADD R38, -R38, 1 ;  /* 0x3f80000026264421 */ /* 0x002fe20000000100 */
[----:B------:R-:W-:Y:S01]  /*16920*/  FMUL R57, R53, 0.70710676908493041992 ;  /* 0x3f3504f335397820 */ /* 0x000fe20000400000 */
[----:B---3--:R-:W-:Y:S01]  /*16930*/  @P5 FADD R40, -R40, 1 ;  /* 0x3f80000028285421 */ /* 0x008fe20000000100 */
[----:B------:R-:W-:-:S02]  /*16940*/  FSEL R47, |R60|, R36, P0 ;  /* 0x000000243c2f7208 */ /* 0x000fc40000000200 */
[----:B------:R-:W-:Y:S02]  /*16950*/  FSEL R36, |R56|, R35, P2 ;  /* 0x0000002338247208 */ /* 0x000fe40001000200 */
[----:B------:R-:W-:Y:S02]  /*16960*/  FSEL R34, |R55|, R34, P3 ;  /* 0x0000002237227208 */ /* 0x000fe40001800200 */
[C---:B------:R-:W-:Y:S02]  /*16970*/  FSEL R35, R6.reuse, 8.4834944573231041431e-05, P3 ;  /* 0x38b1e96a06237808 */ /* 0x040fe40001800000 */
[----:B------:R-:W-:Y:S02]  /*16980*/  FSEL R37, -R7, -0.00082130916416645050049, P3 ;  /* 0xba574d2007257808 */ /* 0x000fe40001800100 */
[----:B------:R-:W-:Y:S02]  /*16990*/  FSEL R39, R6, 8.4834944573231041431e-05, P2 ;  /* 0x38b1e96a06277808 */ /* 0x000fe40001000000 */
[----:B------:R-:W-:-:S02]  /*169a0*/  @P4 LOP3.LUT R46, R38, 0x80000000, R59, 0xb8, !PT ;  /* 0x80000000262e4812 */ /* 0x000fc400078eb83b */
[----:B------:R-:W-:Y:S02]  /*169b0*/  @P5 LOP3.LUT R48, R40, 0x80000000, R61, 0xb8, !PT ;  /* 0x8000000028305812 */ /* 0x000fe400078eb83d */
[----:B------:R-:W-:Y:S01]  /*169c0*/  FSETP.GE.AND P4, PT, |R57|, 1.0029599666595458984, PT ;  /* 0x3f8060fe3900780b */ /* 0x000fe20003f86200 */
[----:B------:R-:W-:Y:S01]  /*169d0*/  FFMA R35, R34, R35, R37 ;  /* 0x0000002322237223 */ /* 0x000fe20000000025 */
[C---:B------:R-:W-:Y:S02]  /*169e0*/  FSEL R50, R6.reuse, 8.4834944573231041431e-05, P0 ;  /* 0x38b1e96a06327808 */ /* 0x040fe40000000000 */
[----:B------:R-:W-:Y:S02]  /*169f0*/  FSEL R52, -R7, -0.00082130916416645050049, P0 ;  /* 0xba574d2007347808 */ /* 0x000fe40000000100 */
[----:B------:R-:W-:-:S03]  /*16a00*/  FSEL R38, R6, 8.4834944573231041431e-05, P4 ;  /* 0x38b1e96a06267808 */ /* 0x000fc60002000000 */
[----:B------:R-:W-:Y:S01]  /*16a10*/  FFMA R50, R47, R50, R52 ;  /* 0x000000322f327223 */ /* 0x000fe20000000034 */
[----:B------:R-:W-:-:S05]  /*16a20*/  FSEL R52, R8, 0.0052134888246655464172, P0 ;  /* 0x3baad5ea08347808 */ /* 0x000fca0000000000 */
[----:B------:R-:W-:Y:S01]  /*16a30*/  FFMA R50, R47, R50, R52 ;  /* 0x000000322f327223 */ /* 0x000fe20000000034 */
[----:B------:R-:W-:Y:S01]  /*16a40*/  FMUL R19, R19, 0.5 ;  /* 0x3f00000013137820 */ /* 0x000fe20000400000 */
[----:B------:R-:W-:Y:S01]  /*16a50*/  FMUL R4, R4, 0.5 ;  /* 0x3f00000004047820 */ /* 0x000fe20000400000 */
[----:B------:R-:W-:Y:S01]  /*16a60*/  FMUL R18, R18, 0.5 ;  /* 0x3f00000012127820 */ /* 0x000fe20000400000 */
[----:B------:R-:W-:Y:S01]  /*16a70*/  FADD R25, R25, 1 ;  /* 0x3f80000019197421 */ /* 0x000fe20000000000 */
[----:B------:R-:W-:Y:S01]  /*16a80*/  FMUL R22, R22, 0.5 ;  /* 0x3f00000016167820 */ /* 0x000fe20000400000 */
[----:B------:R-:W-:Y:S01]  /*16a90*/  FMUL R14, R14, 0.5 ;  /* 0x3f0000000e0e7820 */ /* 0x000fe20000400000 */
[----:B------:R-:W-:Y:S01]  /*16aa0*/  FADD R17, R17, 1 ;  /* 0x3f80000011117421 */ /* 0x000fe20000000000 */
[----:B------:R-:W-:Y:S01]  /*16ab0*/  FMUL R25, R4, R25 ;  /* 0x0000001904197220 */ /* 0x000fe20000400000 */
[----:B------:R-:W-:Y:S01]  /*16ac0*/  FMUL R23, R23, 0.5 ;  /* 0x3f00000017177820 */ /* 0x000fe20000400000 */
[----:B------:R-:W-:Y:S01]  /*16ad0*/  FADD R4, R31, 1 ;  /* 0x3f8000001f047421 */ /* 0x000fe20000000000 */
[----:B------:R-:W-:Y:S01]  /*16ae0*/  FMUL R0, R0, 0.5 ;  /* 0x3f00000000007820 */ /* 0x000fe20000400000 */
[----:B------:R-:W-:Y:S01]  /*16af0*/  FMUL R28, R28, 0.5 ;  /* 0x3f0000001c1c7820 */ /* 0x000fe20000400000 */
[----:B------:R-:W-:Y:S01]  /*16b00*/  FADD R45, R45, 1 ;  /* 0x3f8000002d2d7421 */ /* 0x000fe20000000000 */
[----:B------:R-:W-:Y:S01]  /*16b10*/  FMUL R14, R17, R14 ;  /* 0x0000000e110e7220 */ /* 0x000fe20000400000 */
[----:B------:R-:W-:Y:S01]  /*16b20*/  FMUL R23, R23, R4 ;  /* 0x0000000417177220 */ /* 0x000fe20000400000 */
[----:B------:R-:W-:Y:S01]  /*16b30*/  FMUL R24, R24, 0.5 ;  /* 0x3f00000018187820 */ /* 0x000fe20000400000 */
[----:B------:R-:W-:Y:S01]  /*16b40*/  FADD R17, R44, 1 ;  /* 0x3f8000002c117421 */ /* 0x000fe20000000000 */
[----:B------:R-:W-:Y:S01]  /*16b50*/  FMUL R29, R29, 0.5 ;  /* 0x3f0000001d1d7820 */ /* 0x000fe20000400000 */
[----:B------:R-:W-:Y:S01]  /*16b60*/  FMUL R32, R32, 0.5 ;  /* 0x3f00000020207820 */ /* 0x000fe20000400000 */
[----:B------:R-:W-:Y:S01]  /*16b70*/  FADD R48, R48, 1 ;  /* 0x3f80000030307421 */ /* 0x000fe20000000000 */
[----:B------:R-:W-:Y:S01]  /*16b80*/  FMUL R4, R53, 0.5 ;  /* 0x3f00000035047820 */ /* 0x000fe20000400000 */
[----:B------:R-:W-:-:S02]  /*16b90*/  FMUL R17, R24, R17 ;  /* 0x0000001118117220 */ /* 0x000fc40000400000 */
[----:B------:R-:W-:Y:S01]  /*16ba0*/  FMUL R29, R29, R48 ;  /* 0x000000301d1d7220 */ /* 0x000fe20000400000 */
[----:B--2---:R-:W-:-:S04]  /*16bb0*/  FMUL R33, R2, R41 ;  /* 0x0000002902217220 */ /* 0x004fc80000400000 */
[----:B------:R-:W-:Y:S01]  /*16bc0*/  FFMA R54, R16, R5, R33 ;  /* 0x0000000510367223 */ /* 0x000fe20000000021 */
[----:B------:R-:W-:-:S03]  /*16bd0*/  FSEL R41, -R7, -0.00082130916416645050049, P2 ;  /* 0xba574d2007297808 */ /* 0x000fc60001000100 */
[----:B------:R-:W-:Y:S01]  /*16be0*/  FMUL R58, R54, 0.70710676908493041992 ;  /* 0x3f3504f3363a7820 */ /* 0x000fe20000400000 */
[----:B------:R-:W-:Y:S01]  /*16bf0*/  FMUL R5, R57, R57 ;  /* 0x0000003939057220 */ /* 0x000fe20000400000 */
[----:B------:R-:W-:-:S03]  /*16c00*/  FFMA R39, R36, R39, R41 ;  /* 0x0000002724277223 */ /* 0x000fc60000000029 */
[----:B------:R-:W-:Y:S02]  /*16c10*/  FSETP.GE.AND P5, PT, |R58|, 1.0029599666595458984, PT ;  /* 0x3f8060fe3a00780b */ /* 0x000fe40003fa6200 */
[----:B------:R-:W-:Y:S02]  /*16c20*/  FSEL R37, |R57|, R5, P4 ;  /* 0x0000000539257208 */ /* 0x000fe40002000200 */
[----:B------:R-:W-:Y:S02]  /*16c30*/  FSEL R41, R6, 8.4834944573231041431e-05, P5 ;  /* 0x38b1e96a06297808 */ /* 0x000fe40002800000 */
[C---:B------:R-:W-:Y:S02]  /*16c40*/  FSEL R6, -R7.reuse, -0.00082130916416645050049, P4 ;  /* 0xba574d2007067808 */ /* 0x040fe40002000100 */
[----:B------:R-:W-:Y:S01]  /*16c50*/  FSEL R5, R8, 0.0052134888246655464172, P3 ;  /* 0x3baad5ea08057808 */ /* 0x000fe20001800000 */
[----:B------:R-:W-:Y:S01]  /*16c60*/  FMUL R33, R58, R58 ;  /* 0x0000003a3a217220 */ /* 0x000fe20000400000 */
[----:B------:R-:W-:Y:S01]  /*16c70*/  FSEL R43, -R7, -0.00082130916416645050049, P5 ;  /* 0xba574d20072b7808 */ /* 0x000fe20002800100 */
[----:B------:R-:W-:Y:S01]  /*16c80*/  FFMA R6, R37, R38, R6 ;  /* 0x0000002625067223 */ /* 0x000fe20000000006 */
[----:B------:R-:W-:Y:S01]  /*16c90*/  FSEL R7, R8, 0.0052134888246655464172, P2 ;  /* 0x3baad5ea08077808 */ /* 0x000fe20001000000 */
[----:B------:R-:W-:Y:S01]  /*16ca0*/  FFMA R5, R34, R35, R5 ;  /* 0x0000002322057223 */ /* 0x000fe20000000005 */
[----:B------:R-:W-:-:S02]  /*16cb0*/  FSEL R38, R8, 0.0052134888246655464172, P4 ;  /* 0x3baad5ea08267808 */ /* 0x000fc40002000000 */
[----:B------:R-:W-:Y:S02]  /*16cc0*/  FSEL R35, R8, 0.0052134888246655464172, P5 ;  /* 0x3baad5ea08237808 */ /* 0x000fe40002800000 */
[C---:B------:R-:W-:Y:S01]  /*16cd0*/  FSEL R8, -R9.reuse, -0.026868773624300956726, P0 ;  /* 0xbcdc1be709087808 */ /* 0x040fe20000000100 */
[----:B------:R-:W-:Y:S01]  /*16ce0*/  FFMA R39, R36, R39, R7 ;  /* 0x0000002724277223 */ /* 0x000fe20000000007 */
[----:B------:R-:W-:Y:S02]  /*16cf0*/  FSEL R40, |R58|, R33, P5 ;  /* 0x000000213a287208 */ /* 0x000fe40002800200 */
[----:B------:R-:W-:Y:S01]  /*16d00*/  FSEL R7, -R9, -0.026868773624300956726, P3 ;  /* 0xbcdc1be709077808 */ /* 0x000fe20001800100 */
[----:B------:R-:W-:Y:S01]  /*16d10*/  FFMA R50, R47, R50, R8 ;  /* 0x000000322f327223 */ /* 0x000fe20000000008 */
[----:B------:R-:W-:Y:S01]  /*16d20*/  FSEL R8, -R9, -0.026868773624300956726, P4 ;  /* 0xbcdc1be709087808 */ /* 0x000fe20002000100 */
[----:B------:R-:W-:Y:S01]  /*16d30*/  FFMA R41, R40, R41, R43 ;  /* 0x0000002928297223 */ /* 0x000fe2000000002b */
[----:B------:R-:W-:Y:S01]  /*16d40*/  FFMA R6, R37, R6, R38 ;  /* 0x0000000625067223 */ /* 0x000fe20000000026 */
[----:B------:R-:W-:Y:S01]  /*16d50*/  FSEL R38, R10, 0.11284004896879196167, P0 ;  /* 0x3de718af0a267808 */ /* 0x000fe20000000000 */
[----:B------:R-:W-:Y:S01]  /*16d60*/  FFMA R5, R34, R5, R7 ;  /* 0x0000000522057223 */ /* 0x000fe20000000007 */
[C---:B------:R-:W-:Y:S01]  /*16d70*/  FSEL R33, -R9.reuse, -0.026868773624300956726, P2 ;  /* 0xbcdc1be709217808 */ /* 0x040fe20001000100 */
[----:B------:R-:W-:Y:S01]  /*16d80*/  FFMA R35, R40, R41, R35 ;  /* 0x0000002928237223 */ /* 0x000fe20000000023 */
[----:B------:R-:W-:Y:S01]  /*16d90*/  FSEL R9, -R9, -0.026868773624300956726, P5 ;  /* 0xbcdc1be709097808 */ /* 0x000fe20002800100 */
[----:B------:R-:W-:Y:S01]  /*16da0*/  FFMA R8, R37, R6, R8 ;  /* 0x0000000625087223 */ /* 0x000fe20000000008 */
[----:B------:R-:W-:Y:S01]  /*16db0*/  FSEL R7, R10, 0.11284004896879196167, P3 ;  /* 0x3de718af0a077808 */ /* 0x000fe20001800000 */
[----:B------:R-:W-:Y:S01]  /*16dc0*/  FFMA R38, R47, R50, R38 ;  /* 0x000000322f267223 */ /* 0x000fe20000000026 */
[----:B------:R-:W-:Y:S01]  /*16dd0*/  FSEL R6, R11, -0.37612664699554443359, P0 ;  /* 0xbec093ac0b067808 */ /* 0x000fe20000000000 */
[----:B------:R-:W-:Y:S01]  /*16de0*/  FFMA R33, R36, R39, R33 ;  /* 0x0000002724217223 */ /* 0x000fe20000000021 */
[----:B------:R-:W-:Y:S01]  /*16df0*/  FFMA R39, R40, R35, R9 ;  /* 0x0000002328277223 */ /* 0x000fe20000000009 */
[----:B------:R-:W-:Y:S01]  /*16e00*/  FFMA R5, R34, R5, R7 ;  /* 0x0000000522057223 */ /* 0x000fe20000000007 */
[----:B------:R-:W-:Y:S01]  /*16e10*/  FSEL R9, R10, 0.11284004896879196167, P2 ;  /* 0x3de718af0a097808 */ /* 0x000fe20001000000 */
[----:B------:R-:W-:Y:S01]  /*16e20*/  FFMA R6, R47, R38, R6 ;  /* 0x000000262f067223 */ /* 0x000fe20000000006 */
[----:B------:R-:W-:-:S02]  /*16e30*/  FSEL R7, R11, -0.37612664699554443359, P3 ;  /* 0xbec093ac0b077808 */ /* 0x000fc40001800000 */
        /* <DEDUP_REMOVED lines=8> */
[----:B------:R-:W-:Y:S01]  /*16ec0*/  FSEL R38, R10, 0.11284004896879196167, P4 ;  /* 0x3de718af0a267808 */ /* 0x000fe20002000000 */
[----:B------:R-:W-:Y:S01]  /*16ed0*/  FFMA R35, R6, R33, R33 ;  /* 0x0000002106237223 */ /* 0x000fe20000000021 */
[----:B------:R-:W-:Y:S01]  /*16ee0*/  FSEL R6, -|R55|, R55, P3 ;  /* 0x0000003737067208 */ /* 0x000fe20001800300 */
[----:B------:R-:W-:Y:S01]  /*16ef0*/  FFMA R5, R34, R5, R7 ;  /* 0x0000000522057223 */ /* 0x000fe20000000007 */
[----:B------:R-:W-:Y:S01]  /*16f00*/  FSEL R7, R10, 0.11284004896879196167, P5 ;  /* 0x3de718af0a077808 */ /* 0x000fe20002800000 */
[----:B------:R-:W-:Y:S01]  /*16f10*/  FFMA R38, R37, R8, R38 ;  /* 0x0000000825267223 */ /* 0x000fe20000000026 */
[----:B------:R-:W-:-:S02]  /*16f20*/  FSEL R33, R12, 0.12837915122509002686, P2 ;  /* 0x3e0375d30c217808 */ /* 0x000fc40001000000 */
[----:B------:R-:W-:Y:S01]  /*16f30*/  FSEL R34, R11, -0.37612664699554443359, P4 ;  /* 0xbec093ac0b227808 */ /* 0x000fe20002000000 */
[----:B------:R-:W-:Y:S01]  /*16f40*/  FFMA R5, R5, R6, R6 ;  /* 0x0000000605057223 */ /* 0x000fe20000000006 */
[----:B------:R-:W-:Y:S01]  /*16f50*/  FSEL R11, R11, -0.37612664699554443359, P5 ;  /* 0xbec093ac0b0b7808 */ /* 0x000fe20002800000 */
[----:B------:R-:W-:Y:S01]  /*16f60*/  FFMA R39, R40, R39, R7 ;  /* 0x0000002728277223 */ /* 0x000fe20000000007 */
[----:B------:R-:W-:Y:S01]  /*16f70*/  FSEL R8, -|R56|, R56, P2 ;  /* 0x0000003838087208 */ /* 0x000fe20001000300 */
[----:B------:R-:W-:Y:S01]  /*16f80*/  FFMA R9, R36, R9, R33 ;  /* 0x0000000924097223 */ /* 0x000fe20000000021 */
[C---:B------:R-:W-:Y:S01]  /*16f90*/  FSEL R10, R12.reuse, 0.12837915122509002686, P4 ;  /* 0x3e0375d30c0a7808 */ /* 0x040fe20002000000 */
[----:B------:R-:W-:Y:S01]  /*16fa0*/  FFMA R34, R37, R38, R34 ;  /* 0x0000002625227223 */ /* 0x000fe20000000022 */
[----:B------:R-:W-:Y:S01]  /*16fb0*/  FSEL R12, R12, 0.12837915122509002686, P5 ;  /* 0x3e0375d30c0c7808 */ /* 0x000fe20002800000 */
[----:B------:R-:W1:Y:S01]  /*16fc0*/  @P3 MUFU.EX2 R6, R5 ;  /* 0x0000000500063308 */ /* 0x000e620000000800 */
[C---:B------:R-:W-:Y:S01]  /*16fd0*/  FFMA R11, R40.reuse, R39, R11 ;  /* 0x00000027280b7223 */ /* 0x040fe2000000000b */
[----:B------:R-:W-:Y:S01]  /*16fe0*/  FFMA R8, R9, R8, R8 ;  /* 0x0000000809087223 */ /* 0x000fe20000000008 */
[----:B------:R-:W-:Y:S01]  /*16ff0*/  FFMA R10, R37, R34, R10 ;  /* 0x00000022250a7223 */ /* 0x000fe2000000000a */
[----:B------:R-:W-:Y:S01]  /*17000*/  FSEL R9, -|R57|, R57, P4 ;  /* 0x0000003939097208 */ /* 0x000fe20002000300 */
[----:B------:R-:W-:Y:S01]  /*17010*/  FFMA R11, R40, R11, R12 ;  /* 0x0000000b280b7223 */ /* 0x000fe2000000000c */
[----:B------:R-:W-:-:S02]  /*17020*/  FSEL R34, -|R58|, R58, P5 ;  /* 0x0000003a3a227208 */ /* 0x000fc40002800300 */
[----:B------:R-:W2:Y:S01]  /*17030*/  @P2 MUFU.EX2 R7, R8 ;  /* 0x0000000800072308 */ /* 0x000ea20000000800 */
[----:B------:R-:W-:Y:S02]  /*17040*/  FFMA R9, R10, R9, R9 ;  /* 0x000000090a097223 */ /* 0x000fe40000000009 */
[----:B------:R-:W-:-:S05]  /*17050*/  FFMA R11, R11, R34, R34 ;  /* 0x000000220b0b7223 */ /* 0x000fca0000000022 */
[----:B------:R-:W3:Y:S01]  /*17060*/  @P0 MUFU.EX2 R41, R35 ;  /* 0x0000002300290308 */ /* 0x000ee20000000800 */
[----:B-1----:R-:W-:-:S07]  /*17070*/  @P3 FADD R6, -R6, 1 ;  /* 0x3f80000006063421 */ /* 0x002fce0000000100 */
[----:B------:R-:W1:Y:S08]  /*17080*/  @P4 MUFU.EX2 R10, R9 ;  /* 0x00000009000a4308 */ /* 0x000e700000000800 */
[----:B------:R-:W4:Y:S01]  /*17090*/  @P5 MUFU.EX2 R12, R11 ;  /* 0x0000000b000c5308 */ /* 0x000f220000000800 */
[----:B------:R-:W-:Y:S01]  /*170a0*/  @P3 LOP3.LUT R5, R6, 0x80000000, R55, 0xb8, !PT ;  /* 0x8000000006053812 */ /* 0x000fe200078eb837 */
[----:B--2---:R-:W-:Y:S01]  /*170b0*/  @P2 FADD R7, -R7, 1 ;  /* 0x3f80000007072421 */ /* 0x004fe20000000100 */
[----:B------:R-:W-:Y:S01]  /*170c0*/  FADD R6, R27, 1 ;  /* 0x3f8000001b067421 */ /* 0x000fe20000000000 */
[----:B---3--:R-:W-:-:S03]  /*170d0*/  @P0 FADD R41, -R41, 1 ;  /* 0x3f80000029290421 */ /* 0x008fc60000000100 */
[----:B------:R-:W-:Y:S01]  /*170e0*/  FMUL R19, R19, R6 ;  /* 0x0000000613137220 */ /* 0x000fe20000400000 */
[----:B------:R-:W-:Y:S01]  /*170f0*/  @P2 LOP3.LUT R8, R7, 0x80000000, R56, 0xb8, !PT ;  /* 0x8000000007082812 */ /* 0x000fe200078eb838 */
[----:B------:R-:W-:Y:S01]  /*17100*/  FMUL R6, R3, 0.5 ;  /* 0x3f00000003067820 */ /* 0x000fe20000400000 */
[----:B-1----:R-:W-:Y:S01]  /*17110*/  @P4 FADD R10, -R10, 1 ;  /* 0x3f8000000a0a4421 */ /* 0x002fe20000000100 */
[----:B------:R-:W-:Y:S01]  /*17120*/  FADD R7, R26, 1 ;  /* 0x3f8000001a077421 */ /* 0x000fe20000000000 */
[----:B------:R-:W-:Y:S01]  /*17130*/  FADD R3, R30, 1 ;  /* 0x3f8000001e037421 */ /* 0x000fe20000000000 */
[----:B----4-:R-:W-:Y:S02]  /*17140*/  @P5 FADD R12, -R12, 1 ;  /* 0x3f8000000c0c5421 */ /* 0x010fe40000000100 */
[----:B------:R-:W-:Y:S01]  /*17150*/  FMUL R18, R18, R7 ;  /* 0x0000000712127220 */ /* 0x000fe20000400000 */
[----:B------:R-:W-:Y:S01]  /*17160*/  FMUL R22, R22, R3 ;  /* 0x0000000316167220 */ /* 0x000fe20000400000 */
[----:B------:R-:W-:Y:S01]  /*17170*/  @P0 LOP3.LUT R35, R41, 0x80000000, R60, 0xb8, !PT ;  /* 0x8000000029230812 */ /* 0x000fe200078eb83c */
[----:B------:R-:W-:Y:S01]  /*17180*/  FADD R7, R42, 1 ;  /* 0x3f8000002a077421 */ /* 0x000fe20000000000 */
[----:B------:R-:W-:Y:S01]  /*17190*/  @P4 LOP3.LUT R9, R10, 0x80000000, R57, 0xb8, !PT ;  /* 0x800000000a094812 */ /* 0x000fe200078eb839 */
[----:B------:R-:W-:Y:S01]  /*171a0*/  FADD R3, R46, 1 ;  /* 0x3f8000002e037421 */ /* 0x000fe20000000000 */
[----:B------:R-:W-:Y:S01]  /*171b0*/  @P5 LOP3.LUT R11, R12, 0x80000000, R58, 0xb8, !PT ;  /* 0x800000000c0b5812 */ /* 0x000fe200078eb83a */
[----:B------:R-:W-:Y:S01]  /*171c0*/  FMUL R10, R6, R7 ;  /* 0x00000007060a7220 */ /* 0x000fe20000400000 */
[----:B------:R-:W-:Y:S01]  /*171d0*/  FMUL R12, R0, R45 ;  /* 0x0000002d000c7220 */ /* 0x000fe20000400000 */
[----:B------:R-:W-:Y:S01]  /*171e0*/  FMUL R28, R28, R3 ;  /* 0x000000031c1c7220 */ /* 0x000fe20000400000 */
[----:B------:R-:W-:Y:S01]  /*171f0*/  FADD R35, R35, 1 ;  /* 0x3f80000023237421 */ /* 0x000fe20000000000 */
        /* <DEDUP_REMOVED lines=22> */
.L_x_132:
[----:B------:R-:W2:Y:S01]  /*17360*/  LDL.LU R25, [R1+0xc0] ;  /* 0x0000c00001197983 */ /* 0x000ea20000300800 */
        /* <DEDUP_REMOVED lines=17> */
[----:B---3--:R-:W-:Y:S01]  /*17480*/  BAR.SYNC.DEFER_BLOCKING 0x1, 0x100 ;  /* 0x0044000000007b1d */ /* 0x008fe20000010000 */
[----:B--2---:R-:W-:-:S05]  /*17490*/  IADD3 R25, P0, R25, UR46, RZ ;  /* 0x0000002e19197c10 */ /* 0x004fca000ff1e0ff */
[----:B------:R1:W-:Y:S01]  /*174a0*/  STL [R1+0xc0], R25 ;  /* 0x0000c01901007387 */ /* 0x0003e20000100800 */
[----:B------:R-:W-:Y:S07]  /*174b0*/  @P1 BRA `(.L_x_134) ;  /* 0x0000000000201947 */ /* 0x000fee0003800000 */
        /* <DEDUP_REMOVED lines=8> */
.L_x_134:
[----:B------:R-:W-:Y:S05]  /*17540*/  BSYNC B0 ;  /* 0x0000000000007941 */ /* 0x000fea0003800000 */
.L_x_133:
[----:B------:R-:W2:Y:S01]  /*17550*/  LDL.LU R27, [R1+0xc4] ;  /* 0x0000c400011b7983 */ /* 0x000ea20000300800 */
[----:B------:R-:W-:Y:S01]  /*17560*/  ULDC.64 UR4, c[0x0][0x8f8] ;  /* 0x00023e0000047ab9 */ /* 0x000fe20000000a00 */
[----:B------:R-:W-:Y:S01]  /*17570*/  UMOV UR55, 0xffffffff ;  /* 0xffffffff00377882 */ /* 0x000fe20000000000 */
[----:B-1----:R-:W-:Y:S02]  /*17580*/  PRMT R0, RZ, 0x7610, R0 ;  /* 0x00007610ff007816 */ /* 0x002fe40000000000 */
[----:B------:R-:W-:Y:S02]  /*17590*/  MOV R6, 0xffffffff ;  /* 0xffffffff00067802 */ /* 0x000fe40000000f00 */
[----:B------:R-:W-:Y:S02]  /*175a0*/  MOV R5, 0xffffffff ;  /* 0xffffffff00057802 */ /* 0x000fe40000000f00 */
[----:B--2---:R-:W-:Y:S02]  /*175b0*/  IADD3.X R27, R27, UR38, RZ, P0, !PT ;  /* 0x000000261b1b7c10 */ /* 0x004fe400087fe4ff */
[----:B------:R-:W-:-:S03]  /*175c0*/  ISETP.GE.U32.AND P0, PT, R25, UR4, PT ;  /* 0x0000000419007c0c */ /* 0x000fc6000bf06070 */
[----:B------:R1:W-:Y:S01]  /*175d0*/  STL [R1+0xc4], R27 ;  /* 0x0000c41b01007387 */ /* 0x0003e20000100800 */
[----:B------:R-:W-:-:S13]  /*175e0*/  ISETP.GE.U32.AND.EX P0, PT, R27, UR5, PT, P0 ;  /* 0x000000051b007c0c */ /* 0x000fda000bf06100 */
[----:B-1----:R-:W-:Y:S05]  /*175f0*/  @P0 BRA `(.L_x_135) ;  /* 0x0000000400700947 */ /* 0x002fea0003800000 */
[----:B------:R-:W1:Y:S01]  /*17600*/  S2R R17, SR_CTAID.X ;  /* 0x0000000000117919 */ /* 0x000e620000002500 */
[----:B------:R-:W2:Y:S01]  /*17610*/  LDC.64 R10, c[0x0][0x8d0] ;  /* 0x00023400ff0a7b82 */ /* 0x000ea20000000a00 */
[----:B------:R-:W-:Y:S01]  /*17620*/  ULDC UR4, c[0x0][0x150] ;  /* 0x0000540000047ab9 */ /* 0x000fe20000000800 */
[----:B------:R-:W-:Y:S01]  /*17630*/  MOV R8, R25 ;  /* 0x0000001900087202 */ /* 0x000fe20000000f00 */
[----:B------:R-:W3:Y:S01]  /*17640*/  S2R R23, SR_CTAID.Y ;  /* 0x0000000000177919 */ /* 0x000ee20000002600 */
[----:B------:R-:W-:-:S04]  /*17650*/  MOV R9, R27 ;  /* 0x0000001b00097202 */ /* 0x000fc80000000f00 */
[----:B------:R-:W4:Y:S08]  /*17660*/  LDC R24, c[0x0][0x144] ;  /* 0x00005100ff187b82 */ /* 0x000f300000000800 */
[----:B------:R-:W3:Y:S08]  /*17670*/  LDC R12, c[0x0][0x8d8] ;  /* 0x00023600ff0c7b82 */ /* 0x000ef00000000800 */
[----:B------:R-:W3:Y:S01]  /*17680*/  LDC.64 R14, c[0x0][0x8c8] ;  /* 0x00023200ff0e7b82 */ /* 0x000ee20000000a00 */
[----:B--2---:R-:W-:-:S04]  /*17690*/  ISETP.NE.U32.AND P0, PT, R10, RZ, PT ;  /* 0x000000ff0a00720c */ /* 0x004fc80003f05070 */
[----:B------:R-:W-:Y:S02]  /*176a0*/  ISETP.NE.AND.EX P0, PT, R11, RZ, PT, P0 ;  /* 0x000000ff0b00720c */ /* 0x000fe40003f05300 */
[----:B-1----:R-:W-:-:S05]  /*176b0*/  I2FP.F32.U32 R0, R17 ;  /* 0x0000001100007245 */ /* 0x002fca0000201000 */
[----:B------:R-:W-:-:S04]  /*176c0*/  FMUL R0, R0, UR4 ;  /* 0x0000000400007c20 */ /* 0x000fc80008400000 */
[----:B------:R1:W2:Y:S02]  /*176d0*/  F2I.U32.TRUNC.NTZ R22, R0 ;  /* 0x0000000000167305 */ /* 0x0002a4000020f000 */
[----:B----4-:R-:W-:Y:S05]  /*176e0*/  @!P0 BRA `(.L_x_136) ;  /* 0x0000000000288947 */ /* 0x010fea0003800000 */
[----:B-1----:R-:W1:Y:S02]  /*176f0*/  LDC R0, c[0x0][0x8dc] ;  /* 0x00023700ff007b82 */ /* 0x002e640000000800 */
        /* <DEDUP_REMOVED lines=9> */
.L_x_136:
[-CC-:B---3--:R-:W-:Y:S01]  /*17790*/  SHF.R.U64 R29, R8, R12.reuse, R9.reuse ;  /* 0x0000000c081d7219 */ /* 0x188fe20000001209 */
[----:B------:R-:W3:Y:S01]  /*177a0*/  LDC.64 R18, c[0x0][0x8e8] ;  /* 0x00023a00ff127b82 */ /* 0x000ee20000000a00 */
[----:B-1----:R-:W-:Y:S01]  /*177b0*/  SHF.R.U32.HI R0, RZ, R12, R9 ;  /* 0x0000000cff007219 */ /* 0x002fe20000011609 */
[----:B------:R-:W-:Y:S01]  /*177c0*/  ULDC UR4, c[0x0][0x154] ;  /* 0x0000550000047ab9 */ /* 0x000fe20000000800 */
[----:B------:R-:W-:Y:S02]  /*177d0*/  IADD3 R3, P0, RZ, -R29, RZ ;  /* 0x8000001dff037210 */ /* 0x000fe40007f1e0ff */
[----:B------:R-:W-:Y:S02]  /*177e0*/  MOV R4, R25 ;  /* 0x0000001900047202 */ /* 0x000fe40000000f00 */
[----:B------:R-:W-:Y:S01]  /*177f0*/  IADD3.X R5, RZ, ~R0, RZ, P0, !PT ;  /* 0x80000000ff057210 */ /* 0x000fe200007fe4ff */
[----:B------:R-:W1:Y:S01]  /*17800*/  LDC R6, c[0x0][0x8c0] ;  /* 0x00023000ff067b82 */ /* 0x000e620000000800 */
[----:B--2---:R-:W-:-:S02]  /*17810*/  IADD3 R22, -R22, RZ, RZ ;  /* 0x000000ff16167210 */ /* 0x004fc40007ffe1ff */
[----:B------:R-:W-:Y:S01]  /*17820*/  MOV R7, 0x1 ;  /* 0x0000000100077802 */ /* 0x000fe20000000f00 */
[----:B------:R-:W-:Y:S01]  /*17830*/  IMAD R0, R5, R14, RZ ;  /* 0x0000000e05007224 */ /* 0x000fe200078e02ff */
[----:B------:R-:W-:Y:S01]  /*17840*/  MOV R5, R27 ;  /* 0x0000001b00057202 */ /* 0x000fe20000000f00 */
[----:B------:R-:W-:Y:S02]  /*17850*/  IMAD R17, R24, R22, R17 ;  /* 0x0000001618117224 */ /* 0x000fe400078e0211 */
[----:B------:R-:W2:Y:S01]  /*17860*/  LDC R8, c[0x0][0x8b0] ;  /* 0x00022c00ff087b82 */ /* 0x000ea20000000800 */
[----:B------:R-:W-:-:S04]  /*17870*/  IMAD.WIDE.U32 R4, R3, R14, R4 ;  /* 0x0000000e03047225 */ /* 0x000fc800078e0004 */
[----:B------:R-:W-:Y:S01]  /*17880*/  IMAD R3, R3, R15, R0 ;  /* 0x0000000f03037224 */ /* 0x000fe200078e0200 */
[----:B------:R-:W-:Y:S02]  /*17890*/  I2FP.F32.U32 R0, R23 ;  /* 0x0000001700007245 */ /* 0x000fe40000201000 */
[----:B------:R-:W4:Y:S01]  /*178a0*/  LDC R26, c[0x0][0x900] ;  /* 0x00024000ff1a7b82 */ /* 0x000f220000000800 */
[----:B---3--:R-:W-:Y:S02]  /*178b0*/  ISETP.NE.U32.AND P0, PT, R18, RZ, PT ;  /* 0x000000ff1200720c */ /* 0x008fe40003f05070 */
[----:B------:R-:W-:Y:S01]  /*178c0*/  IADD3 R3, R5, R3, RZ ;  /* 0x0000000305037210 */ /* 0x000fe20007ffe0ff */
[----:B------:R-:W-:Y:S01]  /*178d0*/  FMUL R0, R0, UR4 ;  /* 0x0000000400007c20 */ /* 0x000fe20008400000 */
[----:B------:R-:W-:Y:S02]  /*178e0*/  ISETP.NE.AND.EX P0, PT, R19, RZ, PT, P0 ;  /* 0x000000ff1300720c */ /* 0x000fe40003f05300 */
[----:B------:R-:W-:Y:S01]  /*178f0*/  MOV R5, 0xffffffff ;  /* 0xffffffff00057802 */ /* 0x000fe20000000f00 */
[----:B------:R-:W3:Y:S01]  /*17900*/  LDC R22, c[0x0][0x148] ;  /* 0x00005200ff167b82 */ /* 0x000ee20000000800 */
[-CC-:B-1----:R-:W-:Y:S01]  /*17910*/  SHF.R.U64 R12, R4, R6.reuse, R3.reuse ;  /* 0x00000006040c7219 */ /* 0x182fe20000001203 */
[----:B------:R1:W1:Y:S01]  /*17920*/  F2I.U32.TRUNC.NTZ R13, R0 ;  /* 0x00000000000d7305 */ /* 0x000262000020f000 */
[----:B------:R-:W-:-:S05]  /*17930*/  SHF.R.U32.HI R3, RZ, R6, R3 ;  /* 0x00000006ff037219 */ /* 0x000fca0000011603 */
[----:B------:R-:W1:Y:S01]  /*17940*/  LDC R15, c[0x0][0x8a8] ;  /* 0x00022a00ff0f7b82 */ /* 0x000e620000000800 */
[-CC-:B--2---:R-:W-:Y:S02]  /*17950*/  SHF.R.U64 R10, R12, R8.reuse, R3.reuse ;  /* 0x000000080c0a7219 */ /* 0x184fe40000001203 */
[----:B------:R-:W-:-:S05]  /*17960*/  SHF.R.U32.HI R3, RZ, R8, R3 ;  /* 0x00000008ff037219 */ /* 0x000fca0000011603 */
[----:B------:R-:W2:Y:S01]  /*17970*/  LDC R24, c[0x0][0x8f0] ;  /* 0x00023c00ff187b82 */ /* 0x000ea20000000800 */
[-C--:B----4-:R-:W-:Y:S02]  /*17980*/  SHF.L.U32 R4, R5, R26.reuse, RZ ;  /* 0x0000001a05047219 */ /* 0x090fe400000006ff */
[-CC-:B------:R-:W-:Y:S02]  /*17990*/  SHF.R.U64 R14, R10, R26.reuse, R3.reuse ;  /* 0x0000001a0a0e7219 */ /* 0x180fe40000001203 */
[----:B------:R-:W-:Y:S02]  /*179a0*/  SHF.R.U32.HI R5, RZ, R26, R3 ;  /* 0x0000001aff057219 */ /* 0x000fe40000011603 */
[----:B------:R-:W-:Y:S01]  /*179b0*/  LOP3.LUT R25, RZ, R4, RZ, 0x33, !PT ;  /* 0x00000004ff197212 */ /* 0x000fe200078e33ff */
[----:B------:R-:W4:Y:S01]  /*179c0*/  LDC R27, c[0x0][0x8e0] ;  /* 0x00023800ff1b7b82 */ /* 0x000f220000000800 */
[----:B------:R-:W-:Y:S02]  /*179d0*/  SHF.L.U32 R26, R7, R26, RZ ;  /* 0x0000001a071a7219 */ /* 0x000fe400000006ff */
[----:B------:R-:W-:-:S05]  /*179e0*/  MOV R4, R14 ;  /* 0x0000000e00047202 */ /* 0x000fca0000000f00 */
[----:B------:R-:W1:Y:S01]  /*179f0*/  LDC R28, c[0x0][0x8b8] ;  /* 0x00022e00ff1c7b82 */ /* 0x000e620000000800 */
[----:B------:R-:W-:Y:S05]  /*17a00*/  @!P0 BRA `(.L_x_137) ;  /* 0x0000000000288947 */ /* 0x000fea0003800000 */
[----:B------:R-:W5:Y:S02]  /*17a10*/  LDC R3, c[0x0][0x8f4] ;  /* 0x00023d00ff037b82 */ /* 0x000f640000000800 */
[----:B-----5:R-:W-:-:S04]  /*17a20*/  IADD3 R3, P0, R14, R3, RZ ;  /* 0x000000030e037210 */ /* 0x020fc80007f1e0ff */
        /* <DEDUP_REMOVED lines=8> */
.L_x_137:
[----:B------:R-:W5:Y:S01]  /*17ab0*/  LDC R3, c[0x0][0x904] ;  /* 0x00024100ff037b82 */ /* 0x000f620000000800 */
[----:B-12---:R-:W-:Y:S02]  /*17ac0*/  SHF.R.U64 R0, R4, R24, R5 ;  /* 0x0000001804007219 */ /* 0x006fe40000001205 */
[----:B------:R-:W-:Y:S02]  /*17ad0*/  LOP3.LUT R5, R10, R25, RZ, 0xc0, !PT ;  /* 0x000000190a057212 */ /* 0x000fe400078ec0ff */
[----:B------:R-:W-:Y:S02]  /*17ae0*/  IADD3 R13, -R13, RZ, RZ ;  /* 0x000000ff0d0d7210 */ /* 0x000fe40007ffe1ff */
[----:B------:R-:W-:Y:S01]  /*17af0*/  IADD3 R7, R15, -0x1, RZ ;  /* 0xffffffff0f077810 */ /* 0x000fe20007ffe0ff */
[----:B------:R-:W-:Y:S01]  /*17b00*/  IMAD R6, R26, R0, R5 ;  /* 0x000000001a067224 */ /* 0x000fe200078e0205 */
[----:B------:R-:W-:Y:S02]  /*17b10*/  R2UR UR55, R29 ;  /* 0x000000001d3772ca */ /* 0x000fe400000e0000 */
[----:B------:R-:W-:-:S02]  /*17b20*/  LOP3.LUT R5, R12, R7, RZ, 0xc0, !PT ;  /* 0x000000070c057212 */ /* 0x000fc400078ec0ff */
[----:B-----5:R-:W-:Y:S02]  /*17b30*/  ISETP.NE.AND P0, PT, R3, 0x1, PT ;  /* 0x000000010300780c */ /* 0x020fe40003f05270 */
[----:B------:R-:W-:-:S05]  /*17b40*/  IADD3 R3, -R0, RZ, RZ ;  /* 0x000000ff00037210 */ /* 0x000fca0007ffe1ff */
[----:B----4-:R-:W-:-:S04]  /*17b50*/  IMAD R0, R3, R27, R14 ;  /* 0x0000001b03007224 */ /* 0x010fc800078e020e */
[----:B------:R-:W-:Y:S01]  /*17b60*/  IMAD R3, R0, R15, R5 ;  /* 0x0000000f00037224 */ /* 0x000fe200078e0205 */
[----:B------:R-:W-:Y:S01]  /*17b70*/  MOV R0, 0x1 ;  /* 0x0000000100007802 */ /* 0x000fe20000000f00 */
[----:B---3--:R-:W-:-:S04]  /*17b80*/  @P0 IMAD R17, R22, R13, R23 ;  /* 0x0000000d16110224 */ /* 0x008fc800078e0217 */
[----:B------:R-:W-:-:S05]  /*17b90*/  IMAD R6, R6, R28, R17 ;  /* 0x0000001c06067224 */ /* 0x000fca00078e0211 */
[----:B------:R-:W-:Y:S02]  /*17ba0*/  SEL R5, R3, R6, !P0 ;  /* 0x0000000603057207 */ /* 0x000fe40004000000 */
[----:B------:R-:W-:-:S07]  /*17bb0*/  SEL R6, R6, R3, !P0 ;  /* 0x0000000306067207 */ /* 0x000fce0004000000 */
.L_x_135:
[----:B------:R-:W-:Y:S01]  /*17bc0*/  UIADD3 UR39, UR42, UR39, URZ ;  /* 0x000000272a277290 */ /* 0x000fe2000fffe03f */
[----:B------:R3:W-:Y:S01]  /*17bd0*/  STL [R1+0xb8], R21 ;  /* 0x0000b81501007387 */ /* 0x0007e20000100800 */
[----:B------:R-:W-:Y:S02]  /*17be0*/  LOP3.LUT P0, RZ, R0, 0xff, RZ, 0xc0, !PT ;  /* 0x000000ff00ff7812 */ /* 0x000fe4000780c0ff */
[----:B------:R-:W-:Y:S01]  /*17bf0*/  USHF.R.U32.HI UR4, URZ, 0x3, UR39 ;  /* 0x000000033f047899 */ /* 0x000fe20008011627 */
[----:B------:R3:W-:Y:S01]  /*17c00*/  STL [R1+0xb4], R20 ;  /* 0x0000b41401007387 */ /* 0x0007e20000100800 */
[----:B------:R-:W-:Y:S02]  /*17c10*/  UISETP.GT.U32.AND UP0, UPT, UR39, 0x7, UPT ;  /* 0x000000072700788c */ /* 0x000fe4000bf04070 */
[----:B------:R-:W-:Y:S02]  /*17c20*/  ULOP3.LUT UR4, UR4, 0x1, URZ, 0xc0, !UPT ;  /* 0x0000000104047892 */ /* 0x000fe4000f8ec03f */
[----:B------:R-:W-:-:S02]  /*17c30*/  UISETP.LT.U32.AND UP1, UPT, UR42, 0x8, UP0 ;  /* 0x000000082a00788c */ /* 0x000fc40008721070 */
[----:B------:R-:W-:Y:S02]  /*17c40*/  UISETP.NE.U32.AND UP2, UPT, UR4, 0x1, UPT ;  /* 0x000000010400788c */ /* 0x000fe4000bf45070 */
[----:B------:R-:W-:Y:S02]  /*17c50*/  USEL UR5, URZ, 0x1, !UP1 ;  /* 0x000000013f057887 */ /* 0x000fe4000c800000 */
[----:B------:R-:W-:Y:S02]  /*17c60*/  UISETP.GT.U32.AND UP0, UPT, UR42, 0x7, !UP2 ;  /* 0x000000072a00788c */ /* 0x000fe4000d704070 */
[----:B------:R-:W-:Y:S02]  /*17c70*/  ULOP3.LUT UR39, UR39, 0x7, URZ, 0xc0, !UPT ;  /* 0x0000000727277892 */ /* 0x000fe4000f8ec03f */
[----:B------:R-:W-:-:S04]  /*17c80*/  USEL UR4, URZ, 0x1, !UP0 ;  /* 0x000000013f047887 */ /* 0x000fc8000c000000 */
[----:B------:R-:W-:Y:S01]  /*17c90*/  ULOP3.LUT UR36, UR4, UR36, UR5, 0x96, !UPT ;  /* 0x0000002404247292 */ /* 0x000fe2000f8e9605 */
[----:B---3--:R-:W-:Y:S11]  /*17ca0*/  @P0 BRA `(.L_x_138) ;  /* 0xfffffe9800240947 */ /* 0x008ff6000383ffff */
[----:B------:R-:W-:-:S04]  /*17cb0*/  DEPBAR.LE SB0, 0x0 ;  /* 0x000080000000791a */ /* 0x000fc80000000000 */
[----:B------:R-:W-:Y:S05]  /*17cc0*/  EXIT ;  /* 0x000000000000794d */ /* 0x000fea0003800000 */
.L_x_9:
[----:B------:R-:W2:Y:S01]  /*17cd0*/  LDL R18, [R1+0xc0] ;  /* 0x0000c00001127983 */ /* 0x000ea20000100800 */
[----:B------:R-:W-:-:S03]  /*17ce0*/  ULDC.64 UR4, c[0x0][0x8f8] ;  /* 0x00023e0000047ab9 */ /* 0x000fc60000000a00 */
[----:B------:R-:W3:Y:S01]  /*17cf0*/  LDL R22, [R1+0xc4] ;  /* 0x0000c40001167983 */ /* 0x000ee20000100800 */
[----:B------:R-:W-:Y:S02]  /*17d00*/  PRMT R6, RZ, 0x7610, R6 ;  /* 0x00007610ff067816 */ /* 0x000fe40000000006 */
[----:B------:R-:W-:Y:S02]  /*17d10*/  MOV R16, 0xffffffff ;  /* 0xffffffff00107802 */ /* 0x000fe40000000f00 */
[----:B------:R-:W-:Y:S02]  /*17d20*/  MOV R12, 0xffffffff ;  /* 0xffffffff000c7802 */ /* 0x000fe40000000f00 */
[----:B------:R-:W-:Y:S02]  /*17d30*/  MOV R5, 0xffffffff ;  /* 0xffffffff00057802 */ /* 0x000fe40000000f00 */
[----:B--2---:R-:W-:-:S04]  /*17d40*/  ISETP.GE.U32.AND P1, PT, R18, UR4, PT ;  /* 0x0000000412007c0c */ /* 0x004fc8000bf26070 */
[----:B---3--:R-:W-:-:S13]  /*17d50*/  ISETP.GE.U32.AND.EX P1, PT, R22, UR5, PT, P1 ;  /* 0x0000000516007c0c */ /* 0x008fda000bf26110 */
[----:B------:R-:W-:Y:S05]  /*17d60*/  @P1 BRA `(.L_x_139) ;  /* 0x0000000400681947 */ /* 0x000fea0003800000 */
        /* <DEDUP_REMOVED lines=18> */
.L_x_140:
[-CC-:B------:R-:W-:Y:S01]  /*17e90*/  SHF.R.U64 R17, R14, R6.reuse, R15.reuse ;  /* 0x000000060e117219 */ /* 0x180fe2000000120f */
[----:B------:R-:W-:Y:S01]  /*17ea0*/  ULDC UR4, c[0x0][0x150] ;  /* 0x0000540000047ab9 */ /* 0x000fe20000000800 */
[----:B------:R-:W-:Y:S01]  /*17eb0*/  SHF.R.U32.HI R5, RZ, R6, R15 ;  /* 0x00000006ff057219 */ /* 0x000fe2000001160f */
[----:B------:R-:W1:Y:S01]  /*17ec0*/  LDC R12, c[0x0][0x8c0] ;  /* 0x00023000ff0c7b82 */ /* 0x000e620000000800 */
[----:B------:R-:W-:Y:S02]  /*17ed0*/  I2FP.F32.U32 R6, R8 ;  /* 0x0000000800067245 */ /* 0x000fe40000201000 */
[----:B------:R-:W-:Y:S02]  /*17ee0*/  IADD3 R9, P1, RZ, -R17, RZ ;  /* 0x80000011ff097210 */ /* 0x000fe40007f3e0ff */
[----:B------:R-:W-:Y:S01]  /*17ef0*/  MOV R10, R18 ;  /* 0x00000012000a7202 */ /* 0x000fe20000000f00 */
[----:B------:R-:W-:Y:S01]  /*17f00*/  FMUL R13, R6, UR4 ;  /* 0x00000004060d7c20 */ /* 0x000fe20008400000 */
[----:B------:R-:W-:Y:S01]  /*17f10*/  IADD3.X R5, RZ, ~R5, RZ, P1, !PT ;  /* 0x80000005ff057210 */ /* 0x000fe20000ffe4ff */
[----:B------:R-:W2:Y:S01]  /*17f20*/  LDC.64 R24, c[0x0][0x8e8] ;  /* 0x00023a00ff187b82 */ /* 0x000ea20000000a00 */
[----:B------:R-:W-:Y:S01]  /*17f30*/  MOV R11, R22 ;  /* 0x00000016000b7202 */ /* 0x000fe20000000f00 */
[----:B------:R-:W-:-:S02]  /*17f40*/  ULDC UR4, c[0x0][0x154] ;  /* 0x0000550000047ab9 */ /* 0x000fc40000000800 */
[----:B------:R-:W3:Y:S01]  /*17f50*/  F2I.U32.TRUNC.NTZ R13, R13 ;  /* 0x0000000d000d7305 */ /* 0x000ee2000020f000 */
[-C--:B------:R-:W-:Y:S02]  /*17f60*/  IMAD R6, R5, R20.reuse, RZ ;  /* 0x0000001405067224 */ /* 0x080fe400078e02ff */
[C---:B------:R-:W-:Y:S01]  /*17f70*/  IMAD.WIDE.U32 R10, R9.reuse, R20, R10 ;  /* 0x00000014090a7225 */ /* 0x040fe200078e000a */
[----:B------:R-:W4:Y:S03]  /*17f80*/  LDC R15, c[0x0][0x144] ;  /* 0x00005100ff0f7b82 */ /* 0x000f260000000800 */
[----:B------:R-:W-:Y:S01]  /*17f90*/  IMAD R5, R9, R21, R6 ;  /* 0x0000001509057224 */ /* 0x000fe200078e0206 */
[----:B------:R-:W-:-:S04]  /*17fa0*/  I2FP.F32.U32 R9, R7 ;  /* 0x0000000700097245 */ /* 0x000fc80000201000 */
[----:B------:R-:W5:Y:S01]  /*17fb0*/  LDC R18, c[0x0][0x8b0] ;  /* 0x00022c00ff127b82 */ /* 0x000f620000000800 */
[----:B------:R-:W-:Y:S02]  /*17fc0*/  IADD3 R5, R11, R5, RZ ;  /* 0x000000050b057210 */ /* 0x000fe40007ffe0ff */
[----:B---3--:R-:W-:Y:S02]  /*17fd0*/  IADD3 R6, -R13, RZ, RZ ;  /* 0x000000ff0d067210 */ /* 0x008fe40007ffe1ff */
[-CC-:B-1----:R-:W-:Y:S02]  /*17fe0*/  SHF.R.U64 R14, R10, R12.reuse, R5.reuse ;  /* 0x0000000c0a0e7219 */ /* 0x182fe40000001205 */
[----:B------:R-:W-:Y:S01]  /*17ff0*/  SHF.R.U32.HI R5, RZ, R12, R5 ;  /* 0x0000000cff057219 */ /* 0x000fe20000011605 */
[----:B------:R-:W1:Y:S01]  /*18000*/  LDC R22, c[0x0][0x900] ;  /* 0x00024000ff167b82 */ /* 0x000e620000000800 */
[----:B--2---:R-:W-:Y:S02]  /*18010*/  ISETP.NE.U32.AND P1, PT, R24, RZ, PT ;  /* 0x000000ff1800720c */ /* 0x004fe40003f25070 */
[----:B------:R-:W-:-:S02]  /*18020*/  MOV R11, 0x1 ;  /* 0x00000001000b7802 */ /* 0x000fc40000000f00 */
[----:B------:R-:W-:-:S03]  /*18030*/  ISETP.NE.AND.EX P1, PT, R25, RZ, PT, P1 ;  /* 0x000000ff1900720c */ /* 0x000fc60003f25310 */
[----:B------:R-:W2:Y:S01]  /*18040*/  LDC R20, c[0x0][0x148] ;  /* 0x00005200ff147b82 */ /* 0x000ea20000000800 */
[----:B----4-:R-:W-:Y:S02]  /*18050*/  IMAD R23, R15, R6, R8 ;  /* 0x000000060f177224 */ /* 0x010fe400078e0208 */
[----:B------:R-:W-:Y:S01]  /*18060*/  FMUL R6, R9, UR4 ;  /* 0x0000000409067c20 */ /* 0x000fe20008400000 */
[----:B------:R-:W-:-:S04]  /*18070*/  MOV R9, 0xffffffff ;  /* 0xffffffff00097802 */ /* 0x000fc80000000f00 */
[----:B------:R-:W3:Y:S01]  /*18080*/  LDC R21, c[0x0][0x8a8] ;  /* 0x00022a00ff157b82 */ /* 0x000ee20000000800 */
[-CC-:B-----5:R-:W-:Y:S02]  /*18090*/  SHF.R.U64 R16, R14, R18.reuse, R5.reuse ;  /* 0x000000120e107219 */ /* 0x1a0fe40000001205 */
[----:B------:R-:W-:Y:S02]  /*180a0*/  SHF.R.U32.HI R5, RZ, R18, R5 ;  /* 0x00000012ff057219 */ /* 0x000fe40000011605 */
[----:B------:R4:W1:Y:S03]  /*180b0*/  F2I.U32.TRUNC.NTZ R18, R6 ;  /* 0x0000000600127305 */ /* 0x000866000020f000 */
[----:B------:R-:W2:Y:S01]  /*180c0*/  LDC R26, c[0x0][0x8f0] ;  /* 0x00023c00ff1a7b82 */ /* 0x000ea20000000800 */
[-C--:B-1----:R-:W-:Y:S02]  /*180d0*/  SHF.L.U32 R8, R9, R22.reuse, RZ ;  /* 0x0000001609087219 */ /* 0x082fe400000006ff */
[----:B------:R-:W-:-:S02]  /*180e0*/  SHF.R.U64 R19, R16, R22, R5 ;  /* 0x0000001610137219 */ /* 0x000fc40000001205 */
[----:B------:R-:W-:Y:S02]  /*180f0*/  SHF.R.U32.HI R9, RZ, R22, R5 ;  /* 0x00000016ff097219 */ /* 0x000fe40000011605 */
[----:B------:R-:W-:Y:S01]  /*18100*/  LOP3.LUT R29, RZ, R8, RZ, 0x33, !PT ;  /* 0x00000008ff1d7212 */ /* 0x000fe200078e33ff */
[----:B------:R-:W1:Y:S01]  /*18110*/  LDC R27, c[0x0][0x8e0] ;  /* 0x00023800ff1b7b82 */ /* 0x000e620000000800 */
[----:B------:R-:W-:Y:S02]  /*18120*/  SHF.L.U32 R22, R11, R22, RZ ;  /* 0x000000160b167219 */ /* 0x000fe400000006ff */
[----:B------:R-:W-:-:S05]  /*18130*/  MOV R8, R19 ;  /* 0x0000001300087202 */ /* 0x000fca0000000f00 */
[----:B------:R-:W1:Y:S01]  /*18140*/  LDC R28, c[0x0][0x8b8] ;  /* 0x00022e00ff1c7b82 */ /* 0x000e620000000800 */
        /* <DEDUP_REMOVED lines=11> */
.L_x_141:
[----:B------:R-:W4:Y:S01]  /*18200*/  LDC R5, c[0x0][0x904] ;  /* 0x00024100ff057b82 */ /* 0x000f220000000800 */
[----:B--2---:R-:W-:Y:S02]  /*18210*/  SHF.R.U64 R6, R8, R26, R9 ;  /* 0x0000001a08067219 */ /* 0x004fe40000001209 */
[----:B------:R-:W-:Y:S02]  /*18220*/  IADD3 R18, -R18, RZ, RZ ;  /* 0x000000ff12127210 */ /* 0x000fe40007ffe1ff */
[----:B---3--:R-:W-:Y:S02]  /*18230*/  IADD3 R9, R21, -0x1, RZ ;  /* 0xffffffff15097810 */ /* 0x008fe40007ffe0ff */
[----:B------:R-:W-:Y:S02]  /*18240*/  IADD3 R8, -R6, RZ, RZ ;  /* 0x000000ff06087210 */ /* 0x000fe40007ffe1ff */
[----:B------:R-:W-:Y:S02]  /*18250*/  LOP3.LUT R14, R14, R9, RZ, 0xc0, !PT ;  /* 0x000000090e0e7212 */ /* 0x000fe400078ec0ff */
[----:B----4-:R-:W-:-:S02]  /*18260*/  ISETP.NE.AND P1, PT, R5, 0x1, PT ;  /* 0x000000010500780c */ /* 0x010fc40003f25270 */
[----:B------:R-:W-:-:S05]  /*18270*/  LOP3.LUT R5, R16, R29, RZ, 0xc0, !PT ;  /* 0x0000001d10057212 */ /* 0x000fca00078ec0ff */
[----:B------:R-:W-:Y:S01]  /*18280*/  IMAD R16, R22, R6, R5 ;  /* 0x0000000616107224 */ /* 0x000fe200078e0205 */
[----:B------:R-:W-:Y:S01]  /*18290*/  MOV R6, 0x1 ;  /* 0x0000000100067802 */ /* 0x000fe20000000f00 */
[----:B-1----:R-:W-:-:S04]  /*182a0*/  IMAD R5, R8, R27, R19 ;  /* 0x0000001b08057224 */ /* 0x002fc800078e0213 */
[----:B------:R-:W-:Y:S02]  /*182b0*/  @P1 IMAD R23, R20, R18, R7 ;  /* 0x0000001214171224 */ /* 0x000fe400078e0207 */
[----:B------:R-:W-:Y:S02]  /*182c0*/  IMAD R5, R5, R21, R14 ;  /* 0x0000001505057224 */ /* 0x000fe400078e020e */
[----:B------:R-:W-:-:S05]  /*182d0*/  IMAD R16, R16, R28, R23 ;  /* 0x0000001c10107224 */ /* 0x000fca00078e0217 */
[----:B------:R-:W-:Y:S02]  /*182e0*/  SEL R12, R5, R16, !P1 ;  /* 0x00000010050c7207 */ /* 0x000fe40004800000 */
[----:B------:R-:W-:Y:S02]  /*182f0*/  SEL R16, R16, R5, !P1 ;  /* 0x0000000510107207 */ /* 0x000fe40004800000 */
[----:B------:R-:W-:-:S07]  /*18300*/  MOV R5, R17 ;  /* 0x0000001100057202 */ /* 0x000fce0000000f00 */
.L_x_139:
[----:B------:R-:W-:-:S08]  /*18310*/  NOP ;  /* 0x0000000000007918 */ /* 0x000fd00000000000 */
[----:B------:R-:W1:-:S00]  /*18320*/  USETMAXREG.DEALLOC.CTAPOOL 0x28 ;  /* 0x00000028000079c8 */ /* 0x000e4000080e0500 */
[----:B-1----:R-:W-:-:S13]  /*18330*/  ISETP.NE.AND P1, PT, R4, 0x1, PT ;  /* 0x000000010400780c */ /* 0x002fda0003f25270 */
[----:B------:R-:W-:Y:S05]  /*18340*/  @!P1 EXIT ;  /* 0x000000000000994d */ /* 0x000fea0003800000 */
[----:B------:R-:W-:Y:S05]  /*18350*/  @!P4 BRA `(.L_x_142) ;  /* 0x00000018003cc947 */ /* 0x000fea0003800000 */
[----:B------:R-:W-:-:S13]  /*18360*/  ISETP.NE.OR P0, PT, R4, 0x2, P0 ;  /* 0x000000020400780c */ /* 0x000fda0000705670 */
[----:B------:R-:W-:Y:S05]  /*18370*/  @P0 EXIT ;  /* 0x000000000000094d */ /* 0x000fea0003800000 */
[----:B------:R-:W-:-:S13]  /*18380*/  LOP3.LUT P1, RZ, R6, 0xff, RZ, 0xc0, !PT ;  /* 0x000000ff06ff7812 */ /* 0x000fda000782c0ff */
[----:B------:R-:W-:Y:S05]  /*18390*/  @!P1 BRA `(.L_x_143) ;  /* 0x0000000000189947 */ /* 0x000fea0003800000 */
[----:B------:R-:W-:Y:S01]  /*183a0*/  UMOV UR4, 0x400 ;  /* 0x0000040000047882 */ /* 0x000fe20000000000 */
[----:B------:R-:W-:Y:S01]  /*183b0*/  MOV R4, RZ ;  /* 0x000000ff00047202 */ /* 0x000fe20000000f00 */
[----:B------:R-:W-:-:S03]  /*183c0*/  ULEA UR4, UR37, UR4, 0x18 ;  /* 0x0000000425047291 */ /* 0x000fc6000f8ec03f */
[----:B------:R-:W-:-:S06]  /*183d0*/  SHF.L.U32 R4, R4, 0x1f, RZ ;  /* 0x0000001f04047819 */ /* 0x000fcc00000006ff */
[----:B------:R-:W1:Y:S02]  /*183e0*/  SYNCS.PHASECHK.TRANS64.TRYWAIT P0, [UR4+0xc8], R4 ;  /* 0x0000c804ff0075a7 */ /* 0x000e640008000144 */
[----:B-1----:R-:W-:Y:S05]  /*183f0*/  @!P0 BRA `(.L_x_144) ;  /* 0x0000002c00888947 */ /* 0x002fea0003800000 */
.L_x_143:
[----:B------:R-:W-:Y:S01]  /*18400*/  PRMT R9, RZ, 0x7610, R9 ;  /* 0x00007610ff097816 */ /* 0x000fe20000000009 */
[----:B------:R-:W-:Y:S06]  /*18410*/  @P3 BRA `(.L_x_145) ;  /* 0x0000000000243947 */ /* 0x000fec0003800000 */
[----:B------:R-:W-:Y:S02]  /*18420*/  ULDC.64 UR4, c[0x0][0x588] ;  /* 0x0001620000047ab9 */ /* 0x000fe40000000a00 */
[----:B------:R-:W-:-:S04]  /*18430*/  ISETP.NE.U32.AND P0, PT, RZ, UR4, PT ;  /* 0x00000004ff007c0c */ /* 0x000fc8000bf05070 */
[----:B------:R-:W-:-:S13]  /*18440*/  ISETP.NE.AND.EX P0, PT, RZ, UR5, PT, P0 ;  /* 0x00000005ff007c0c */ /* 0x000fda000bf05300 */
[----:B------:R-:W-:Y:S05]  /*18450*/  @!P0 BRA `(.L_x_146) ;  /* 0x00000000000c8947 */ /* 0x000fea0003800000 */
[----:B------:R2:W5:Y:S01]  /*18460*/  LDG.E R11, desc[UR48][R2.64] ;  /* 0x00000030020b7981 */ /* 0x000562000c1e1900 */
[----:B------:R-:W-:Y:S01]  /*18470*/  MOV R9, 0x1 ;  /* 0x0000000100097802 */ /* 0x000fe20000000f00 */
[----:B------:R-:W-:Y:S06]  /*18480*/  BRA `(.L_x_145) ;  /* 0x0000000000087947 */ /* 0x000fec0003800000 */
.L_x_146:
[----:B------:R-:W3:Y:S01]  /*18490*/  LDC R11, c[0x0][0x580] ;  /* 0x00016000ff0b7b82 */ /* 0x000ee20000000800 */
[----:B------:R-:W-:-:S07]  /*184a0*/  MOV R9, 0x1 ;  /* 0x0000000100097802 */ /* 0x000fce0000000f00 */
.L_x_145:
[----:B------:R-:W-:Y:S05]  /*184b0*/  @!P1 BRA `(.L_x_147) ;  /* 0x0000001400649947 */ /* 0x000fea0003800000 */
[----:B------:R-:W4:Y:S01]  /*184c0*/  LDC R6, c[0x0][0x900] ;  /* 0x00024000ff067b82 */ /* 0x000f220000000800 */
[----:B--2---:R-:W-:Y:S01]  /*184d0*/  MOV R3, 0xffffffff ;  /* 0xffffffff00037802 */ /* 0x004fe20000000f00 */
[----:B------:R-:W-:Y:S01]  /*184e0*/  ULDC.64 UR22, c[0x0][0x198] ;  /* 0x0000660000167ab9 */ /* 0x000fe20000000a00 */
[----:B------:R-:W-:Y:S01]  /*184f0*/  MOV R13, 0x1 ;  /* 0x00000001000d7802 */ /* 0x000fe20000000f00 */
[----:B------:R-:W-:Y:S01]  /*18500*/  ULDC.64 UR4, c[0x0][0x588] ;  /* 0x0001620000047ab9 */ /* 0x000fe20000000a00 */
[----:B------:R-:W-:Y:S01]  /*18510*/  LOP3.LUT R10, R0, 0x2, RZ, 0xfc, !PT ;  /* 0x00000002000a7812 */ /* 0x000fe200078efcff */
[----:B------:R-:W-:Y:S01]  /*18520*/  ULDC.64 UR6, c[0x0][0x8f8] ;  /* 0x00023e0000067ab9 */ /* 0x000fe20000000a00 */
[----:B------:R-:W-:Y:S01]  /*18530*/  ULDC.64 UR14, c[0x0][0x590] ;  /* 0x00016400000e7ab9 */ /* 0x000fe20000000a00 */
[----:B-1----:R-:W1:Y:S01]  /*18540*/  LDC R7, c[0x0][0x8a8] ;  /* 0x00022a00ff077b82 */ /* 0x002e620000000800 */
[-C--:B----4-:R-:W-:Y:S02]  /*18550*/  SHF.L.U32 R3, R3, R6.reuse, RZ ;  /* 0x0000000603037219 */ /* 0x090fe400000006ff */
[----:B------:R-:W-:-:S02]  /*18560*/  SHF.L.U32 R6, R13, R6, RZ ;  /* 0x000000060d067219 */ /* 0x000fc400000006ff */
[----:B------:R-:W-:Y:S02]  /*18570*/  LOP3.LUT R8, RZ, R3, RZ, 0x33, !PT ;  /* 0x00000003ff087212 */ /* 0x000fe400078e33ff */
[----:B-1----:R-:W-:-:S07]  /*18580*/  IADD3 R7, R7, -0x1, RZ ;  /* 0xffffffff07077810 */ /* 0x002fce0007ffe0ff */
.L_x_203:
[----:B------:R-:W-:Y:S02]  /*18590*/  ISETP.NE.U32.AND P0, PT, RZ, UR14, PT ;  /* 0x0000000eff007c0c */ /* 0x000fe4000bf05070 */
[----:B------:R-:W-:Y:S02]  /*185a0*/  R2UR UR43, R16 ;  /* 0x00000000102b72ca */ /* 0x000fe400000e0000 */
[----:B------:R-:W-:Y:S02]  /*185b0*/  R2UR UR42, R12 ;  /* 0x000000000c2a72ca */ /* 0x000fe400000e0000 */
[----:B------:R-:W-:-:S09]  /*185c0*/  ISETP.NE.AND.EX P0, PT, RZ, UR15, PT, P0 ;  /* 0x0000000fff007c0c */ /* 0x000fd2000bf05300 */
[----:B------:R-:W-:Y:S02]  /*185d0*/  USHF.L.U32 UR43, UR43, 0x7, URZ ;  /* 0x000000072b2b7899 */ /* 0x000fe4000800063f */
[----:B------:R-:W-:Y:S02]  /*185e0*/  USHF.L.U32 UR42, UR42, 0x8, URZ ;  /* 0x000000082a2a7899 */ /* 0x000fe4000800063f */
[----:B---34-:R-:W-:Y:S10]  /*185f0*/  @!P0 BRA `(.L_x_148) ;  /* 0x00000000002c8947 */ /* 0x018ff40003800000 */
[----:B------:R-:W-:-:S04]  /*18600*/  ISETP.NE.U32.AND P1, PT, RZ, UR4, PT ;  /* 0x00000004ff007c0c */ /* 0x000fc8000bf25070 */
[----:B------:R-:W-:-:S13]  /*18610*/  ISETP.NE.AND.EX P1, PT, RZ, UR5, PT, P1 ;  /* 0x00000005ff007c0c */ /* 0x000fda000bf25310 */
[----:B------:R-:W-:Y:S05]  /*18620*/  @!P1 BRA `(.L_x_149) ;  /* 0x0000000000189947 */ /* 0x000fea0003800000 */
[----:B------:R-:W1:Y:S01]  /*18630*/  LDC.64 R2, c[0x0][0x588] ;  /* 0x00016200ff027b82 */ /* 0x000e620000000a00 */
[----:B------:R-:W-:-:S04]  /*18640*/  IMAD R9, R5, UR14, RZ ;  /* 0x0000000e05097c24 */ /* 0x000fc8000f8e02ff */
[----:B-1----:R-:W-:-:S05]  /*18650*/  IMAD.WIDE R2, R9, 0x4, R2 ;  /* 0x0000000409027825 */ /* 0x002fca00078e0202 */
[----:B---3-5:R1:W5:Y:S01]  /*18660*/  LDG.E R11, desc[UR48][R2.64] ;  /* 0x00000030020b7981 */ /* 0x028362000c1e1900 */
[----:B------:R-:W-:Y:S01]  /*18670*/  MOV R9, 0x1 ;  /* 0x0000000100097802 */ /* 0x000fe20000000f00 */
[----:B------:R-:W-:Y:S06]  /*18680*/  BRA `(.L_x_148) ;  /* 0x0000000000087947 */ /* 0x000fec0003800000 */
.L_x_149:
[----:B---3-5:R-:W2:Y:S01]  /*18690*/  LDC R11, c[0x0][0x580] ;  /* 0x00016000ff0b7b82 */ /* 0x028ea20000000800 */
[----:B------:R-:W-:-:S07]  /*186a0*/  MOV R9, 0x1 ;  /* 0x0000000100097802 */ /* 0x000fce0000000f00 */
.L_x_148:
[----:B------:R-:W-:Y:S05]  /*186b0*/  @!P0 BRA `(.L_x_150) ;  /* 0x00000000001c8947 */ /* 0x000fea0003800000 */
[----:B------:R-:W-:-:S13]  /*186c0*/  LOP3.LUT P2, RZ, R9, 0xff, RZ, 0xc0, !PT ;  /* 0x000000ff09ff7812 */ /* 0x000fda000784c0ff */
[----:B-1----:R-:W1:Y:S02]  /*186d0*/  @!P2 LDC.64 R2, c[0x0][0x588] ;  /* 0x00016200ff02ab82 */ /* 0x002e640000000a00 */
[----:B-1----:R-:W-:-:S04]  /*186e0*/  @!P2 ISETP.NE.U32.AND P0, PT, R2, RZ, PT ;  /* 0x000000ff0200a20c */ /* 0x002fc80003f05070 */
[----:B------:R-:W-:Y:S02]  /*186f0*/  @!P2 ISETP.NE.AND.EX P1, PT, R3, RZ, PT, P0 ;  /* 0x000000ff0300a20c */ /* 0x000fe40003f25300 */
[----:B--23-5:R-:W-:Y:S02]  /*18700*/  @P2 FSETP.EQ.AND P0, PT, R11, RZ, PT ;  /* 0x000000ff0b00220b */ /* 0x02cfe40003f02000 */
[----:B------:R-:W-:Y:S01]  /*18710*/  @!P2 PLOP3.LUT P0, PT, P1, PT, PT, 0x8, 0x0 ;  /* 0x000000000000a81c */ /* 0x000fe20000f0e170 */
[----:B------:R-:W-:-:S12]  /*18720*/  BRA `(.L_x_151) ;  /* 0x0000000000047947 */ /* 0x000fd80003800000 */
.L_x_150:
[----:B--23-5:R-:W-:-:S13]  /*18730*/  FSETP.EQ.AND P0, PT, R11, RZ, PT ;  /* 0x000000ff0b00720b */ /* 0x02cfda0003f02000 */
.L_x_151:
[----:B------:R-:W-:Y:S02]  /*18740*/  ISETP.NE.AND P2, PT, R10, 0x3, PT ;  /* 0x000000030a00780c */ /* 0x000fe40003f45270 */
[----:B------:R-:W-:-:S04]  /*18750*/  ELECT P1, URZ, PT ;  /* 0x00000000003f782f */ /* 0x000fc80003820000 */
[----:B------:R-:W-:-:S07]  /*18760*/  PLOP3.LUT P0, PT, P1, P0, PT, 0x20, 0x0 ;  /* 0x000000000000781c */ /* 0x000fce0000f00470 */
[----:B------:R-:W-:Y:S06]  /*18770*/  @!P2 BRA `(.L_x_152) ;  /* 0x000000000004a947 */ /* 0x000fec0003800000 */
[----:B------:R-:W-:Y:S01]  /*18780*/  BPT.TRAP 0x1 ;  /* 0x000000040000795c */ /* 0x000fe20000300000 */
.L_x_152:
[----:B------:R-:W2:Y:S01]  /*18790*/  S2UR UR37, SR_CgaCtaId ;  /* 0x00000000002579c3 */ /* 0x000ea20000008800 */
[----:B------:R-:W-:Y:S01]  /*187a0*/  UMOV UR13, 0x400 ;  /* 0x00000400000d7882 */ /* 0x000fe20000000000 */
[----:B-1----:R-:W-:-:S04]  /*187b0*/  MOV R2, 0x1 ;  /* 0x0000000100027802 */ /* 0x002fc80000000f00 */
[----:B------:R-:W-:Y:S01]  /*187c0*/  SHF.L.U32 R2, R2, 0x1f, RZ ;  /* 0x0000001f02027819 */ /* 0x000fe200000006ff */
[----:B--2---:R-:W-:-:S09]  /*187d0*/  ULEA UR13, UR37, UR13, 0x18 ;  /* 0x0000000d250d7291 */ /* 0x004fd2000f8ec03f */
[----:B------:R-:W1:Y:S02]  /*187e0*/  SYNCS.PHASECHK.TRANS64.TRYWAIT P1, [UR13+0xa0], R2 ;  /* 0x0000a002ff0075a7 */ /* 0x000e64000802014d */
[----:B-1----:R-:W-:Y:S05]  /*187f0*/  @!P1 BRA `(.L_x_153) ;  /* 0x0000002800a09947 */ /* 0x002fea0003800000 */
.L_x_247:
[----:B------:R-:W-:Y:S04]  /*18800*/  BSSY B0, `(.L_x_154) ;  /* 0x000000e000007945 */ /* 0x000fe80003800000 */
[----:B------:R-:W-:Y:S05]  /*18810*/  @!P0 BRA `(.L_x_155) ;  /* 0x0000000000308947 */ /* 0x000fea0003800000 */
[----:B------:R-:W-:Y:S01]  /*18820*/  R2UR UR44, R5 ;  /* 0x00000000052c72ca */ /* 0x000fe200000e0000 */
[----:B------:R-:W-:Y:S02]  /*18830*/  UIADD3 UR8, UP0, UR22, 0x3f0, URZ ;  /* 0x000003f016087890 */ /* 0x000fe4000ff1e03f */
[----:B------:R-:W-:Y:S02]  /*18840*/  UIADD3 UR40, UR13, 0x100, URZ ;  /* 0x000001000d287890 */ /* 0x000fe4000fffe03f */
[----:B------:R-:W-:Y:S02]  /*18850*/  UIADD3 UR41, UR13, 0x80, URZ ;  /* 0x000000800d297890 */ /* 0x000fe4000fffe03f */
[----:B------:R-:W-:Y:S01]  /*18860*/  UIADD3.X UR9, URZ, UR23, URZ, UP0, !UPT ;  /* 0x000000173f097290 */ /* 0x000fe200087fe43f */
[----:B------:R-:W-:Y:S01]  /*18870*/  UMOV UR10, 0x0 ;  /* 0x00000000000a7882 */ /* 0x000fe20000000000 */
[----:B------:R-:W-:-:S07]  /*18880*/  UMOV UR11, 0x10000000 ;  /* 0x10000000000b7882 */ /* 0x000fce0000000000 */
[----:B------:R2:W-:Y:S02]  /*18890*/  UTMALDG.3D [UR40], [UR8], desc[UR10] ;  /* 0x00000a28080075b4 */ /* 0x0005e40008011000 */
[----:B--2---:R-:W-:Y:S05]  /*188a0*/  @!P2 BRA `(.L_x_156) ;  /* 0x000000000004a947 */ /* 0x004fea0003800000 */
[----:B------:R-:W-:Y:S01]  /*188b0*/  BPT.TRAP 0x1 ;  /* 0x000000040000795c */ /* 0x000fe20000300000 */
.L_x_156:
[----:B-1----:R-:W1:Y:S02]  /*188c0*/  LDC R3, c[0x0][0x800] ;  /* 0x00020000ff037b82 */ /* 0x002e640000000800 */
[----:B-1----:R2:W-:Y:S02]  /*188d0*/  SYNCS.ARRIVE.TRANS64.RED.A0TR RZ, [UR13+0x80], R3 ;  /* 0x00008003ffff79a7 */ /* 0x0025e4000830040d */
.L_x_155:
[----:B------:R-:W-:Y:S05]  /*188e0*/  BSYNC B0 ;  /* 0x0000000000007941 */ /* 0x000fea0003800000 */
.L_x_154:
[----:B------:R-:W-:Y:S05]  /*188f0*/  @!P2 BRA `(.L_x_157) ;  /* 0x000000000004a947 */ /* 0x000fea0003800000 */
[----:B------:R-:W-:Y:S01]  /*18900*/  BPT.TRAP 0x1 ;  /* 0x000000040000795c */ /* 0x000fe20000300000 */
.L_x_157:
[----:B------:R-:W-:-:S04]  /*18910*/  UIADD3 UR33, UR13, 0x80, URZ ;  /* 0x000000800d217890 */ /* 0x000fc8000fffe03f */
[----:B------:R-:W-:-:S09]  /*18920*/  UPRMT UR16, UR37, 0x654, UR33 ;  /* 0x0000065425107896 */ /* 0x000fd20008000021 */
[----:B------:R-:W-:Y:S01]  /*18930*/  SYNCS.ARRIVE.TRANS64.RED.A1T0 RZ, [UR16], RZ ;  /* 0x000000ffffff79a7 */ /* 0x000fe20008100410 */
[----:B------:R-:W-:Y:S05]  /*18940*/  @!P2 BRA `(.L_x_158) ;  /* 0x000000000004a947 */ /* 0x000fea0003800000 */
[----:B------:R-:W-:Y:S01]  /*18950*/  BPT.TRAP 0x1 ;  /* 0x000000040000795c */ /* 0x000fe20000300000 */
.L_x_158:
[----:B------:R-:W3:Y:S02]  /*18960*/  SYNCS.PHASECHK.TRANS64.TRYWAIT P1, [UR13+0xa8], R2 ;  /* 0x0000a802ff0075a7 */ /* 0x000ee4000802014d */
[----:B---3--:R-:W-:Y:S05]  /*18970*/  @!P1 BRA `(.L_x_159) ;  /* 0x0000002800589947 */ /* 0x008fea0003800000 */
.L_x_248:
[----:B------:R-:W-:Y:S04]  /*18980*/  BSSY B0, `(.L_x_160) ;  /* 0x0000010000007945 */ /* 0x000fe80003800000 */
[----:B------:R-:W-:Y:S05]  /*18990*/  @!P0 BRA `(.L_x_161) ;  /* 0x0000000000388947 */ /* 0x000fea0003800000 */
[----:B------:R-:W-:Y:S01]  /*189a0*/  UIADD3 UR18, UP0, UR22, 0x3f0, URZ ;  /* 0x000003f016127890 */ /* 0x000fe2000ff1e03f */
[----:B------:R-:W-:Y:S01]  /*189b0*/  R2UR UR12, R5 ;  /* 0x00000000050c72ca */ /* 0x000fe200000e0000 */
[----:B------:R-:W-:Y:S02]  /*189c0*/  UIADD3 UR10, UR42, 0x20, URZ ;  /* 0x000000202a0a7890 */ /* 0x000fe4000fffe03f */
[----:B------:R-:W-:Y:S02]  /*189d0*/  UIADD3 UR8, UR13, 0x1100, URZ ;  /* 0x000011000d087890 */ /* 0x000fe4000fffe03f */
[----:B------:R-:W-:Y:S02]  /*189e0*/  UIADD3 UR9, UR13, 0x88, URZ ;  /* 0x000000880d097890 */ /* 0x000fe4000fffe03f */
[----:B------:R-:W-:Y:S01]  /*189f0*/  UIADD3.X UR19, URZ, UR23, URZ, UP0, !UPT ;  /* 0x000000173f137290 */ /* 0x000fe200087fe43f */
[----:B------:R-:W-:Y:S01]  /*18a00*/  UMOV UR20, 0x0 ;  /* 0x0000000000147882 */ /* 0x000fe20000000000 */
[----:B------:R-:W-:Y:S01]  /*18a10*/  UMOV UR21, 0x10000000 ;  /* 0x1000000000157882 */ /* 0x000fe20000000000 */
[----:B------:R-:W-:-:S06]  /*18a20*/  UMOV UR11, UR43 ;  /* 0x0000002b000b7c82 */ /* 0x000fcc0008000000 */
[----:B------:R3:W-:Y:S02]  /*18a30*/  UTMALDG.3D [UR8], [UR18], desc[UR20] ;  /* 0x00001408120075b4 */ /* 0x0007e40008011000 */
[----:B---3--:R-:W-:Y:S05]  /*18a40*/  @!P2 BRA `(.L_x_162) ;  /* 0x000000000004a947 */ /* 0x008fea0003800000 */
[----:B------:R-:W-:Y:S01]  /*18a50*/  BPT.TRAP 0x1 ;  /* 0x000000040000795c */ /* 0x000fe20000300000 */
.L_x_162:
[----:B-12---:R-:W1:Y:S02]  /*18a60*/  LDC R3, c[0x0][0x800] ;  /* 0x00020000ff037b82 */ /* 0x006e640000000800 */
[----:B-1----:R3:W-:Y:S02]  /*18a70*/  SYNCS.ARRIVE.TRANS64.RED.A0TR RZ, [UR13+0x88], R3 ;  /* 0x00008803ffff79a7 */ /* 0x0027e4000830040d */
.L_x_161:
[----:B------:R-:W-:Y:S05]  /*18a80*/  BSYNC B0 ;  /* 0x0000000000007941 */ /* 0x000fea0003800000 */
.L_x_160:
[----:B------:R-:W-:Y:S05]  /*18a90*/  @!P2 BRA `(.L_x_163) ;  /* 0x000000000004a947 */ /* 0x000fea0003800000 */
[----:B------:R-:W-:Y:S01]  /*18aa0*/  BPT.TRAP 0x1 ;  /* 0x000000040000795c */ /* 0x000fe20000300000 */
.L_x_163:
[----:B------:R-:W-:-:S04]  /*18ab0*/  UIADD3 UR25, UR13, 0x88, URZ ;  /* 0x000000880d197890 */ /* 0x000fc8000fffe03f */
[----:B------:R-:W-:-:S09]  /*18ac0*/  UPRMT UR18, UR37, 0x654, UR25 ;  /* 0x0000065425127896 */ /* 0x000fd20008000019 */
[----:B------:R-:W-:Y:S01]  /*18ad0*/  SYNCS.ARRIVE.TRANS64.RED.A1T0 RZ, [UR18], RZ ;  /* 0x000000ffffff79a7 */ /* 0x000fe20008100412 */
[----:B------:R-:W-:Y:S05]  /*18ae0*/  @!P2 BRA `(.L_x_164) ;  /* 0x000000000004a947 */ /* 0x000fea0003800000 */
[----:B------:R-:W-:Y:S01]  /*18af0*/  BPT.TRAP 0x1 ;  /* 0x000000040000795c */ /* 0x000fe20000300000 */
.L_x_164:
[----:B------:R-:W4:Y:S02]  /*18b00*/  SYNCS.PHASECHK.TRANS64.TRYWAIT P1, [UR13+0xb0], R2 ;  /* 0x0000b002ff0075a7 */ /* 0x000f24000802014d */
[----:B----4-:R-:W-:Y:S05]  /*18b10*/  @!P1 BRA `(.L_x_165) ;  /* 0x0000002800089947 */ /* 0x010fea0003800000 */
.L_x_249:
        /* <DEDUP_REMOVED lines=12> */
[----:B----4-:R-:W-:Y:S05]  /*18be0*/  @!P2 BRA `(.L_x_168) ;  /* 0x000000000004a947 */ /* 0x010fea0003800000 */
[----:B------:R-:W-:Y:S01]  /*18bf0*/  BPT.TRAP 0x1 ;  /* 0x000000040000795c */ /* 0x000fe20000300000 */
.L_x_168:
[----:B-123--:R-:W1:Y:S02]  /*18c00*/  LDC R3, c[0x0][0x800] ;  /* 0x00020000ff037b82 */ /* 0x00ee640000000800 */
[----:B-1----:R4:W-:Y:S02]  /*18c10*/  SYNCS.ARRIVE.TRANS64.RED.A0TR RZ, [UR13+0x90], R3 ;  /* 0x00009003ffff79a7 */ /* 0x0029e4000830040d */
.L_x_167:
[----:B------:R-:W-:Y:S05]  /*18c20*/  BSYNC B0 ;  /* 0x0000000000007941 */ /* 0x000fea0003800000 */
.L_x_166:
[----:B------:R-:W-:Y:S05]  /*18c30*/  @!P2 BRA `(.L_x_169) ;  /* 0x000000000004a947 */ /* 0x000fea0003800000 */
[----:B------:R-:W-:Y:S01]  /*18c40*/  BPT.TRAP 0x1 ;  /* 0x000000040000795c */ /* 0x000fe20000300000 */
.L_x_169:
[----:B------:R-:W-:-:S04]  /*18c50*/  UIADD3 UR17, UR13, 0x90, URZ ;  /* 0x000000900d117890 */ /* 0x000fc8000fffe03f */
[----:B------:R-:W-:-:S09]  /*18c60*/  UPRMT UR21, UR37, 0x654, UR17 ;  /* 0x0000065425157896 */ /* 0x000fd20008000011 */
[----:B------:R-:W-:Y:S01]  /*18c70*/  SYNCS.ARRIVE.TRANS64.RED.A1T0 RZ, [UR21], RZ ;  /* 0x000000ffffff79a7 */ /* 0x000fe20008100415 */
[----:B------:R-:W-:Y:S05]  /*18c80*/  @!P2 BRA `(.L_x_170) ;  /* 0x000000000004a947 */ /* 0x000fea0003800000 */
[----:B------:R-:W-:Y:S01]  /*18c90*/  BPT.TRAP 0x1 ;  /* 0x000000040000795c */ /* 0x000fe20000300000 */
.L_x_170:
[----:B------:R-:W5:Y:S02]  /*18ca0*/  SYNCS.PHASECHK.TRANS64.TRYWAIT P1, [UR13+0xb8], R2 ;  /* 0x0000b802ff0075a7 */ /* 0x000f64000802014d */
[----:B-----5:R-:W-:Y:S05]  /*18cb0*/  @!P1 BRA `(.L_x_171) ;  /* 0x0000002400b89947 */ /* 0x020fea0003800000 */
.L_x_250:
        /* <DEDUP_REMOVED lines=12> */
[----:B-1----:R-:W-:Y:S05]  /*18d80*/  @!P2 BRA `(.L_x_174) ;  /* 0x000000000004a947 */ /* 0x002fea0003800000 */
[----:B------:R-:W-:Y:S01]  /*18d90*/  BPT.TRAP 0x1 ;  /* 0x000000040000795c */ /* 0x000fe20000300000 */
.L_x_174:
[----:B------:R-:W1:Y:S02]  /*18da0*/  LDC R2, c[0x0][0x800] ;  /* 0x00020000ff027b82 */ /* 0x000e640000000800 */
[----:B-1----:R1:W-:Y:S02]  /*18db0*/  SYNCS.ARRIVE.TRANS64.RED.A0TR RZ, [UR13+0x98], R2 ;  /* 0x00009802ffff79a7 */ /* 0x0023e4000830040d */
.L_x_173:
[----:B------:R-:W-:Y:S05]  /*18dc0*/  BSYNC B0 ;  /* 0x0000000000007941 */ /* 0x000fea0003800000 */
.L_x_172:
[----:B------:R-:W-:Y:S05]  /*18dd0*/  @!P2 BRA `(.L_x_175) ;  /* 0x000000000004a947 */ /* 0x000fea0003800000 */
[----:B------:R-:W-:Y:S01]  /*18de0*/  BPT.TRAP 0x1 ;  /* 0x000000040000795c */ /* 0x000fe20000300000 */
.L_x_175:
[----:B------:R-:W-:-:S04]  /*18df0*/  UIADD3 UR9, UR13, 0x98, URZ ;  /* 0x000000980d097890 */ /* 0x000fc8000fffe03f */
[----:B------:R-:W-:-:S09]  /*18e00*/  UPRMT UR29, UR37, 0x654, UR9 ;  /* 0x00000654251d7896 */ /* 0x000fd20008000009 */
[----:B------:R-:W-:Y:S01]  /*18e10*/  SYNCS.ARRIVE.TRANS64.RED.A1T0 RZ, [UR29], RZ ;  /* 0x000000ffffff79a7 */ /* 0x000fe2000810041d */
[----:B------:R-:W-:Y:S05]  /*18e20*/  @!P2 BRA `(.L_x_176) ;  /* 0x000000000004a947 */ /* 0x000fea0003800000 */
[----:B------:R-:W-:Y:S01]  /*18e30*/  BPT.TRAP 0x1 ;  /* 0x000000040000795c */ /* 0x000fe20000300000 */
.L_x_176:
[----:B-1----:R-:W-:-:S04]  /*18e40*/  SHF.L.U32 R2, RZ, 0x1f, RZ ;  /* 0x0000001fff027819 */ /* 0x002fc800000006ff */
[----:B------:R-:W1:Y:S02]  /*18e50*/  SYNCS.PHASECHK.TRANS64.TRYWAIT P1, [UR13+0xa0], R2 ;  /* 0x0000a002ff0075a7 */ /* 0x000e64000802014d */
[----:B-1----:R-:W-:Y:S05]  /*18e60*/  @!P1 BRA `(.L_x_177) ;  /* 0x0000002400649947 */ /* 0x002fea0003800000 */
.L_x_251:
        /* <DEDUP_REMOVED lines=13> */
.L_x_180:
[----:B--234-:R-:W1:Y:S02]  /*18f40*/  LDC R3, c[0x0][0x800] ;  /* 0x00020000ff037b82 */ /* 0x01ce640000000800 */
[----:B-1----:R1:W-:Y:S02]  /*18f50*/  SYNCS.ARRIVE.TRANS64.RED.A0TR RZ, [UR13+0x80], R3 ;  /* 0x00008003ffff79a7 */ /* 0x0023e4000830040d */
.L_x_179:
[----:B------:R-:W-:Y:S05]  /*18f60*/  BSYNC B0 ;  /* 0x0000000000007941 */ /* 0x000fea0003800000 */
.L_x_178:
[----:B------:R-:W-:Y:S05]  /*18f70*/  @!P2 BRA `(.L_x_181) ;  /* 0x000000000004a947 */ /* 0x000fea0003800000 */
[----:B------:R-:W-:Y:S01]  /*18f80*/  BPT.TRAP 0x1 ;  /* 0x000000040000795c */ /* 0x000fe20000300000 */
.L_x_181:
[----:B------:R-:W-:Y:S01]  /*18f90*/  SYNCS.ARRIVE.TRANS64.RED.A1T0 RZ, [UR16], RZ ;  /* 0x000000ffffff79a7 */ /* 0x000fe20008100410 */
[----:B------:R-:W-:Y:S05]  /*18fa0*/  @!P2 BRA `(.L_x_182) ;  /* 0x000000000004a947 */ /* 0x000fea0003800000 */
[----:B------:R-:W-:Y:S01]  /*18fb0*/  BPT.TRAP 0x1 ;  /* 0x000000040000795c */ /* 0x000fe20000300000 */
.L_x_182:
[----:B------:R-:W5:Y:S02]  /*18fc0*/  SYNCS.PHASECHK.TRANS64.TRYWAIT P1, [UR13+0xa8], R2 ;  /* 0x0000a802ff0075a7 */ /* 0x000f64000802014d */
[----:B-----5:R-:W-:Y:S05]  /*18fd0*/  @!P1 BRA `(.L_x_183) ;  /* 0x0000002400209947 */ /* 0x020fea0003800000 */
.L_x_252:
        /* <DEDUP_REMOVED lines=13> */
.L_x_186:
[----:B--234-:R-:W1:Y:S02]  /*190b0*/  LDC R3, c[0x0][0x800] ;  /* 0x00020000ff037b82 */ /* 0x01ce640000000800 */
[----:B-1----:R1:W-:Y:S02]  /*190c0*/  SYNCS.ARRIVE.TRANS64.RED.A0TR RZ, [UR13+0x88], R3 ;  /* 0x00008803ffff79a7 */ /* 0x0023e4000830040d */
.L_x_185:
[----:B------:R-:W-:Y:S05]  /*190d0*/  BSYNC B0 ;  /* 0x0000000000007941 */ /* 0x000fea0003800000 */
.L_x_184:
[----:B------:R-:W-:Y:S05]  /*190e0*/  @!P2 BRA `(.L_x_187) ;  /* 0x000000000004a947 */ /* 0x000fea0003800000 */
[----:B------:R-:W-:Y:S01]  /*190f0*/  BPT.TRAP 0x1 ;  /* 0x000000040000795c */ /* 0x000fe20000300000 */
.L_x_187:
[----:B------:R-:W-:Y:S01]  /*19100*/  SYNCS.ARRIVE.TRANS64.RED.A1T0 RZ, [UR18], RZ ;  /* 0x000000ffffff79a7 */ /* 0x000fe20008100412 */
[----:B------:R-:W-:Y:S05]  /*19110*/  @!P2 BRA `(.L_x_188) ;  /* 0x000000000004a947 */ /* 0x000fea0003800000 */
[----:B------:R-:W-:Y:S01]  /*19120*/  BPT.TRAP 0x1 ;  /* 0x000000040000795c */ /* 0x000fe20000300000 */
.L_x_188:
[----:B------:R-:W5:Y:S02]  /*19130*/  SYNCS.PHASECHK.TRANS64.TRYWAIT P1, [UR13+0xb0], R2 ;  /* 0x0000b002ff0075a7 */ /* 0x000f64000802014d */
[----:B-----5:R-:W-:Y:S05]  /*19140*/  @!P1 BRA `(.L_x_189) ;  /* 0x0000002000dc9947 */ /* 0x020fea0003800000 */
.L_x_253:
        /* <DEDUP_REMOVED lines=13> */
.L_x_192:
[----:B--234-:R-:W1:Y:S02]  /*19220*/  LDC R3, c[0x0][0x800] ;  /* 0x00020000ff037b82 */ /* 0x01ce640000000800 */
[----:B-1----:R1:W-:Y:S02]  /*19230*/  SYNCS.ARRIVE.TRANS64.RED.A0TR RZ, [UR13+0x90], R3 ;  /* 0x00009003ffff79a7 */ /* 0x0023e4000830040d */
.L_x_191:
[----:B------:R-:W-:Y:S05]  /*19240*/  BSYNC B0 ;  /* 0x0000000000007941 */ /* 0x000fea0003800000 */
.L_x_190:
[----:B------:R-:W-:Y:S05]  /*19250*/  @!P2 BRA `(.L_x_193) ;  /* 0x000000000004a947 */ /* 0x000fea0003800000 */
[----:B------:R-:W-:Y:S01]  /*19260*/  BPT.TRAP 0x1 ;  /* 0x000000040000795c */ /* 0x000fe20000300000 */
.L_x_193:
[----:B------:R-:W-:Y:S01]  /*19270*/  SYNCS.ARRIVE.TRANS64.RED.A1T0 RZ, [UR21], RZ ;  /* 0x000000ffffff79a7 */ /* 0x000fe20008100415 */
[----:B------:R-:W-:Y:S05]  /*19280*/  @!P2 BRA `(.L_x_194) ;  /* 0x000000000004a947 */ /* 0x000fea0003800000 */
[----:B------:R-:W-:Y:S01]  /*19290*/  BPT.TRAP 0x1 ;  /* 0x000000040000795c */ /* 0x000fe20000300000 */
.L_x_194:
[----:B------:R-:W5:Y:S02]  /*192a0*/  SYNCS.PHASECHK.TRANS64.TRYWAIT P1, [UR13+0xb8], R2 ;  /* 0x0000b802ff0075a7 */ /* 0x000f64000802014d */
[----:B-----5:R-:W-:Y:S05]  /*192b0*/  @!P1 BRA `(.L_x_195) ;  /* 0x0000002000989947 */ /* 0x020fea0003800000 */
.L_x_254:
        /* <DEDUP_REMOVED lines=13> */
.L_x_198:
[----:B------:R-:W1:Y:S02]  /*19390*/  LDC R2, c[0x0][0x800] ;  /* 0x00020000ff027b82 */ /* 0x000e640000000800 */
[----:B-1----:R1:W-:Y:S02]  /*193a0*/  SYNCS.ARRIVE.TRANS64.RED.A0TR RZ, [UR13+0x98], R2 ;  /* 0x00009802ffff79a7 */ /* 0x0023e4000830040d */
.L_x_197:
[----:B------:R-:W-:Y:S05]  /*193b0*/  BSYNC B0 ;  /* 0x0000000000007941 */ /* 0x000fea0003800000 */
.L_x_196:
[----:B------:R-:W-:Y:S05]  /*193c0*/  @!P2 BRA `(.L_x_199) ;  /* 0x000000000004a947 */ /* 0x000fea0003800000 */
[----:B------:R-:W-:Y:S01]  /*193d0*/  BPT.TRAP 0x1 ;  /* 0x000000040000795c */ /* 0x000fe20000300000 */
.L_x_199:
[----:B------:R-:W5:Y:S01]  /*193e0*/  LDL.LU R23, [R1+0xc4] ;  /* 0x0000c40001177983 */ /* 0x000f620000300800 */
[----:B------:R-:W-:Y:S03]  /*193f0*/  SYNCS.ARRIVE.TRANS64.RED.A1T0 RZ, [UR29], RZ ;  /* 0x000000ffffff79a7 */ /* 0x000fe6000810041d */
[----:B------:R-:W2:Y:S01]  /*19400*/  LDL.LU R21, [R1+0xc0] ;  /* 0x0000c00001157983 */ /* 0x000ea20000300800 */
[----:B-1----:R-:W-:Y:S02]  /*19410*/  PRMT R2, RZ, 0x7610, R2 ;  /* 0x00007610ff027816 */ /* 0x002fe40000000002 */
[----:B------:R-:W-:Y:S02]  /*19420*/  MOV R16, 0xffffffff ;  /* 0xffffffff00107802 */ /* 0x000fe40000000f00 */
[----:B------:R-:W-:Y:S02]  /*19430*/  MOV R12, 0xffffffff ;  /* 0xffffffff000c7802 */ /* 0x000fe40000000f00 */
[----:B------:R-:W-:-:S02]  /*19440*/  MOV R5, 0xffffffff ;  /* 0xffffffff00057802 */ /* 0x000fc40000000f00 */
[----:B--2---:R-:W-:-:S04]  /*19450*/  IADD3 R21, P0, R21, UR46, RZ ;  /* 0x0000002e15157c10 */ /* 0x004fc8000ff1e0ff */
[----:B-----5:R-:W-:Y:S01]  /*19460*/  IADD3.X R23, R23, UR38, RZ, P0, !PT ;  /* 0x0000002617177c10 */ /* 0x020fe200087fe4ff */
[----:B------:R1:W-:Y:S01]  /*19470*/  STL [R1+0xc0], R21 ;  /* 0x0000c01501007387 */ /* 0x0003e20000100800 */
[----:B------:R-:W-:-:S03]  /*19480*/  ISETP.GE.U32.AND P0, PT, R21, UR6, PT ;  /* 0x0000000615007c0c */ /* 0x000fc6000bf06070 */
[----:B------:R1:W-:Y:S01]  /*19490*/  STL [R1+0xc4], R23 ;  /* 0x0000c41701007387 */ /* 0x0003e20000100800 */
[----:B------:R-:W-:-:S13]  /*194a0*/  ISETP.GE.U32.AND.EX P0, PT, R23, UR7, PT, P0 ;  /* 0x0000000717007c0c */ /* 0x000fda000bf06100 */
[----:B-1----:R-:W-:Y:S05]  /*194b0*/  @P0 BRA `(.L_x_200) ;  /* 0x00000004005c0947 */ /* 0x002fea0003800000 */
[----:B------:R-:W1:Y:S01]  /*194c0*/  S2R R15, SR_CTAID.X ;  /* 0x00000000000f7919 */ /* 0x000e620000002500 */
[----:B------:R-:W2:Y:S01]  /*194d0*/  LDC.64 R12, c[0x0][0x8d0] ;  /* 0x00023400ff0c7b82 */ /* 0x000ea20000000a00 */
[----:B------:R-:W-:Y:S01]  /*194e0*/  ULDC UR8, c[0x0][0x150] ;  /* 0x0000540000087ab9 */ /* 0x000fe20000000800 */
[----:B---34-:R-:W-:Y:S01]  /*194f0*/  MOV R3, R23 ;  /* 0x0000001700037202 */ /* 0x018fe20000000f00 */
[----:B------:R-:W3:Y:S05]  /*19500*/  S2R R16, SR_CTAID.Y ;  /* 0x0000000000107919 */ /* 0x000eea0000002600 */
[----:B------:R-:W4:Y:S08]  /*19510*/  LDC R18, c[0x0][0x144] ;  /* 0x00005100ff127b82 */ /* 0x000f300000000800 */
[----:B------:R-:W4:Y:S01]  /*19520*/  LDC R17, c[0x0][0x8d8] ;  /* 0x00023600ff117b82 */ /* 0x000f220000000800 */
[----:B--2---:R-:W-:-:S04]  /*19530*/  ISETP.NE.U32.AND P0, PT, R12, RZ, PT ;  /* 0x000000ff0c00720c */ /* 0x004fc80003f05070 */
[----:B------:R-:W-:Y:S02]  /*19540*/  ISETP.NE.AND.EX P0, PT, R13, RZ, PT, P0 ;  /* 0x000000ff0d00720c */ /* 0x000fe40003f05300 */
[----:B-1----:R-:W-:Y:S02]  /*19550*/  I2FP.F32.U32 R2, R15 ;  /* 0x0000000f00027245 */ /* 0x002fe40000201000 */
[----:B---3--:R-:W-:-:S03]  /*19560*/  I2FP.F32.U32 R20, R16 ;  /* 0x0000001000147245 */ /* 0x008fc60000201000 */
[----:B------:R-:W-:Y:S01]  /*19570*/  FMUL R14, R2, UR8 ;  /* 0x00000008020e7c20 */ /* 0x000fe20008400000 */
[----:B------:R-:W-:-:S05]  /*19580*/  MOV R2, R21 ;  /* 0x0000001500027202 */ /* 0x000fca0000000f00 */
[----:B------:R-:W1:Y:S01]  /*19590*/  F2I.U32.TRUNC.NTZ R14, R14 ;  /* 0x0000000e000e7305 */ /* 0x000e62000020f000 */
[----:B----4-:R-:W-:Y:S05]  /*195a0*/  @!P0 BRA `(.L_x_201) ;  /* 0x0000000000288947 */ /* 0x010fea0003800000 */
[----:B------:R-:W2:Y:S02]  /*195b0*/  LDC R2, c[0x0][0x8dc] ;  /* 0x00023700ff027b82 */ /* 0x000ea40000000800 */
[----:B--2---:R-:W-:-:S04]  /*195c0*/  IADD3 R3, P0, R21, R2, RZ ;  /* 0x0000000215037210 */ /* 0x004fc80007f1e0ff */
[----:B------:R-:W-:-:S05]  /*195d0*/  IADD3.X R19, RZ, R23, RZ, P0, !PT ;  /* 0x00000017ff137210 */ /* 0x000fca00007fe4ff */
[----:B------:R-:W-:-:S04]  /*195e0*/  IMAD.WIDE.U32 R4, R19, R12, RZ ;  /* 0x0000000c13047225 */ /* 0x000fc800078e00ff */
[----:B------:R-:W-:-:S04]  /*195f0*/  IMAD.WIDE.U32 R4, P0, R3, R13, R4 ;  /* 0x0000000d03047225 */ /* 0x000fc80007800004 */
[----:B------:R-:W-:Y:S01]  /*19600*/  IMAD.WIDE.U32 R2, R3, R12, RZ ;  /* 0x0000000c03027225 */ /* 0x000fe200078e00ff */
[----:B------:R-:W-:-:S04]  /*19610*/  MOV R2, R5 ;  /* 0x0000000500027202 */ /* 0x000fc80000000f00 */
[----:B------:R-:W-:Y:S02]  /*19620*/  IADD3 RZ, P1, R3, R4, RZ ;  /* 0x0000000403ff7210 */ /* 0x000fe40007f3e0ff */
[----:B------:R-:W-:-:S03]  /*19630*/  IADD3.X R3, RZ, RZ, RZ, P0, !PT ;  /* 0x000000ffff037210 */ /* 0x000fc600007fe4ff */
[----:B------:R-:W-:-:S08]  /*19640*/  IMAD.WIDE.U32.X R2, R19, R13, R2, P1 ;  /* 0x0000000d13027225 */ /* 0x000fd000008e0402 */
.L_x_201:
[----:B------:R-:W2:Y:S01]  /*19650*/  LDC R22, c[0x0][0x904] ;  /* 0x00024100ff167b82 */ /* 0x000ea20000000800 */
[----:B------:R-:W-:Y:S01]  /*19660*/  ULDC UR8, c[0x0][0x154] ;  /* 0x0000550000087ab9 */ /* 0x000fe20000000800 */
[----:B-1----:R-:W-:Y:S01]  /*19670*/  IADD3 R12, -R14, RZ, RZ ;  /* 0x000000ff0e0c7210 */ /* 0x002fe20007ffe1ff */
[----:B------:R-:W-:Y:S01]  /*19680*/  FMUL R20, R20, UR8 ;  /* 0x0000000814147c20 */ /* 0x000fe20008400000 */
[-CC-:B------:R-:W-:Y:S02]  /*19690*/  SHF.R.U64 R14, R2, R17.reuse, R3.reuse ;  /* 0x00000011020e7219 */ /* 0x180fe40000001203 */
[----:B------:R-:W-:Y:S01]  /*196a0*/  SHF.R.U32.HI R17, RZ, R17, R3 ;  /* 0x00000011ff117219 */ /* 0x000fe20000011603 */
[----:B------:R-:W-:Y:S01]  /*196b0*/  IMAD R15, R18, R12, R15 ;  /* 0x0000000c120f7224 */ /* 0x000fe200078e020f */
[----:B------:R-:W1:Y:S01]  /*196c0*/  LDC R13, c[0x0][0x148] ;  /* 0x00005200ff0d7b82 */ /* 0x000e620000000800 */
[----:B------:R-:W3:Y:S01]  /*196d0*/  F2I.U32.TRUNC.NTZ R20, R20 ;  /* 0x0000001400147305 */ /* 0x000ee2000020f000 */
[----:B------:R-:W-:-:S04]  /*196e0*/  IADD3 R19, P0, RZ, -R14, RZ ;  /* 0x8000000eff137210 */ /* 0x000fc80007f1e0ff */
[----:B------:R-:W-:Y:S02]  /*196f0*/  IADD3.X R17, RZ, ~R17, RZ, P0, !PT ;  /* 0x80000011ff117210 */ /* 0x000fe400007fe4ff */
[----:B------:R-:W4:Y:S01]  /*19700*/  LDC.64 R4, c[0x0][0x8c8] ;  /* 0x00023200ff047b82 */ /* 0x000f220000000a00 */
[----:B--2---:R-:W-:-:S07]  /*19710*/  ISETP.NE.AND P2, PT, R22, 0x1, PT ;  /* 0x000000011600780c */ /* 0x004fce0003f45270 */
[----:B------:R-:W2:Y:S01]  /*19720*/  LDC R18, c[0x0][0x8c0] ;  /* 0x00023000ff127b82 */ /* 0x000ea20000000800 */
[----:B---3--:R-:W-:-:S07]  /*19730*/  IADD3 R3, -R20, RZ, RZ ;  /* 0x000000ff14037210 */ /* 0x008fce0007ffe1ff */
[----:B------:R-:W3:Y:S01]  /*19740*/  LDC R22, c[0x0][0x8b0] ;  /* 0x00022c00ff167b82 */ /* 0x000ee20000000800 */
[----:B-1----:R-:W-:Y:S01]  /*19750*/  @P2 IMAD R15, R13, R3, R16 ;  /* 0x000000030d0f2224 */ /* 0x002fe200078e0210 */
[----:B------:R-:W-:Y:S01]  /*19760*/  MOV R3, R23 ;  /* 0x0000001700037202 */ /* 0x000fe20000000f00 */
[----:B----4-:R-:W-:-:S05]  /*19770*/  IMAD R2, R17, R4, RZ ;  /* 0x0000000411027224 */ /* 0x010fca00078e02ff */
[----:B------:R-:W1:Y:S01]  /*19780*/  LDC.64 R12, c[0x0][0x8e8] ;  /* 0x00023a00ff0c7b82 */ /* 0x000e620000000a00 */
[----:B------:R-:W-:Y:S01]  /*19790*/  IMAD R5, R19, R5, R2 ;  /* 0x0000000513057224 */ /* 0x000fe200078e0202 */
[----:B------:R-:W-:-:S06]  /*197a0*/  MOV R2, R21 ;  /* 0x0000001500027202 */ /* 0x000fcc0000000f00 */
[----:B------:R-:W4:Y:S01]  /*197b0*/  LDC R23, c[0x0][0x900] ;  /* 0x00024000ff177b82 */ /* 0x000f220000000800 */
[----:B------:R-:W-:-:S05]  /*197c0*/  IMAD.WIDE.U32 R2, R19, R4, R2 ;  /* 0x0000000413027225 */ /* 0x000fca00078e0002 */
[----:B------:R-:W-:Y:S02]  /*197d0*/  IADD3 R3, R3, R5, RZ ;  /* 0x0000000503037210 */ /* 0x000fe40007ffe0ff */
[----:B------:R-:W4:Y:S02]  /*197e0*/  LDC R21, c[0x0][0x8f0] ;  /* 0x00023c00ff157b82 */ /* 0x000f240000000800 */
[-CC-:B--2---:R-:W-:Y:S02]  /*197f0*/  SHF.R.U64 R20, R2, R18.reuse, R3.reuse ;  /* 0x0000001202147219 */ /* 0x184fe40000001203 */
[----:B------:R-:W-:-:S04]  /*19800*/  SHF.R.U32.HI R3, RZ, R18, R3 ;  /* 0x00000012ff037219 */ /* 0x000fc80000011603 */
[----:B------:R-:W2:Y:S01]  /*19810*/  LDC R17, c[0x0][0x8e0] ;  /* 0x00023800ff117b82 */ /* 0x000ea20000000800 */
[----:B-1----:R-:W-:Y:S02]  /*19820*/  ISETP.NE.U32.AND P0, PT, R12, RZ, PT ;  /* 0x000000ff0c00720c */ /* 0x002fe40003f05070 */
[-CC-:B---3--:R-:W-:Y:S02]  /*19830*/  SHF.R.U64 R19, R20, R22.reuse, R3.reuse ;  /* 0x0000001614137219 */ /* 0x188fe40000001203 */
[----:B------:R-:W-:Y:S02]  /*19840*/  ISETP.NE.AND.EX P0, PT, R13, RZ, PT, P0 ;  /* 0x000000ff0d00720c */ /* 0x000fe40003f05300 */
[----:B------:R-:W-:Y:S01]  /*19850*/  SHF.R.U32.HI R2, RZ, R22, R3 ;  /* 0x00000016ff027219 */ /* 0x000fe20000011603 */
[----:B------:R-:W1:Y:S03]  /*19860*/  LDC R18, c[0x0][0x8b8] ;  /* 0x00022e00ff127b82 */ /* 0x000e660000000800 */
[----:B----4-:R-:W-:-:S02]  /*19870*/  SHF.R.U64 R22, R19, R23, R2 ;  /* 0x0000001713167219 */ /* 0x010fc40000001202 */
[----:B------:R-:W-:Y:S02]  /*19880*/  SHF.R.U32.HI R23, RZ, R23, R2 ;  /* 0x00000017ff177219 */ /* 0x000fe40000011602 */
[----:B------:R-:W-:Y:S01]  /*19890*/  MOV R2, R22 ;  /* 0x0000001600027202 */ /* 0x000fe20000000f00 */
[----:B------:R-:W3:Y:S01]  /*198a0*/  LDC R16, c[0x0][0x8a8] ;  /* 0x00022a00ff107b82 */ /* 0x000ee20000000800 */
[----:B------:R-:W-:Y:S01]  /*198b0*/  MOV R3, R23 ;  /* 0x0000001700037202 */ /* 0x000fe20000000f00 */
[----:B------:R-:W-:Y:S06]  /*198c0*/  @!P0 BRA `(.L_x_202) ;  /* 0x0000000000288947 */ /* 0x000fec0003800000 */
[----:B------:R-:W4:Y:S02]  /*198d0*/  LDC R3, c[0x0][0x8f4] ;  /* 0x00023d00ff037b82 */ /* 0x000f240000000800 */
[----:B----4-:R-:W-:-:S04]  /*198e0*/  IADD3 R3, P0, R22, R3, RZ ;  /* 0x0000000316037210 */ /* 0x010fc80007f1e0ff */
        /* <DEDUP_REMOVED lines=8> */
.L_x_202:
[----:B------:R-:W-:Y:S02]  /*19970*/  SHF.R.U64 R21, R2, R21, R3 ;  /* 0x0000001502157219 */ /* 0x000fe40000001203 */
[----:B------:R-:W-:Y:S02]  /*19980*/  LOP3.LUT R19, R19, R8, RZ, 0xc0, !PT ;  /* 0x0000000813137212 */ /* 0x000fe400078ec0ff */
[----:B------:R-:W-:Y:S02]  /*19990*/  IADD3 R2, -R21, RZ, RZ ;  /* 0x000000ff15027210 */ /* 0x000fe40007ffe1ff */
[----:B------:R-:W-:Y:S01]  /*199a0*/  LOP3.LUT R20, R20, R7, RZ, 0xc0, !PT ;  /* 0x0000000714147212 */ /* 0x000fe200078ec0ff */
[----:B------:R-:W-:Y:S01]  /*199b0*/  IMAD R19, R6, R21, R19 ;  /* 0x0000001506137224 */ /* 0x000fe200078e0213 */
[----:B------:R-:W-:Y:S01]  /*199c0*/  MOV R5, R14 ;  /* 0x0000000e00057202 */ /* 0x000fe20000000f00 */
[----:B--2---:R-:W-:Y:S01]  /*199d0*/  IMAD R17, R2, R17, R22 ;  /* 0x0000001102117224 */ /* 0x004fe200078e0216 */
[----:B------:R-:W-:Y:S01]  /*199e0*/  MOV R2, 0x1 ;  /* 0x0000000100027802 */ /* 0x000fe20000000f00 */
[----:B-1----:R-:W-:-:S02]  /*199f0*/  IMAD R15, R19, R18, R15 ;  /* 0x00000012130f7224 */ /* 0x002fc400078e020f */
[----:B---3--:R-:W-:-:S05]  /*19a00*/  IMAD R16, R17, R16, R20 ;  /* 0x0000001011107224 */ /* 0x008fca00078e0214 */
[----:B------:R-:W-:Y:S02]  /*19a10*/  SEL R12, R16, R15, !P2 ;  /* 0x0000000f100c7207 */ /* 0x000fe40005000000 */
[----:B------:R-:W-:-:S07]  /*19a20*/  SEL R16, R15, R16, !P2 ;  /* 0x000000100f107207 */ /* 0x000fce0005000000 */
.L_x_200:
[----:B------:R-:W-:-:S13]  /*19a30*/  LOP3.LUT P0, RZ, R2, 0xff, RZ, 0xc0, !PT ;  /* 0x000000ff02ff7812 */ /* 0x000fda000780c0ff */
[----:B------:R-:W-:Y:S05]  /*19a40*/  @P0 BRA `(.L_x_203) ;  /* 0xffffffe800d00947 */ /* 0x000fea000383ffff */
.L_x_147:
[----:B------:R-:W-:Y:S01]  /*19a50*/  ELECT P0, URZ, PT ;  /* 0x00000000003f782f */ /* 0x000fe20003800000 */
[----:B------:R-:W-:-:S12]  /*19a60*/  BSSY B0, `(.L_x_204) ;  /* 0x000001d000007945 */ /* 0x000fd80003800000 */
[----:B------:R-:W-:Y:S05]  /*19a70*/  @!P0 BRA `(.L_x_205) ;  /* 0x00000000006c8947 */ /* 0x000fea0003800000 */
[----:B------:R-:W-:-:S04]  /*19a80*/  LOP3.LUT R0, R0, 0x2, RZ, 0xfc, !PT ;  /* 0x0000000200007812 */ /* 0x000fc800078efcff */
[----:B------:R-:W-:-:S13]  /*19a90*/  ISETP.NE.AND P1, PT, R0, 0x3, PT ;  /* 0x000000030000780c */ /* 0x000fda0003f25270 */
[----:B------:R-:W-:Y:S05]  /*19aa0*/  @!P1 BRA `(.L_x_206) ;  /* 0x0000000000049947 */ /* 0x000fea0003800000 */
[----:B------:R-:W-:Y:S01]  /*19ab0*/  BPT.TRAP 0x1 ;  /* 0x000000040000795c */ /* 0x000fe20000300000 */
.L_x_206:
[----:B------:R-:W-:Y:S02]  /*19ac0*/  MOV R0, 0x400 ;  /* 0x0000040000007802 */ /* 0x000fe40000000f00 */
[----:B--234-:R-:W-:Y:S02]  /*19ad0*/  MOV R3, UR37 ;  /* 0x0000002500037c02 */ /* 0x01cfe40008000f00 */
[----:B------:R-:W-:Y:S02]  /*19ae0*/  MOV R2, 0x1 ;  /* 0x0000000100027802 */ /* 0x000fe40000000f00 */
[----:B------:R-:W-:Y:S02]  /*19af0*/  LEA R0, R3, R0, 0x18 ;  /* 0x0000000003007211 */ /* 0x000fe400078ec0ff */
[----:B------:R-:W-:-:S04]  /*19b00*/  SHF.L.U32 R3, R2, 0x1f, RZ ;  /* 0x0000001f02037819 */ /* 0x000fc800000006ff */
[----:B------:R-:W2:Y:S02]  /*19b10*/  SYNCS.PHASECHK.TRANS64.TRYWAIT P0, [R0+URZ+0xa0], R3 ;  /* 0x0000a003000075a7 */ /* 0x000ea4000800017f */
[----:B--2---:R-:W-:Y:S05]  /*19b20*/  @!P0 BRA `(.L_x_207) ;  /* 0x0000001800948947 */ /* 0x004fea0003800000 */
.L_x_255:
[----:B------:R-:W-:Y:S05]  /*19b30*/  @!P1 BRA `(.L_x_208) ;  /* 0x0000000000049947 */ /* 0x000fea0003800000 */
[----:B------:R-:W-:Y:S01]  /*19b40*/  BPT.TRAP 0x1 ;  /* 0x000000040000795c */ /* 0x000fe20000300000 */
.L_x_208:
[----:B------:R-:W3:Y:S02]  /*19b50*/  SYNCS.PHASECHK.TRANS64.TRYWAIT P0, [R0+URZ+0xa8], R3 ;  /* 0x0000a803000075a7 */ /* 0x000ee4000800017f */
[----:B---3--:R-:W-:Y:S05]  /*19b60*/  @!P0 BRA `(.L_x_209) ;  /* 0x0000001800988947 */ /* 0x008fea0003800000 */
.L_x_256:
[----:B------:R-:W-:Y:S05]  /*19b70*/  @!P1 BRA `(.L_x_210) ;  /* 0x0000000000049947 */ /* 0x000fea0003800000 */
[----:B------:R-:W-:Y:S01]  /*19b80*/  BPT.TRAP 0x1 ;  /* 0x000000040000795c */ /* 0x000fe20000300000 */
.L_x_210:
[----:B------:R-:W4:Y:S02]  /*19b90*/  SYNCS.PHASECHK.TRANS64.TRYWAIT P0, [R0+URZ+0xb0], R3 ;  /* 0x0000b003000075a7 */ /* 0x000f24000800017f */
[----:B----4-:R-:W-:Y:S05]  /*19ba0*/  @!P0 BRA `(.L_x_211) ;  /* 0x00000018009c8947 */ /* 0x010fea0003800000 */
.L_x_257:
[----:B------:R-:W-:Y:S05]  /*19bb0*/  @!P1 BRA `(.L_x_212) ;  /* 0x0000000000049947 */ /* 0x000fea0003800000 */
[----:B------:R-:W-:Y:S01]  /*19bc0*/  BPT.TRAP 0x1 ;  /* 0x000000040000795c */ /* 0x000fe20000300000 */
.L_x_212:
[----:B--234-:R-:W-:-:S04]  /*19bd0*/  MOV R3, 0x1 ;  /* 0x0000000100037802 */ /* 0x01cfc80000000f00 */
[----:B------:R-:W-:-:S07]  /*19be0*/  SHF.L.U32 R3, R3, 0x1f, RZ ;  /* 0x0000001f03037819 */ /* 0x000fce00000006ff */
.L_x_213:
[----:B--2---:R2:W3:Y:S02]  /*19bf0*/  SYNCS.PHASECHK.TRANS64.TRYWAIT P0, [R0+URZ+0xb8], R3 ;  /* 0x0000b803000075a7 */ /* 0x0044e4000800017f */
[----:B---3--:R-:W-:Y:S05]  /*19c00*/  @!P0 NANOSLEEP.SYNCS 0x989680 ;  /* 0x009896800000895d */ /* 0x008fea0003900000 */
[----:B------:R-:W3:Y:S02]  /*19c10*/  @!P0 SYNCS.PHASECHK.TRANS64 P0, [R0+URZ+0xb8], R3 ;  /* 0x0000b803000085a7 */ /* 0x000ee4000800007f */
[----:B---3--:R-:W-:Y:S05]  /*19c20*/  @!P0 BRA `(.L_x_213) ;  /* 0xfffffffc00f08947 */ /* 0x008fea000383ffff */
.L_x_205:
[----:B------:R-:W-:Y:S05]  /*19c30*/  BSYNC B0 ;  /* 0x0000000000007941 */ /* 0x000fea0003800000 */
.L_x_204:
[----:B------:R-:W-:Y:S05]  /*19c40*/  EXIT ;  /* 0x000000000000794d */ /* 0x000fea0003800000 */
.L_x_142:
[----:B------:R-:W-:Y:S02]  /*19c50*/  LOP3.LUT P0, RZ, R6, 0xff, RZ, 0xc0, !PT ;  /* 0x000000ff06ff7812 */ /* 0x000fe4000780c0ff */
[----:B------:R-:W-:Y:S02]  /*19c60*/  MOV R8, 0x1 ;  /* 0x0000000100087802 */ /* 0x000fe40000000f00 */
[----:B------:R-:W-:-:S09]  /*19c70*/  MOV R0, RZ ;  /* 0x000000ff00007202 */ /* 0x000fd20000000f00 */
[----:B------:R-:W-:Y:S05]  /*19c80*/  @!P0 BRA `(.L_x_214) ;  /* 0x0000000c00408947 */ /* 0x000fea0003800000 */
[----:B------:R-:W2:Y:S01]  /*19c90*/  LDL R2, [R1+0xc8] ;  /* 0x0000c80001027983 */ /* 0x000ea20000100800 */
[----:B------:R-:W1:Y:S01]  /*19ca0*/  LDC R0, c[0x0][0x28c] ;  /* 0x0000a300ff007b82 */ /* 0x000e620000000800 */
[----:B------:R-:W-:Y:S01]  /*19cb0*/  ULDC UR5, c[0x0][0x900] ;  /* 0x0002400000057ab9 */ /* 0x000fe20000000800 */
[----:B------:R-:W3:Y:S01]  /*19cc0*/  S2R R3, SR_TID.X ;  /* 0x0000000000037919 */ /* 0x000ee20000002100 */
[----:B------:R-:W-:Y:S01]  /*19cd0*/  UMOV UR6, 0xffffffff ;  /* 0xffffffff00067882 */ /* 0x000fe20000000000 */
[----:B------:R-:W-:Y:S01]  /*19ce0*/  BSSY B0, `(.L_x_214) ;  /* 0x00000ca000007945 */ /* 0x000fe20003800000 */
[----:B------:R-:W-:Y:S01]  /*19cf0*/  USHF.L.U32 UR6, UR6, UR5, URZ ;  /* 0x0000000506067299 */ /* 0x000fe2000800063f */
[----:B------:R-:W-:Y:S01]  /*19d00*/  MOV R10, 0x1 ;  /* 0x00000001000a7802 */ /* 0x000fe20000000f00 */
[----:B------:R-:W-:Y:S01]  /*19d10*/  ULDC UR4, c[0x0][0x8a8] ;  /* 0x00022a0000047ab9 */ /* 0x000fe20000000800 */
[----:B-1----:R-:W-:Y:S02]  /*19d20*/  IADD3 R0, R0, 0x3f, RZ ;  /* 0x0000003f00007810 */ /* 0x002fe40007ffe0ff */
[----:B---3--:R-:W-:-:S02]  /*19d30*/  LOP3.LUT P2, RZ, R3, 0x7f, RZ, 0xc0, !PT ;  /* 0x0000007f03ff7812 */ /* 0x008fc4000784c0ff */
[----:B------:R-:W-:Y:S02]  /*19d40*/  LOP3.LUT P0, RZ, R3, 0x1f, RZ, 0xc0, !PT ;  /* 0x0000001f03ff7812 */ /* 0x000fe4000780c0ff */
[----:B------:R-:W-:-:S04]  /*19d50*/  SHF.R.S32.HI R3, RZ, 0x1f, R0 ;  /* 0x0000001fff037819 */ /* 0x000fc80000011400 */
[----:B------:R-:W-:-:S04]  /*19d60*/  LEA.HI R3, R3, R0, RZ, 0x6 ;  /* 0x0000000003037211 */ /* 0x000fc800078f30ff */
[----:B------:R-:W-:Y:S01]  /*19d70*/  SHF.R.S32.HI R9, RZ, 0x6, R3 ;  /* 0x00000006ff097819 */ /* 0x000fe20000011403 */
[----:B------:R-:W-:Y:S01]  /*19d80*/  UMOV UR7, 0x1 ;  /* 0x0000000100077882 */ /* 0x000fe20000000000 */
[----:B------:R-:W-:Y:S02]  /*19d90*/  PLOP3.LUT P0, PT, P0, P2, PT, 0x8a, 0x0 ;  /* 0x000000000000781c */ /* 0x000fe40000705172 */
[----:B------:R-:W-:Y:S02]  /*19da0*/  MOV R8, 0x1 ;  /* 0x0000000100087802 */ /* 0x000fe40000000f00 */
[----:B------:R-:W-:Y:S02]  /*19db0*/  MOV R0, RZ ;  /* 0x000000ff00007202 */ /* 0x000fe40000000f00 */
[----:B------:R-:W-:Y:S01]  /*19dc0*/  IADD3 R11, R9, 0x1, RZ ;  /* 0x00000001090b7810 */ /* 0x000fe20007ffe0ff */
[----:B------:R-:W-:Y:S02]  /*19dd0*/  UIADD3 UR15, UR4, -0x1, URZ ;  /* 0xffffffff040f7890 */ /* 0x000fe4000fffe03f */
[----:B------:R-:W-:-:S02]  /*19de0*/  USHF.L.U32 UR17, UR7, UR5, URZ ;  /* 0x0000000507117299 */ /* 0x000fc4000800063f */
[----:B------:R-:W-:Y:S01]  /*19df0*/  ULOP3.LUT UR16, URZ, UR6, URZ, 0x33, !UPT ;  /* 0x000000063f107292 */ /* 0x000fe2000f8e333f */
[----:B------:R-:W-:Y:S01]  /*19e00*/  ULDC.64 UR20, c[0x0][0x198] ;  /* 0x0000660000147ab9 */ /* 0x000fe20000000a00 */
[----:B--2---:R-:W-:-:S10]  /*19e10*/  LOP3.LUT R13, R2, 0x2, RZ, 0xfc, !PT ;  /* 0x00000002020d7812 */ /* 0x004fd400078efcff */
.L_x_226:
[----:B------:R-:W-:-:S03]  /*19e20*/  UMOV UR4, 0xffffffff ;  /* 0xffffffff00047882 */ /* 0x000fc60000000000 */
[----:B------:R-:W-:Y:S05]  /*19e30*/  BRA.DIV UR4, `(.L_x_215) ;  /* 0x0000001a040c7947 */ /* 0x000fea000b800000 */
[----:B------:R-:W-:-:S13]  /*19e40*/  ELECT P6, URZ, PT ;  /* 0x00000000003f782f */ /* 0x000fda00038c0000 */
.L_x_260:
[----:B------:R-:W1:Y:S01]  /*19e50*/  LDC R2, c[0x0][0x28c] ;  /* 0x0000a300ff027b82 */ /* 0x000e620000000800 */
[----:B------:R-:W-:Y:S01]  /*19e60*/  BSSY B1, `(.L_x_216) ;  /* 0x0000037000017945 */ /* 0x000fe20003800000 */
[----:B-1----:R-:W-:-:S13]  /*19e70*/  ISETP.LT.OR P6, PT, R2, 0x1, !P6 ;  /* 0x000000010200780c */ /* 0x002fda00077c1670 */
[----:B------:R-:W-:Y:S05]  /*19e80*/  @P6 BRA `(.L_x_217) ;  /* 0x0000000000d06947 */ /* 0x000fea0003800000 */
[----:B------:R-:W-:Y:S02]  /*19e90*/  SHF.L.U32 R12, R12, 0x8, RZ ;  /* 0x000000080c0c7819 */ /* 0x000fe400000006ff */
[----:B------:R-:W-:Y:S02]  /*19ea0*/  SHF.L.U32 R16, R16, 0x7, RZ ;  /* 0x0000000710107819 */ /* 0x000fe400000006ff */
[----:B------:R-:W-:Y:S02]  /*19eb0*/  MOV R14, RZ ;  /* 0x000000ff000e7202 */ /* 0x000fe40000000f00 */
[----:B------:R-:W-:Y:S02]  /*19ec0*/  MOV R2, R11 ;  /* 0x0000000b00027202 */ /* 0x000fe40000000f00 */
[----:B------:R-:W-:Y:S02]  /*19ed0*/  MOV R3, R8 ;  /* 0x0000000800037202 */ /* 0x000fe40000000f00 */
[----:B------:R-:W-:-:S07]  /*19ee0*/  MOV R4, R0 ;  /* 0x0000000000047202 */ /* 0x000fce0000000f00 */
.L_x_221:
[----:B------:R-:W1:Y:S01]  /*19ef0*/  S2R R7, SR_CgaCtaId ;  /* 0x0000000000077919 */ /* 0x000e620000008800 */
[----:B------:R-:W-:-:S04]  /*19f00*/  MOV R6, 0x400 ;  /* 0x0000040000067802 */ /* 0x000fc80000000f00 */
[----:B-1----:R-:W-:Y:S02]  /*19f10*/  LEA R17, R7, R6, 0x18 ;  /* 0x0000000607117211 */ /* 0x002fe400078ec0ff */
[----:B------:R-:W-:Y:S01]  /*19f20*/  SHF.L.U32 R6, R3, 0x1f, RZ ;  /* 0x0000001f03067819 */ /* 0x000fe200000006ff */
[----:B------:R-:W1:Y:S01]  /*19f30*/  @!P2 LDC R7, c[0x0][0x500] ;  /* 0x00014000ff07ab82 */ /* 0x000e620000000800 */
[----:B------:R-:W-:-:S04]  /*19f40*/  LEA R15, R4, R17, 0x3 ;  /* 0x00000011040f7211 */ /* 0x000fc800078e18ff */
[----:B------:R-:W2:Y:S02]  /*19f50*/  SYNCS.PHASECHK.TRANS64.TRYWAIT P1, [R15+URZ+0x40], R6 ;  /* 0x000040060f0075a7 */ /* 0x000ea4000802017f */
[----:B--2---:R-:W-:Y:S05]  /*19f60*/  @!P1 BRA `(.L_x_218) ;  /* 0x0000001400e09947 */ /* 0x004fea0003800000 */
.L_x_261:
[----:B--2---:R-:W-:Y:S01]  /*19f70*/  PRMT R6, R13, 0x9910, RZ ;  /* 0x000099100d067816 */ /* 0x004fe200000000ff */
[----:B-1----:R1:W-:Y:S03]  /*19f80*/  @!P2 SYNCS.ARRIVE.TRANS64 RZ, [R15+URZ], R7 ;  /* 0x000000070fffa9a7 */ /* 0x0023e6000800003f */
[----:B------:R-:W-:-:S13]  /*19f90*/  ISETP.NE.AND P1, PT, R6, 0x2, PT ;  /* 0x000000020600780c */ /* 0x000fda0003f25270 */
[----:B-1----:R-:W-:Y:S05]  /*19fa0*/  @P1 BRA `(.L_x_219) ;  /* 0x0000000000041947 */ /* 0x002fea0003800000 */
[----:B------:R-:W-:Y:S01]  /*19fb0*/  BPT.TRAP 0x1 ;  /* 0x000000040000795c */ /* 0x000fe20000300000 */
.L_x_219:
[----:B------:R-:W-:Y:S05]  /*19fc0*/  @P0 BRA `(.L_x_220) ;  /* 0x0000000000040947 */ /* 0x000fea0003800000 */
[----:B------:R-:W-:Y:S01]  /*19fd0*/  BPT.TRAP 0x1 ;  /* 0x000000040000795c */ /* 0x000fe20000300000 */
.L_x_220:
[CC--:B------:R-:W-:Y:S01]  /*19fe0*/  LEA R6, R4.reuse, R17.reuse, 0xd ;  /* 0x0000001104067211 */ /* 0x0c0fe200078e68ff */
[----:B------:R-:W-:Y:S01]  /*19ff0*/  UIADD3 UR4, UP0, UR20, 0xf0, URZ ;  /* 0x000000f014047890 */ /* 0x000fe2000ff1e03f */
[----:B------:R-:W-:Y:S01]  /*1a000*/  LEA R17, R4, R17, 0xe ;  /* 0x0000001104117211 */ /* 0x000fe200078e70ff */
[----:B------:R-:W-:Y:S01]  /*1a010*/  UIADD3 UR22, UP1, UR20, 0x1f0, URZ ;  /* 0x000001f014167890 */ /* 0x000fe2000ff3e03f */
[----:B------:R-:W-:Y:S01]  /*1a020*/  R2UR UR5, R6 ;  /* 0x00000000060572ca */ /* 0x000fe200000e0000 */
[----:B------:R-:W-:Y:S01]  /*1a030*/  UMOV UR6, 0x0 ;  /* 0x0000000000067882 */ /* 0x000fe20000000000 */
[----:B------:R-:W-:Y:S01]  /*1a040*/  R2UR UR8, R17 ;  /* 0x00000000110872ca */ /* 0x000fe200000e0000 */
[----:B------:R-:W-:Y:S01]  /*1a050*/  UIADD3.X UR23, URZ, UR21, URZ, UP1, !UPT ;  /* 0x000000153f177290 */ /* 0x000fe20008ffe43f */
[----:B------:R-:W-:Y:S01]  /*1a060*/  R2UR UR9, R15 ;  /* 0x000000000f0972ca */ /* 0x000fe200000e0000 */
[----:B------:R-:W-:Y:S01]  /*1a070*/  UMOV UR7, 0x10000000 ;  /* 0x1000000000077882 */ /* 0x000fe20000000000 */
[----:B------:R-:W-:-:S02]  /*1a080*/  R2UR UR11, R16 ;  /* 0x00000000100b72ca */ /* 0x000fc400000e0000 */
[----:B------:R-:W-:Y:S02]  /*1a090*/  R2UR UR10, R14 ;  /* 0x000000000e0a72ca */ /* 0x000fe400000e0000 */
[----:B------:R-:W-:Y:S02]  /*1a0a0*/  R2UR UR12, R5 ;  /* 0x00000000050c72ca */ /* 0x000fe400000e0000 */
[----:B------:R-:W-:Y:S01]  /*1a0b0*/  IADD3 R2, R2, -0x1, RZ ;  /* 0xffffffff02027810 */ /* 0x000fe20007ffe0ff */
[----:B------:R-:W-:Y:S01]  /*1a0c0*/  UIADD3 UR13, UR5, 0x6200, URZ ;  /* 0x00006200050d7890 */ /* 0x000fe2000fffe03f */
[----:B------:R-:W-:Y:S01]  /*1a0d0*/  R2UR UR18, R12 ;  /* 0x000000000c1272ca */ /* 0x000fe200000e0000 */
[----:B------:R-:W-:Y:S01]  /*1a0e0*/  UIADD3.X UR5, URZ, UR21, URZ, UP0, !UPT ;  /* 0x000000153f057290 */ /* 0x000fe200087fe43f */
[----:B------:R-:W-:Y:S01]  /*1a0f0*/  ISETP.GT.AND P3, PT, R2, 0x1, PT ;  /* 0x000000010200780c */ /* 0x000fe20003f64270 */
[----:B------:R-:W-:Y:S01]  /*1a100*/  UIADD3 UR14, UR8, 0x16200, URZ ;  /* 0x00016200080e7890 */ /* 0x000fe2000fffe03f */
[----:B------:R-:W-:-:S02]  /*1a110*/  IADD3 R4, R4, 0x1, RZ ;  /* 0x0000000104047810 */ /* 0x000fc40007ffe0ff */
[----:B------:R-:W-:Y:S01]  /*1a120*/  UMOV UR8, UR13 ;  /* 0x0000000d00087c82 */ /* 0x000fe20008000000 */
[----:B------:R-:W-:Y:S02]  /*1a130*/  IADD3 R14, R14, 0x40, RZ ;  /* 0x000000400e0e7810 */ /* 0x000fe40007ffe0ff */
[C---:B------:R-:W-:Y:S01]  /*1a140*/  ISETP.NE.AND P1, PT, R4.reuse, 0x8, PT ;  /* 0x000000080400780c */ /* 0x040fe20003f25270 */
[----:B------:R1:W-:Y:S03]  /*1a150*/  UTMALDG.3D [UR8], [UR4], desc[UR6] ;  /* 0x00000608040075b4 */ /* 0x0003e60008011000 */
[----:B------:R-:W-:Y:S02]  /*1a160*/  SEL R6, RZ, 0x1, P1 ;  /* 0x00000001ff067807 */ /* 0x000fe40000800000 */
[----:B------:R-:W-:Y:S02]  /*1a170*/  SEL R4, R4, RZ, P1 ;  /* 0x000000ff04047207 */ /* 0x000fe40000800000 */
[----:B------:R-:W-:Y:S01]  /*1a180*/  LOP3.LUT R3, R3, R6, RZ, 0x3c, !PT ;  /* 0x0000000603037212 */ /* 0x000fe200078e3cff */
[----:B-1----:R-:W-:Y:S01]  /*1a190*/  UMOV UR8, UR14 ;  /* 0x0000000e00087c82 */ /* 0x002fe20008000000 */
[----:B------:R-:W-:-:S02]  /*1a1a0*/  UMOV UR11, UR18 ;  /* 0x00000012000b7c82 */ /* 0x000fc40008000000 */
[----:B------:R1:W-:Y:S02]  /*1a1b0*/  UTMALDG.3D [UR8], [UR22], desc[UR6] ;  /* 0x00000608160075b4 */ /* 0x0003e40008011000 */
[----:B-1----:R-:W-:Y:S05]  /*1a1c0*/  @P3 BRA `(.L_x_221) ;  /* 0xfffffffc00483947 */ /* 0x002fea000383ffff */
.L_x_217:
[----:B------:R-:W-:Y:S05]  /*1a1d0*/  BSYNC B1 ;  /* 0x0000000000017941 */ /* 0x000fea0003800000 */
.L_x_216:
[----:B------:R-:W2:Y:S01]  /*1a1e0*/  LDL.LU R18, [R1+0xc4] ;  /* 0x0000c40001127983 */ /* 0x000ea20000300800 */
[----:B------:R-:W-:Y:S01]  /*1a1f0*/  LOP3.LUT P3, RZ, R10, 0xff, RZ, 0xc0, !PT ;  /* 0x000000ff0aff7812 */ /* 0x000fe2000786c0ff */
[----:B------:R-:W-:Y:S02]  /*1a200*/  ULDC.64 UR4, c[0x0][0x8f8] ;  /* 0x00023e0000047ab9 */ /* 0x000fe40000000a00 */
[----:B------:R-:W3:Y:S01]  /*1a210*/  LDL.LU R17, [R1+0xc0] ;  /* 0x0000c00001117983 */ /* 0x000ee20000300800 */
[----:B------:R-:W-:Y:S01]  /*1a220*/  IADD3 R0, R9, R0, RZ ;  /* 0x0000000009007210 */ /* 0x000fe20007ffe0ff */
[----:B------:R-:W-:Y:S01]  /*1a230*/  BSSY B1, `(.L_x_222) ;  /* 0x0000072000017945 */ /* 0x000fe20003800000 */
[----:B------:R-:W-:Y:S02]  /*1a240*/  MOV R16, 0xffffffff ;  /* 0xffffffff00107802 */ /* 0x000fe40000000f00 */
[----:B------:R-:W-:Y:S02]  /*1a250*/  ISETP.GT.U32.AND P1, PT, R0, 0x7, PT ;  /* 0x000000070000780c */ /* 0x000fe40003f24070 */
[----:B------:R-:W-:-:S02]  /*1a260*/  SHF.R.U32.HI R2, RZ, 0x3, R0 ;  /* 0x00000003ff027819 */ /* 0x000fc40000011600 */
[----:B------:R-:W-:Y:S01]  /*1a270*/  ISETP.LT.U32.AND P1, PT, R9, 0x8, P1 ;  /* 0x000000080900780c */ /* 0x000fe20000f21070 */
[----:B------:R-:W1:Y:S01]  /*1a280*/  @P3 S2R R4, SR_CgaCtaId ;  /* 0x0000000000043919 */ /* 0x000e620000008800 */
[----:B------:R-:W-:Y:S02]  /*1a290*/  @P3 MOV R3, 0x400 ;  /* 0x0000040000033802 */ /* 0x000fe40000000f00 */
[----:B------:R-:W-:Y:S02]  /*1a2a0*/  LOP3.LUT R2, R2, 0x1, RZ, 0xc0, !PT ;  /* 0x0000000102027812 */ /* 0x000fe400078ec0ff */
[----:B------:R-:W-:Y:S02]  /*1a2b0*/  MOV R12, 0xffffffff ;  /* 0xffffffff000c7802 */ /* 0x000fe40000000f00 */
[----:B------:R-:W-:Y:S02]  /*1a2c0*/  MOV R5, 0xffffffff ;  /* 0xffffffff00057802 */ /* 0x000fe40000000f00 */
[----:B------:R-:W-:-:S02]  /*1a2d0*/  LOP3.LUT R0, R0, 0x7, RZ, 0xc0, !PT ;  /* 0x0000000700007812 */ /* 0x000fc400078ec0ff */
[----:B------:R-:W-:Y:S02]  /*1a2e0*/  PRMT R10, RZ, 0x7610, R10 ;  /* 0x00007610ff0a7816 */ /* 0x000fe4000000000a */
[----:B-1----:R-:W-:-:S04]  /*1a2f0*/  @P3 LEA R3, R4, R3, 0x18 ;  /* 0x0000000304033211 */ /* 0x002fc800078ec0ff */
[----:B------:R1:W-:Y:S01]  /*1a300*/  @P3 SYNCS.ARRIVE.TRANS64.A1T0 RZ, [R3+URZ+0xc8], RZ ;  /* 0x0000c8ff03ff39a7 */ /* 0x0003e2000810003f */
[----:B------:R-:W-:-:S04]  /*1a310*/  ISETP.NE.U32.AND P3, PT, R2, 0x1, PT ;  /* 0x000000010200780c */ /* 0x000fc80003f65070 */
[----:B------:R-:W-:Y:S02]  /*1a320*/  ISETP.GT.U32.AND P3, PT, R9, 0x7, !P3 ;  /* 0x000000070900780c */ /* 0x000fe40005f64070 */
[----:B-1----:R-:W-:Y:S02]  /*1a330*/  SEL R3, RZ, 0x1, !P1 ;  /* 0x00000001ff037807 */ /* 0x002fe40004800000 */
[----:B------:R-:W-:-:S04]  /*1a340*/  SEL R2, RZ, 0x1, !P3 ;  /* 0x00000001ff027807 */ /* 0x000fc80005800000 */
[----:B------:R-:W-:Y:S02]  /*1a350*/  LOP3.LUT R8, R2, R8, R3, 0x96, !PT ;  /* 0x0000000802087212 */ /* 0x000fe400078e9603 */
[----:B------:R-:W-:Y:S02]  /*1a360*/  PRMT R2, RZ, 0x7610, R2 ;  /* 0x00007610ff027816 */ /* 0x000fe40000000002 */
[----:B---3--:R-:W-:-:S04]  /*1a370*/  IADD3 R17, P4, R17, UR46, RZ ;  /* 0x0000002e11117c10 */ /* 0x008fc8000ff9e0ff */
[----:B--2---:R-:W-:Y:S01]  /*1a380*/  IADD3.X R18, R18, UR38, RZ, P4, !PT ;  /* 0x0000002612127c10 */ /* 0x004fe2000a7fe4ff */
[----:B------:R1:W-:Y:S01]  /*1a390*/  STL [R1+0xc0], R17 ;  /* 0x0000c01101007387 */ /* 0x0003e20000100800 */
[----:B------:R-:W-:-:S03]  /*1a3a0*/  ISETP.GE.U32.AND P4, PT, R17, UR4, PT ;  /* 0x0000000411007c0c */ /* 0x000fc6000bf86070 */
[----:B------:R1:W-:Y:S01]  /*1a3b0*/  STL [R1+0xc4], R18 ;  /* 0x0000c41201007387 */ /* 0x0003e20000100800 */
[----:B------:R-:W-:-:S13]  /*1a3c0*/  ISETP.GE.U32.AND.EX P1, PT, R18, UR5, PT, P4 ;  /* 0x0000000512007c0c */ /* 0x000fda000bf26140 */
[----:B-1----:R-:W-:Y:S05]  /*1a3d0*/  @P1 BRA `(.L_x_223) ;  /* 0x00000004005c1947 */ /* 0x002fea0003800000 */
[----:B------:R-:W-:Y:S01]  /*1a3e0*/  ULDC.64 UR4, c[0x0][0x8d0] ;  /* 0x0002340000047ab9 */ /* 0x000fe20000000a00 */
[----:B------:R-:W1:Y:S01]  /*1a3f0*/  S2R R14, SR_CTAID.X ;  /* 0x00000000000e7919 */ /* 0x000e620000002500 */
[----:B------:R-:W-:Y:S01]  /*1a400*/  ISETP.NE.U32.AND P1, PT, RZ, UR4, PT ;  /* 0x00000004ff007c0c */ /* 0x000fe2000bf25070 */
[----:B------:R-:W-:Y:S01]  /*1a410*/  ULDC UR7, c[0x0][0x8d8] ;  /* 0x0002360000077ab9 */ /* 0x000fe20000000800 */
[----:B------:R-:W-:Y:S01]  /*1a420*/  MOV R2, R17 ;  /* 0x0000001100027202 */ /* 0x000fe20000000f00 */
[----:B------:R-:W2:Y:S01]  /*1a430*/  S2R R12, SR_CTAID.Y ;  /* 0x00000000000c7919 */ /* 0x000ea20000002600 */
[----:B------:R-:W-:Y:S02]  /*1a440*/  ISETP.NE.AND.EX P1, PT, RZ, UR5, PT, P1 ;  /* 0x00000005ff007c0c */ /* 0x000fe4000bf25310 */
[----:B------:R-:W-:-:S11]  /*1a450*/  MOV R3, R18 ;  /* 0x0000001200037202 */ /* 0x000fd60000000f00 */
[----:B------:R-:W-:Y:S05]  /*1a460*/  @!P1 BRA `(.L_x_224) ;  /* 0x0000000000289947 */ /* 0x000fea0003800000 */
[----:B------:R-:W-:Y:S02]  /*1a470*/  ULDC UR6, c[0x0][0x8dc] ;  /* 0x0002370000067ab9 */ /* 0x000fe40000000800 */
[----:B------:R-:W-:-:S04]  /*1a480*/  IADD3 R7, P1, R17, UR6, RZ ;  /* 0x0000000611077c10 */ /* 0x000fc8000ff3e0ff */
[----:B------:R-:W-:-:S05]  /*1a490*/  IADD3.X R15, RZ, R18, RZ, P1, !PT ;  /* 0x00000012ff0f7210 */ /* 0x000fca0000ffe4ff */
[----:B------:R-:W-:-:S04]  /*1a4a0*/  IMAD.WIDE.U32 R4, R15, UR4, RZ ;  /* 0x000000040f047c25 */ /* 0x000fc8000f8e00ff */
[----:B------:R-:W-:-:S04]  /*1a4b0*/  IMAD.WIDE.U32 R4, P1, R7, UR5, R4 ;  /* 0x0000000507047c25 */ /* 0x000fc8000f820004 */
[----:B------:R-:W-:Y:S01]  /*1a4c0*/  IMAD.WIDE.U32 R6, R7, UR4, RZ ;  /* 0x0000000407067c25 */ /* 0x000fe2000f8e00ff */
[----:B------:R-:W-:Y:S02]  /*1a4d0*/  IADD3.X R3, RZ, RZ, RZ, P1, !PT ;  /* 0x000000ffff037210 */ /* 0x000fe40000ffe4ff */
[----:B------:R-:W-:Y:S02]  /*1a4e0*/  MOV R2, R5 ;  /* 0x0000000500027202 */ /* 0x000fe40000000f00 */
[----:B------:R-:W-:-:S05]  /*1a4f0*/  IADD3 RZ, P1, R7, R4, RZ ;  /* 0x0000000407ff7210 */ /* 0x000fca0007f3e0ff */
[----:B------:R-:W-:-:S08]  /*1a500*/  IMAD.WIDE.U32.X R2, R15, UR5, R2, P1 ;  /* 0x000000050f027c25 */ /* 0x000fd000088e0402 */
.L_x_224:
[--C-:B------:R-:W-:Y:S01]  /*1a510*/  SHF.R.U64 R6, R2, UR7, R3.reuse ;  /* 0x0000000702067c19 */ /* 0x100fe20008001203 */
[----:B------:R-:W-:Y:S01]  /*1a520*/  ULDC.64 UR4, c[0x0][0x8c8] ;  /* 0x0002320000047ab9 */ /* 0x000fe20000000a00 */
[----:B------:R-:W-:Y:S01]  /*1a530*/  SHF.R.U32.HI R2, RZ, UR7, R3 ;  /* 0x00000007ff027c19 */ /* 0x000fe20008011603 */
[----:B------:R-:W3:Y:S01]  /*1a540*/  LDC R21, c[0x0][0x144] ;  /* 0x00005100ff157b82 */ /* 0x000ee20000000800 */
[----:B------:R-:W-:Y:S01]  /*1a550*/  IADD3 R5, P1, RZ, -R6, RZ ;  /* 0x80000006ff057210 */ /* 0x000fe20007f3e0ff */
[----:B------:R-:W-:Y:S01]  /*1a560*/  ULDC.64 UR8, c[0x0][0x8e8] ;  /* 0x00023a0000087ab9 */ /* 0x000fe20000000a00 */
[----:B------:R-:W-:Y:S01]  /*1a570*/  MOV R3, R18 ;  /* 0x0000001200037202 */ /* 0x000fe20000000f00 */
[----:B------:R-:W-:Y:S01]  /*1a580*/  ULDC UR6, c[0x0][0x8b0] ;  /* 0x00022c0000067ab9 */ /* 0x000fe20000000800 */
[----:B------:R-:W-:Y:S02]  /*1a590*/  IADD3.X R2, RZ, ~R2, RZ, P1, !PT ;  /* 0x80000002ff027210 */ /* 0x000fe40000ffe4ff */
[----:B-1----:R-:W-:-:S02]  /*1a5a0*/  I2FP.F32.U32 R7, R14 ;  /* 0x0000000e00077245 */ /* 0x002fc40000201000 */
[----:B------:R-:W-:Y:S01]  /*1a5b0*/  ISETP.NE.U32.AND P1, PT, RZ, UR8, PT ;  /* 0x00000008ff007c0c */ /* 0x000fe2000bf25070 */
[----:B------:R-:W-:Y:S01]  /*1a5c0*/  IMAD R4, R2, UR4, RZ ;  /* 0x0000000402047c24 */ /* 0x000fe2000f8e02ff */
[----:B------:R-:W-:Y:S02]  /*1a5d0*/  MOV R2, R17 ;  /* 0x0000001100027202 */ /* 0x000fe40000000f00 */
[----:B------:R-:W1:Y:S01]  /*1a5e0*/  LDC R17, c[0x0][0x148] ;  /* 0x00005200ff117b82 */ /* 0x000e620000000800 */
[----:B------:R-:W-:Y:S02]  /*1a5f0*/  ISETP.NE.AND.EX P1, PT, RZ, UR9, PT, P1 ;  /* 0x00000009ff007c0c */ /* 0x000fe4000bf25310 */
[----:B------:R-:W-:Y:S01]  /*1a600*/  IMAD.WIDE.U32 R2, R5, UR4, R2 ;  /* 0x0000000405027c25 */ /* 0x000fe2000f8e0002 */
[----:B------:R-:W-:-:S03]  /*1a610*/  ULDC UR4, c[0x0][0x150] ;  /* 0x0000540000047ab9 */ /* 0x000fc60000000800 */
[----:B------:R-:W-:Y:S02]  /*1a620*/  IMAD R5, R5, UR5, R4 ;  /* 0x0000000505057c24 */ /* 0x000fe4000f8e0204 */
[----:B------:R-:W-:Y:S01]  /*1a630*/  FMUL R4, R7, UR4 ;  /* 0x0000000407047c20 */ /* 0x000fe20008400000 */
[----:B------:R-:W-:Y:S01]  /*1a640*/  ULDC UR4, c[0x0][0x8c0] ;  /* 0x0002300000047ab9 */ /* 0x000fe20000000800 */
[----:B------:R-:W-:Y:S01]  /*1a650*/  ULDC UR5, c[0x0][0x154] ;  /* 0x0000550000057ab9 */ /* 0x000fe20000000800 */
[----:B------:R-:W-:-:S03]  /*1a660*/  IADD3 R3, R3, R5, RZ ;  /* 0x0000000503037210 */ /* 0x000fc60007ffe0ff */
[----:B------:R-:W4:Y:S01]  /*1a670*/  F2I.U32.TRUNC.NTZ R4, R4 ;  /* 0x0000000400047305 */ /* 0x000f22000020f000 */
[----:B------:R-:W-:Y:S02]  /*1a680*/  SHF.R.U64 R7, R2, UR4, R3 ;  /* 0x0000000402077c19 */ /* 0x000fe40008001203 */
[----:B--2---:R-:W-:-:S05]  /*1a690*/  I2FP.F32.U32 R2, R12 ;  /* 0x0000000c00027245 */ /* 0x004fca0000201000 */
[----:B------:R-:W-:Y:S01]  /*1a6a0*/  FMUL R18, R2, UR5 ;  /* 0x0000000502127c20 */ /* 0x000fe20008400000 */
[----:B------:R-:W-:Y:S01]  /*1a6b0*/  SHF.R.U32.HI R2, RZ, UR4, R3 ;  /* 0x00000004ff027c19 */ /* 0x000fe20008011603 */
[----:B------:R-:W-:-:S03]  /*1a6c0*/  ULDC UR4, c[0x0][0x900] ;  /* 0x0002400000047ab9 */ /* 0x000fc60000000800 */
[--C-:B------:R-:W-:Y:S01]  /*1a6d0*/  SHF.R.U64 R16, R7, UR6, R2.reuse ;  /* 0x0000000607107c19 */ /* 0x100fe20008001202 */
[----:B------:R-:W2:Y:S01]  /*1a6e0*/  F2I.U32.TRUNC.NTZ R18, R18 ;  /* 0x0000001200127305 */ /* 0x000ea2000020f000 */
[----:B------:R-:W-:Y:S02]  /*1a6f0*/  SHF.R.U32.HI R3, RZ, UR6, R2 ;  /* 0x00000006ff037c19 */ /* 0x000fe40008011602 */
[----:B----4-:R-:W-:Y:S02]  /*1a700*/  IADD3 R4, -R4, RZ, RZ ;  /* 0x000000ff04047210 */ /* 0x010fe40007ffe1ff */
[--C-:B------:R-:W-:Y:S02]  /*1a710*/  SHF.R.U64 R15, R16, UR4, R3.reuse ;  /* 0x00000004100f7c19 */ /* 0x100fe40008001203 */
[----:B------:R-:W-:Y:S01]  /*1a720*/  SHF.R.U32.HI R19, RZ, UR4, R3 ;  /* 0x00000004ff137c19 */ /* 0x000fe20008011603 */
[----:B---3--:R-:W-:Y:S01]  /*1a730*/  IMAD R14, R21, R4, R14 ;  /* 0x00000004150e7224 */ /* 0x008fe200078e020e */
[----:B------:R-:W-:-:S02]  /*1a740*/  MOV R2, R15 ;  /* 0x0000000f00027202 */ /* 0x000fc40000000f00 */
[----:B------:R-:W-:Y:S01]  /*1a750*/  MOV R3, R19 ;  /* 0x0000001300037202 */ /* 0x000fe20000000f00 */
[----:B------:R-:W-:Y:S06]  /*1a760*/  @!P1 BRA `(.L_x_225) ;  /* 0x0000000000289947 */ /* 0x000fec0003800000 */
[----:B------:R-:W-:Y:S02]  /*1a770*/  ULDC UR4, c[0x0][0x8f4] ;  /* 0x00023d0000047ab9 */ /* 0x000fe40000000800 */
[----:B------:R-:W-:-:S04]  /*1a780*/  IADD3 R3, P1, R15, UR4, RZ ;  /* 0x000000040f037c10 */ /* 0x000fc8000ff3e0ff */
[----:B------:R-:W-:-:S05]  /*1a790*/  IADD3.X R19, RZ, R19, RZ, P1, !PT ;  /* 0x00000013ff137210 */ /* 0x000fca0000ffe4ff */
[----:B------:R-:W-:-:S04]  /*1a7a0*/  IMAD.WIDE.U32 R4, R19, UR8, RZ ;  /* 0x0000000813047c25 */ /* 0x000fc8000f8e00ff */
[----:B------:R-:W-:-:S04]  /*1a7b0*/  IMAD.WIDE.U32 R4, P1, R3, UR9, R4 ;  /* 0x0000000903047c25 */ /* 0x000fc8000f820004 */
[----:B------:R-:W-:Y:S01]  /*1a7c0*/  IMAD.WIDE.U32 R2, R3, UR8, RZ ;  /* 0x0000000803027c25 */ /* 0x000fe2000f8e00ff */
[----:B------:R-:W-:-:S04]  /*1a7d0*/  MOV R2, R5 ;  /* 0x0000000500027202 */ /* 0x000fc80000000f00 */
[----:B------:R-:W-:Y:S02]  /*1a7e0*/  IADD3 RZ, P3, R3, R4, RZ ;  /* 0x0000000403ff7210 */ /* 0x000fe40007f7e0ff */
[----:B------:R-:W-:-:S03]  /*1a7f0*/  IADD3.X R3, RZ, RZ, RZ, P1, !PT ;  /* 0x000000ffff037210 */ /* 0x000fc60000ffe4ff */
[----:B------:R-:W-:-:S08]  /*1a800*/  IMAD.WIDE.U32.X R2, R19, UR9, R2, P3 ;  /* 0x0000000913027c25 */ /* 0x000fd000098e0402 */
.L_x_225:
[----:B------:R-:W3:Y:S01]  /*1a810*/  LDC R4, c[0x0][0x904] ;  /* 0x00024100ff047b82 */ /* 0x000ee20000000800 */
[----:B------:R-:W-:Y:S01]  /*1a820*/  ULDC UR4, c[0x0][0x8f0] ;  /* 0x00023c0000047ab9 */ /* 0x000fe20000000800 */
[----:B--2---:R-:W-:Y:S01]  /*1a830*/  IADD3 R18, -R18, RZ, RZ ;  /* 0x000000ff12127210 */ /* 0x004fe20007ffe1ff */
[----:B------:R-:W-:Y:S01]  /*1a840*/  ULDC UR5, c[0x0][0x8b8] ;  /* 0x00022e0000057ab9 */ /* 0x000fe20000000800 */
[----:B------:R-:W-:Y:S01]  /*1a850*/  SHF.R.U64 R3, R2, UR4, R3 ;  /* 0x0000000402037c19 */ /* 0x000fe20008001203 */
[----:B------:R-:W-:Y:S01]  /*1a860*/  ULDC UR4, c[0x0][0x8e0] ;  /* 0x0002380000047ab9 */ /* 0x000fe20000000800 */
[----:B------:R-:W-:Y:S02]  /*1a870*/  LOP3.LUT R16, R16, UR16, RZ, 0xc0, !PT ;  /* 0x0000001010107c12 */ /* 0x000fe4000f8ec0ff */
[C---:B------:R-:W-:Y:S02]  /*1a880*/  IADD3 R2, -R3.reuse, RZ, RZ ;  /* 0x000000ff03027210 */ /* 0x040fe40007ffe1ff */
[----:B------:R-:W-:Y:S01]  /*1a890*/  MOV R5, R6 ;  /* 0x0000000600057202 */ /* 0x000fe20000000f00 */
[----:B------:R-:W-:-:S02]  /*1a8a0*/  IMAD R3, R3, UR17, R16 ;  /* 0x0000001103037c24 */ /* 0x000fc4000f8e0210 */
[----:B------:R-:W-:Y:S01]  /*1a8b0*/  IMAD R15, R2, UR4, R15 ;  /* 0x00000004020f7c24 */ /* 0x000fe2000f8e020f */
[----:B------:R-:W-:Y:S01]  /*1a8c0*/  ULDC UR4, c[0x0][0x8a8] ;  /* 0x00022a0000047ab9 */ /* 0x000fe20000000800 */
[----:B------:R-:W-:Y:S02]  /*1a8d0*/  MOV R2, 0x1 ;  /* 0x0000000100027802 */ /* 0x000fe40000000f00 */
[----:B---3--:R-:W-:Y:S02]  /*1a8e0*/  ISETP.NE.AND P1, PT, R4, 0x1, PT ;  /* 0x000000010400780c */ /* 0x008fe40003f25270 */
[----:B------:R-:W-:-:S05]  /*1a8f0*/  LOP3.LUT R4, R7, UR15, RZ, 0xc0, !PT ;  /* 0x0000000f07047c12 */ /* 0x000fca000f8ec0ff */
[----:B------:R-:W-:-:S06]  /*1a900*/  IMAD R15, R15, UR4, R4 ;  /* 0x000000040f0f7c24 */ /* 0x000fcc000f8e0204 */
[----:B-1----:R-:W-:-:S04]  /*1a910*/  @P1 IMAD R14, R17, R18, R12 ;  /* 0x00000012110e1224 */ /* 0x002fc800078e020c */
[----:B------:R-:W-:-:S05]  /*1a920*/  IMAD R14, R3, UR5, R14 ;  /* 0x00000005030e7c24 */ /* 0x000fca000f8e020e */
[----:B------:R-:W-:Y:S02]  /*1a930*/  SEL R12, R15, R14, !P1 ;  /* 0x0000000e0f0c7207 */ /* 0x000fe40004800000 */
[----:B------:R-:W-:-:S07]  /*1a940*/  SEL R16, R14, R15, !P1 ;  /* 0x0000000f0e107207 */ /* 0x000fce0004800000 */
.L_x_223:
[----:B------:R-:W-:Y:S05]  /*1a950*/  BSYNC B1 ;  /* 0x0000000000017941 */ /* 0x000fea0003800000 */
.L_x_222:
[----:B------:R-:W-:-:S13]  /*1a960*/  LOP3.LUT P1, RZ, R2, 0xff, RZ, 0xc0, !PT ;  /* 0x000000ff02ff7812 */ /* 0x000fda000782c0ff */
[----:B------:R-:W-:Y:S05]  /*1a970*/  @P1 BRA `(.L_x_226) ;  /* 0xfffffff400281947 */ /* 0x000fea000383ffff */
[----:B------:R-:W-:Y:S05]  /*1a980*/  BSYNC B0 ;  /* 0x0000000000007941 */ /* 0x000fea0003800000 */
.L_x_214:
[----:B------:R-:W-:-:S03]  /*1a990*/  UMOV UR4, 0xffffffff ;  /* 0xffffffff00047882 */ /* 0x000fc60000000000 */
[----:B------:R-:W-:Y:S05]  /*1a9a0*/  BRA.DIV UR4, `(.L_x_227) ;  /* 0x0000000e04647947 */ /* 0x000fea000b800000 */
[----:B------:R-:W-:-:S13]  /*1a9b0*/  ELECT P6, URZ, PT ;  /* 0x00000000003f782f */ /* 0x000fda00038c0000 */
.L_x_264:
[----:B------:R-:W-:Y:S04]  /*1a9c0*/  BSSY B0, `(.L_x_228) ;  /* 0x0000050000007945 */ /* 0x000fe80003800000 */
[----:B------:R-:W-:Y:S05]  /*1a9d0*/  @!P6 BRA `(.L_x_229) ;  /* 0x000000040038e947 */ /* 0x000fea0003800000 */
[----:B------:R-:W2:Y:S02]  /*1a9e0*/  LDL.LU R2, [R1+0xc8] ;  /* 0x0000c80001027983 */ /* 0x000ea40000300800 */
[----:B--2---:R-:W-:-:S04]  /*1a9f0*/  LOP3.LUT R2, R2, 0x2, RZ, 0xfc, !PT ;  /* 0x0000000202027812 */ /* 0x004fc800078efcff */
[----:B------:R-:W-:-:S13]  /*1aa00*/  ISETP.NE.AND P0, PT, R2, 0x3, PT ;  /* 0x000000030200780c */ /* 0x000fda0003f05270 */
[----:B------:R-:W-:Y:S05]  /*1aa10*/  @!P0 BRA `(.L_x_230) ;  /* 0x0000000000048947 */ /* 0x000fea0003800000 */
[----:B------:R-:W-:Y:S01]  /*1aa20*/  BPT.TRAP 0x1 ;  /* 0x000000040000795c */ /* 0x000fe20000300000 */
.L_x_230:
[----:B------:R-:W1:Y:S01]  /*1aa30*/  S2R R3, SR_CgaCtaId ;  /* 0x0000000000037919 */ /* 0x000e620000008800 */
[----:B------:R-:W-:-:S04]  /*1aa40*/  MOV R2, 0x400 ;  /* 0x0000040000027802 */ /* 0x000fc80000000f00 */
[----:B-1----:R-:W-:Y:S02]  /*1aa50*/  LEA R3, R3, R2, 0x18 ;  /* 0x0000000203037211 */ /* 0x002fe400078ec0ff */
[----:B------:R-:W-:Y:S02]  /*1aa60*/  SHF.L.U32 R2, R8, 0x1f, RZ ;  /* 0x0000001f08027819 */ /* 0x000fe400000006ff */
[----:B------:R-:W-:-:S04]  /*1aa70*/  IADD3 R3, R3, 0x40, RZ ;  /* 0x0000004003037810 */ /* 0x000fc80007ffe0ff */
[C---:B------:R-:W-:Y:S02]  /*1aa80*/  LEA R7, R0.reuse, R3, 0x3 ;  /* 0x0000000300077211 */ /* 0x040fe400078e18ff */
[----:B------:R-:W-:Y:S02]  /*1aa90*/  IADD3 R0, R0, 0x1, RZ ;  /* 0x0000000100007810 */ /* 0x000fe40007ffe0ff */
[----:B------:R-:W1:Y:S02]  /*1aaa0*/  SYNCS.PHASECHK.TRANS64.TRYWAIT P0, [R7+URZ], R2 ;  /* 0x00000002070075a7 */ /* 0x000e64000800017f */
[----:B------:R-:W-:-:S04]  /*1aab0*/  ISETP.NE.AND P1, PT, R0, 0x8, PT ;  /* 0x000000080000780c */ /* 0x000fc80003f25270 */
[----:B------:R-:W-:Y:S02]  /*1aac0*/  SEL R5, RZ, 0x1, P1 ;  /* 0x00000001ff057807 */ /* 0x000fe40000800000 */
[----:B------:R-:W-:Y:S02]  /*1aad0*/  SEL R0, R0, RZ, P1 ;  /* 0x000000ff00007207 */ /* 0x000fe40000800000 */
[----:B------:R-:W-:Y:S02]  /*1aae0*/  LOP3.LUT R5, R8, R5, RZ, 0x3c, !PT ;  /* 0x0000000508057212 */ /* 0x000fe400078e3cff */
[----:B------:R-:W-:Y:S02]  /*1aaf0*/  LEA R9, R0, R3, 0x3 ;  /* 0x0000000300097211 */ /* 0x000fe400078e18ff */
[----:B------:R-:W-:Y:S01]  /*1ab00*/  SHF.L.U32 R4, R5, 0x1f, RZ ;  /* 0x0000001f05047819 */ /* 0x000fe200000006ff */
[----:B-1----:R-:W-:Y:S06]  /*1ab10*/  @!P0 BRA `(.L_x_231) ;  /* 0x0000000c00288947 */ /* 0x002fec0003800000 */
.L_x_265:
[----:B------:R-:W2:Y:S01]  /*1ab20*/  SYNCS.PHASECHK.TRANS64.TRYWAIT P0, [R9+URZ], R4 ;  /* 0x00000004090075a7 */ /* 0x000ea2000800017f */
[----:B------:R-:W-:-:S04]  /*1ab30*/  IADD3 R0, R0, 0x1, RZ ;  /* 0x0000000100007810 */ /* 0x000fc80007ffe0ff */
[----:B------:R-:W-:-:S04]  /*1ab40*/  ISETP.NE.AND P1, PT, R0, 0x8, PT ;  /* 0x000000080000780c */ /* 0x000fc80003f25270 */
[----:B-1----:R-:W-:Y:S02]  /*1ab50*/  SEL R2, RZ, 0x1, P1 ;  /* 0x00000001ff027807 */ /* 0x002fe40000800000 */
[----:B------:R-:W-:Y:S02]  /*1ab60*/  SEL R0, R0, RZ, P1 ;  /* 0x000000ff00007207 */ /* 0x000fe40000800000 */
[----:B------:R-:W-:Y:S02]  /*1ab70*/  LOP3.LUT R7, R5, R2, RZ, 0x3c, !PT ;  /* 0x0000000205077212 */ /* 0x000fe400078e3cff */
[----:B------:R-:W-:Y:S02]  /*1ab80*/  LEA R6, R0, R3, 0x3 ;  /* 0x0000000300067211 */ /* 0x000fe400078e18ff */
[----:B------:R-:W-:Y:S01]  /*1ab90*/  SHF.L.U32 R5, R7, 0x1f, RZ ;  /* 0x0000001f07057819 */ /* 0x000fe200000006ff */
[----:B--2---:R-:W-:Y:S06]  /*1aba0*/  @!P0 BRA `(.L_x_232) ;  /* 0x0000000c00188947 */ /* 0x004fec0003800000 */
.L_x_266:
[----:B------:R-:W2:Y:S01]  /*1abb0*/  SYNCS.PHASECHK.TRANS64.TRYWAIT P0, [R6+URZ], R5 ;  /* 0x00000005060075a7 */ /* 0x000ea2000800017f */
[----:B------:R-:W-:-:S04]  /*1abc0*/  IADD3 R0, R0, 0x1, RZ ;  /* 0x0000000100007810 */ /* 0x000fc80007ffe0ff */
[----:B------:R-:W-:-:S04]  /*1abd0*/  ISETP.NE.AND P1, PT, R0, 0x8, PT ;  /* 0x000000080000780c */ /* 0x000fc80003f25270 */
[----:B------:R-:W-:Y:S02]  /*1abe0*/  SEL R2, RZ, 0x1, P1 ;  /* 0x00000001ff027807 */ /* 0x000fe40000800000 */
[----:B------:R-:W-:Y:S02]  /*1abf0*/  SEL R0, R0, RZ, P1 ;  /* 0x000000ff00007207 */ /* 0x000fe40000800000 */
[----:B------:R-:W-:Y:S02]  /*1ac00*/  LOP3.LUT R7, R7, R2, RZ, 0x3c, !PT ;  /* 0x0000000207077212 */ /* 0x000fe400078e3cff */
[----:B-1----:R-:W-:Y:S02]  /*1ac10*/  LEA R9, R0, R3, 0x3 ;  /* 0x0000000300097211 */ /* 0x002fe400078e18ff */
[----:B------:R-:W-:Y:S01]  /*1ac20*/  SHF.L.U32 R4, R7, 0x1f, RZ ;  /* 0x0000001f07047819 */ /* 0x000fe200000006ff */
[----:B--2---:R-:W-:Y:S06]  /*1ac30*/  @!P0 BRA `(.L_x_233) ;  /* 0x0000000c00088947 */ /* 0x004fec0003800000 */
.L_x_267:
        /* <DEDUP_REMOVED lines=9> */
.L_x_268:
        /* <DEDUP_REMOVED lines=9> */
.L_x_269:
        /* <DEDUP_REMOVED lines=9> */
.L_x_270:
[----:B------:R-:W2:Y:S01]  /*1adf0*/  SYNCS.PHASECHK.TRANS64.TRYWAIT P0, [R6+URZ], R5 ;  /* 0x00000005060075a7 */ /* 0x000ea2000800017f */
[----:B------:R-:W-:-:S04]  /*1ae00*/  IADD3 R0, R0, 0x1, RZ ;  /* 0x0000000100007810 */ /* 0x000fc80007ffe0ff */
[----:B------:R-:W-:-:S04]  /*1ae10*/  ISETP.NE.AND P1, PT, R0, 0x8, PT ;  /* 0x000000080000780c */ /* 0x000fc80003f25270 */
[----:B------:R-:W-:Y:S02]  /*1ae20*/  SEL R2, RZ, 0x1, P1 ;  /* 0x00000001ff027807 */ /* 0x000fe40000800000 */
[----:B------:R-:W-:Y:S02]  /*1ae30*/  SEL R0, R0, RZ, P1 ;  /* 0x000000ff00007207 */ /* 0x000fe40000800000 */
[----:B------:R-:W-:Y:S01]  /*1ae40*/  LOP3.LUT R2, R7, R2, RZ, 0x3c, !PT ;  /* 0x0000000207027212 */ /* 0x000fe200078e3cff */
[----:B--2---:R-:W-:Y:S06]  /*1ae50*/  @!P0 BRA `(.L_x_237) ;  /* 0x0000000800d08947 */ /* 0x004fec0003800000 */
.L_x_271:
[----:B------:R-:W-:Y:S02]  /*1ae60*/  LEA R3, R0, R3, 0x3 ;  /* 0x0000000300037211 */ /* 0x000fe400078e18ff */
[----:B------:R-:W-:-:S07]  /*1ae70*/  SHF.L.U32 R0, R2, 0x1f, RZ ;  /* 0x0000001f02007819 */ /* 0x000fce00000006ff */
.L_x_238:
[----:B---3--:R3:W4:Y:S02]  /*1ae80*/  SYNCS.PHASECHK.TRANS64.TRYWAIT P0, [R3+URZ], R0 ;  /* 0x00000000030075a7 */ /* 0x008724000800017f */
[----:B----4-:R-:W-:Y:S05]  /*1ae90*/  @!P0 NANOSLEEP.SYNCS 0x989680 ;  /* 0x009896800000895d */ /* 0x010fea0003900000 */
[----:B------:R-:W4:Y:S02]  /*1aea0*/  @!P0 SYNCS.PHASECHK.TRANS64 P0, [R3+URZ], R0 ;  /* 0x00000000030085a7 */ /* 0x000f24000800007f */
[----:B----4-:R-:W-:Y:S05]  /*1aeb0*/  @!P0 BRA `(.L_x_238) ;  /* 0xfffffffc00f08947 */ /* 0x010fea000383ffff */
.L_x_229:
[----:B------:R-:W-:Y:S05]  /*1aec0*/  BSYNC B0 ;  /* 0x0000000000007941 */ /* 0x000fea0003800000 */
.L_x_228:
[----:B------:R-:W-:Y:S05]  /*1aed0*/  EXIT ;  /* 0x000000000000794d */ /* 0x000fea0003800000 */
.L_x_21:
[----:B---3--:R-:W-:-:S04]  /*1aee0*/  MOV R3, UR4 ;  /* 0x0000000400037c02 */ /* 0x008fc80008000f00 */
[----:B------:R3:W4:Y:S03]  /*1aef0*/  SYNCS.PHASECHK.TRANS64.TRYWAIT P0, [R3+URZ], R0 ;  /* 0x00000000030075a7 */ /* 0x000726000800017f */
[----:B----4-:R-:W-:Y:S05]  /*1af00*/  @!P0 NANOSLEEP.SYNCS 0x989680 ;  /* 0x009896800000895d */ /* 0x010fea0003900000 */
[----:B------:R-:W4:Y:S02]  /*1af10*/  @!P0 SYNCS.PHASECHK.TRANS64 P0, [R3+URZ], R0 ;  /* 0x00000000030085a7 */ /* 0x000f24000800007f */
[----:B----4-:R-:W-:Y:S05]  /*1af20*/  @!P0 BRA `(.L_x_21) ;  /* 0xfffffffc00ec8947 */ /* 0x010fea000383ffff */
[----:B------:R-:W-:Y:S05]  /*1af30*/  BRA `(.L_x_20) ;  /* 0xfffffe70006c7947 */ /* 0x000fea000383ffff */
.L_x_27:
[----:B---3--:R-:W-:-:S04]  /*1af40*/  MOV R7, UR8 ;  /* 0x0000000800077c02 */ /* 0x008fc80008000f00 */
[----:B------:R3:W4:Y:S03]  /*1af50*/  SYNCS.PHASECHK.TRANS64.TRYWAIT P0, [R7+URZ], R4 ;  /* 0x00000004070075a7 */ /* 0x000726000800017f */
[----:B----4-:R-:W-:Y:S05]  /*1af60*/  @!P0 NANOSLEEP.SYNCS 0x989680 ;  /* 0x009896800000895d */ /* 0x010fea0003900000 */
[----:B------:R-:W4:Y:S02]  /*1af70*/  @!P0 SYNCS.PHASECHK.TRANS64 P0, [R7+URZ], R4 ;  /* 0x00000004070085a7 */ /* 0x000f24000800007f */
[----:B----4-:R-:W-:Y:S05]  /*1af80*/  @!P0 BRA `(.L_x_27) ;  /* 0xfffffffc00ec8947 */ /* 0x010fea000383ffff */
[----:B------:R-:W-:Y:S05]  /*1af90*/  BRA `(.L_x_26) ;  /* 0xfffffe84003c7947 */ /* 0x000fea000383ffff */
.L_x_51:
[----:B-1----:R1:W3:Y:S02]  /*1afa0*/  SYNCS.PHASECHK.TRANS64.TRYWAIT P0, [R13+URZ+0x80], R4 ;  /* 0x000080040d0075a7 */ /* 0x0022e4000800017f */
[----:B---3--:R-:W-:Y:S05]  /*1afb0*/  @!P0 NANOSLEEP.SYNCS 0x989680 ;  /* 0x009896800000895d */ /* 0x008fea0003900000 */
[----:B------:R-:W3:Y:S02]  /*1afc0*/  @!P0 SYNCS.PHASECHK.TRANS64 P0, [R13+URZ+0x80], R4 ;  /* 0x000080040d0085a7 */ /* 0x000ee4000800007f */
[----:B---3--:R-:W-:Y:S05]  /*1afd0*/  @!P0 BRA `(.L_x_51) ;  /* 0xfffffffc00f08947 */ /* 0x008fea000383ffff */
[----:B------:R-:W-:Y:S05]  /*1afe0*/  BRA `(.L_x_239) ;  /* 0xfffffeac003c7947 */ /* 0x000fea000383ffff */
.L_x_62:
[----:B-1----:R1:W2:Y:S02]  /*1aff0*/  SYNCS.PHASECHK.TRANS64.TRYWAIT P0, [R27+URZ+0x80], R20 ;  /* 0x000080141b0075a7 */ /* 0x0022a4000800017f */
[----:B--2---:R-:W-:Y:S05]  /*1b000*/  @!P0 NANOSLEEP.SYNCS 0x989680 ;  /* 0x009896800000895d */ /* 0x004fea0003900000 */
[----:B------:R-:W2:Y:S02]  /*1b010*/  @!P0 SYNCS.PHASECHK.TRANS64 P0, [R27+URZ+0x80], R20 ;  /* 0x000080141b0085a7 */ /* 0x000ea4000800007f */
[----:B--2---:R-:W-:Y:S05]  /*1b020*/  @!P0 BRA `(.L_x_62) ;  /* 0xfffffffc00f08947 */ /* 0x004fea000383ffff */
[----:B------:R-:W-:Y:S05]  /*1b030*/  BRA `(.L_x_240) ;  /* 0xfffffed000507947 */ /* 0x000fea000383ffff */
.L_x_73:
[----:B-1----:R1:W2:Y:S02]  /*1b040*/  SYNCS.PHASECHK.TRANS64.TRYWAIT P0, [R26+URZ+0x80], R21 ;  /* 0x000080151a0075a7 */ /* 0x0022a4000800017f */
[----:B--2---:R-:W-:Y:S05]  /*1b050*/  @!P0 NANOSLEEP.SYNCS 0x989680 ;  /* 0x009896800000895d */ /* 0x004fea0003900000 */
[----:B------:R-:W2:Y:S02]  /*1b060*/  @!P0 SYNCS.PHASECHK.TRANS64 P0, [R26+URZ+0x80], R21 ;  /* 0x000080151a0085a7 */ /* 0x000ea4000800007f */
[----:B--2---:R-:W-:Y:S05]  /*1b070*/  @!P0 BRA `(.L_x_73) ;  /* 0xfffffffc00f08947 */ /* 0x004fea000383ffff */
[----:B------:R-:W-:Y:S05]  /*1b080*/  BRA `(.L_x_241) ;  /* 0xfffffef000d87947 */ /* 0x000fea000383ffff */
.L_x_84:
[----:B--2---:R2:W3:Y:S02]  /*1b090*/  SYNCS.PHASECHK.TRANS64.TRYWAIT P0, [R24+URZ+0x80], R25 ;  /* 0x00008019180075a7 */ /* 0x0044e4000800017f */
[----:B---3--:R-:W-:Y:S05]  /*1b0a0*/  @!P0 NANOSLEEP.SYNCS 0x989680 ;  /* 0x009896800000895d */ /* 0x008fea0003900000 */
[----:B------:R-:W3:Y:S02]  /*1b0b0*/  @!P0 SYNCS.PHASECHK.TRANS64 P0, [R24+URZ+0x80], R25 ;  /* 0x00008019180085a7 */ /* 0x000ee4000800007f */
[----:B---3--:R-:W-:Y:S05]  /*1b0c0*/  @!P0 BRA `(.L_x_84) ;  /* 0xfffffffc00f08947 */ /* 0x008fea000383ffff */
[----:B------:R-:W-:Y:S05]  /*1b0d0*/  BRA `(.L_x_242) ;  /* 0xffffff1400587947 */ /* 0x000fea000383ffff */
.L_x_95:
[----:B--2---:R2:W3:Y:S02]  /*1b0e0*/  SYNCS.PHASECHK.TRANS64.TRYWAIT P0, [R24+URZ+0x80], R25 ;  /* 0x00008019180075a7 */ /* 0x0044e4000800017f */
[----:B---3--:R-:W-:Y:S05]  /*1b0f0*/  @!P0 NANOSLEEP.SYNCS 0x989680 ;  /* 0x009896800000895d */ /* 0x008fea0003900000 */
[----:B------:R-:W3:Y:S02]  /*1b100*/  @!P0 SYNCS.PHASECHK.TRANS64 P0, [R24+URZ+0x80], R25 ;  /* 0x00008019180085a7 */ /* 0x000ee4000800007f */
[----:B---3--:R-:W-:Y:S05]  /*1b110*/  @!P0 BRA `(.L_x_95) ;  /* 0xfffffffc00f08947 */ /* 0x008fea000383ffff */
[----:B------:R-:W-:Y:S05]  /*1b120*/  BRA `(.L_x_243) ;  /* 0xffffff3400f07947 */ /* 0x000fea000383ffff */
.L_x_106:
[----:B--2---:R2:W3:Y:S02]  /*1b130*/  SYNCS.PHASECHK.TRANS64.TRYWAIT P0, [R18+URZ+0x80], R19 ;  /* 0x00008013120075a7 */ /* 0x0044e4000800017f */
[----:B---3--:R-:W-:Y:S05]  /*1b140*/  @!P0 NANOSLEEP.SYNCS 0x989680 ;  /* 0x009896800000895d */ /* 0x008fea0003900000 */
[----:B------:R-:W3:Y:S02]  /*1b150*/  @!P0 SYNCS.PHASECHK.TRANS64 P0, [R18+URZ+0x80], R19 ;  /* 0x00008013120085a7 */ /* 0x000ee4000800007f */
[----:B---3--:R-:W-:Y:S05]  /*1b160*/  @!P0 BRA `(.L_x_106) ;  /* 0xfffffffc00f08947 */ /* 0x008fea000383ffff */
[----:B------:R-:W-:Y:S05]  /*1b170*/  BRA `(.L_x_244) ;  /* 0xffffff5800887947 */ /* 0x000fea000383ffff */
.L_x_117:
[----:B-1----:R1:W2:Y:S02]  /*1b180*/  SYNCS.PHASECHK.TRANS64.TRYWAIT P0, [R17+URZ+0x80], R18 ;  /* 0x00008012110075a7 */ /* 0x0022a4000800017f */
[----:B--2---:R-:W-:Y:S05]  /*1b190*/  @!P0 NANOSLEEP.SYNCS 0x989680 ;  /* 0x009896800000895d */ /* 0x004fea0003900000 */
[----:B------:R-:W2:Y:S02]  /*1b1a0*/  @!P0 SYNCS.PHASECHK.TRANS64 P0, [R17+URZ+0x80], R18 ;  /* 0x00008012110085a7 */ /* 0x000ea4000800007f */
[----:B--2---:R-:W-:Y:S05]  /*1b1b0*/  @!P0 BRA `(.L_x_117) ;  /* 0xfffffffc00f08947 */ /* 0x004fea000383ffff */
[----:B------:R-:W-:Y:S05]  /*1b1c0*/  BRA `(.L_x_245) ;  /* 0xffffff7c00547947 */ /* 0x000fea000383ffff */
.L_x_128:
[----:B-1----:R1:W2:Y:S02]  /*1b1d0*/  SYNCS.PHASECHK.TRANS64.TRYWAIT P0, [R18+URZ+0x80], R17 ;  /* 0x00008011120075a7 */ /* 0x0022a4000800017f */
[----:B--2---:R-:W-:Y:S05]  /*1b1e0*/  @!P0 NANOSLEEP.SYNCS 0x989680 ;  /* 0x009896800000895d */ /* 0x004fea0003900000 */
[----:B------:R-:W2:Y:S02]  /*1b1f0*/  @!P0 SYNCS.PHASECHK.TRANS64 P0, [R18+URZ+0x80], R17 ;  /* 0x00008011120085a7 */ /* 0x000ea4000800007f */
[----:B--2---:R-:W-:Y:S05]  /*1b200*/  @!P0 BRA `(.L_x_128) ;  /* 0xfffffffc00f08947 */ /* 0x004fea000383ffff */
[----:B------:R-:W-:Y:S05]  /*1b210*/  BRA `(.L_x_246) ;  /* 0xffffffa0002c7947 */ /* 0x000fea000383ffff */
.L_x_144:
[----:B-1----:R-:W-:-:S04]  /*1b220*/  MOV R7, UR4 ;  /* 0x0000000400077c02 */ /* 0x002fc80008000f00 */
[----:B------:R1:W2:Y:S03]  /*1b230*/  SYNCS.PHASECHK.TRANS64.TRYWAIT P0, [R7+URZ+0xc8], R4 ;  /* 0x0000c804070075a7 */ /* 0x0002a6000800017f */
[----:B--2---:R-:W-:Y:S05]  /*1b240*/  @!P0 NANOSLEEP.SYNCS 0x989680 ;  /* 0x009896800000895d */ /* 0x004fea0003900000 */
[----:B------:R-:W2:Y:S02]  /*1b250*/  @!P0 SYNCS.PHASECHK.TRANS64 P0, [R7+URZ+0xc8], R4 ;  /* 0x0000c804070085a7 */ /* 0x000ea4000800007f */
[----:B--2---:R-:W-:Y:S05]  /*1b260*/  @!P0 BRA `(.L_x_144) ;  /* 0xfffffffc00ec8947 */ /* 0x004fea000383ffff */
[----:B------:R-:W-:Y:S05]  /*1b270*/  BRA `(.L_x_143) ;  /* 0xffffffd000607947 */ /* 0x000fea000383ffff */
.L_x_153:
[----:B-1----:R-:W-:-:S04]  /*1b280*/  MOV R3, UR13 ;  /* 0x0000000d00037c02 */ /* 0x002fc80008000f00 */
[----:B------:R1:W2:Y:S03]  /*1b290*/  SYNCS.PHASECHK.TRANS64.TRYWAIT P1, [R3+URZ+0xa0], R2 ;  /* 0x0000a002030075a7 */ /* 0x0002a6000802017f */
[----:B--2---:R-:W-:Y:S05]  /*1b2a0*/  @!P1 NANOSLEEP.SYNCS 0x989680 ;  /* 0x009896800000995d */ /* 0x004fea0003900000 */
[----:B------:R-:W2:Y:S02]  /*1b2b0*/  @!P1 SYNCS.PHASECHK.TRANS64 P1, [R3+URZ+0xa0], R2 ;  /* 0x0000a002030095a7 */ /* 0x000ea4000802007f */
[----:B--2---:R-:W-:Y:S05]  /*1b2c0*/  @!P1 BRA `(.L_x_153) ;  /* 0xfffffffc00ec9947 */ /* 0x004fea000383ffff */
[----:B------:R-:W-:Y:S05]  /*1b2d0*/  BRA `(.L_x_247) ;  /* 0xffffffd400487947 */ /* 0x000fea000383ffff */
.L_x_159:
[----:B-12---:R-:W-:-:S04]  /*1b2e0*/  MOV R3, UR13 ;  /* 0x0000000d00037c02 */ /* 0x006fc80008000f00 */
[----:B------:R1:W2:Y:S03]  /*1b2f0*/  SYNCS.PHASECHK.TRANS64.TRYWAIT P1, [R3+URZ+0xa8], R2 ;  /* 0x0000a802030075a7 */ /* 0x0002a6000802017f */
[----:B--2---:R-:W-:Y:S05]  /*1b300*/  @!P1 NANOSLEEP.SYNCS 0x989680 ;  /* 0x009896800000995d */ /* 0x004fea0003900000 */
[----:B------:R-:W2:Y:S02]  /*1b310*/  @!P1 SYNCS.PHASECHK.TRANS64 P1, [R3+URZ+0xa8], R2 ;  /* 0x0000a802030095a7 */ /* 0x000ea4000802007f */
[----:B--2---:R-:W-:Y:S05]  /*1b320*/  @!P1 BRA `(.L_x_159) ;  /* 0xfffffffc00ec9947 */ /* 0x004fea000383ffff */
[----:B------:R-:W-:Y:S05]  /*1b330*/  BRA `(.L_x_248) ;  /* 0xffffffd400907947 */ /* 0x000fea000383ffff */
.L_x_165:
[----:B-123--:R-:W-:-:S04]  /*1b340*/  MOV R3, UR13 ;  /* 0x0000000d00037c02 */ /* 0x00efc80008000f00 */
[----:B------:R1:W2:Y:S03]  /*1b350*/  SYNCS.PHASECHK.TRANS64.TRYWAIT P1, [R3+URZ+0xb0], R2 ;  /* 0x0000b002030075a7 */ /* 0x0002a6000802017f */
[----:B--2---:R-:W-:Y:S05]  /*1b360*/  @!P1 NANOSLEEP.SYNCS 0x989680 ;  /* 0x009896800000995d */ /* 0x004fea0003900000 */
[----:B------:R-:W2:Y:S02]  /*1b370*/  @!P1 SYNCS.PHASECHK.TRANS64 P1, [R3+URZ+0xb0], R2 ;  /* 0x0000b002030095a7 */ /* 0x000ea4000802007f */
[----:B--2---:R-:W-:Y:S05]  /*1b380*/  @!P1 BRA `(.L_x_165) ;  /* 0xfffffffc00ec9947 */ /* 0x004fea000383ffff */
[----:B------:R-:W-:Y:S05]  /*1b390*/  BRA `(.L_x_249) ;  /* 0xffffffd400e07947 */ /* 0x000fea000383ffff */
.L_x_171:
[----:B-1234-:R-:W-:-:S04]  /*1b3a0*/  MOV R3, UR13 ;  /* 0x0000000d00037c02 */ /* 0x01efc80008000f00 */
[----:B------:R1:W2:Y:S03]  /*1b3b0*/  SYNCS.PHASECHK.TRANS64.TRYWAIT P1, [R3+URZ+0xb8], R2 ;  /* 0x0000b802030075a7 */ /* 0x0002a6000802017f */
[----:B--2---:R-:W-:Y:S05]  /*1b3c0*/  @!P1 NANOSLEEP.SYNCS 0x989680 ;  /* 0x009896800000995d */ /* 0x004fea0003900000 */
[----:B------:R-:W2:Y:S02]  /*1b3d0*/  @!P1 SYNCS.PHASECHK.TRANS64 P1, [R3+URZ+0xb8], R2 ;  /* 0x0000b802030095a7 */ /* 0x000ea4000802007f */
[----:B--2---:R-:W-:Y:S05]  /*1b3e0*/  @!P1 BRA `(.L_x_171) ;  /* 0xfffffffc00ec9947 */ /* 0x004fea000383ffff */
[----:B------:R-:W-:Y:S05]  /*1b3f0*/  BRA `(.L_x_250) ;  /* 0xffffffd800307947 */ /* 0x000fea000383ffff */
.L_x_177:
[----:B-1234-:R-:W-:-:S04]  /*1b400*/  MOV R3, UR13 ;  /* 0x0000000d00037c02 */ /* 0x01efc80008000f00 */
[----:B------:R1:W2:Y:S03]  /*1b410*/  SYNCS.PHASECHK.TRANS64.TRYWAIT P1, [R3+URZ+0xa0], R2 ;  /* 0x0000a002030075a7 */ /* 0x0002a6000802017f */
[----:B--2---:R-:W-:Y:S05]  /*1b420*/  @!P1 NANOSLEEP.SYNCS 0x989680 ;  /* 0x009896800000995d */ /* 0x004fea0003900000 */
[----:B------:R-:W2:Y:S02]  /*1b430*/  @!P1 SYNCS.PHASECHK.TRANS64 P1, [R3+URZ+0xa0], R2 ;  /* 0x0000a002030095a7 */ /* 0x000ea4000802007f */
[----:B--2---:R-:W-:Y:S05]  /*1b440*/  @!P1 BRA `(.L_x_177) ;  /* 0xfffffffc00ec9947 */ /* 0x004fea000383ffff */
[----:B------:R-:W-:Y:S05]  /*1b450*/  BRA `(.L_x_251) ;  /* 0xffffffd800847947 */ /* 0x000fea000383ffff */
.L_x_183:
[----:B-1234-:R-:W-:-:S04]  /*1b460*/  MOV R3, UR13 ;  /* 0x0000000d00037c02 */ /* 0x01efc80008000f00 */
[----:B------:R1:W2:Y:S03]  /*1b470*/  SYNCS.PHASECHK.TRANS64.TRYWAIT P1, [R3+URZ+0xa8], R2 ;  /* 0x0000a802030075a7 */ /* 0x0002a6000802017f */
[----:B--2---:R-:W-:Y:S05]  /*1b480*/  @!P1 NANOSLEEP.SYNCS 0x989680 ;  /* 0x009896800000995d */ /* 0x004fea0003900000 */
[----:B------:R-:W2:Y:S02]  /*1b490*/  @!P1 SYNCS.PHASECHK.TRANS64 P1, [R3+URZ+0xa8], R2 ;  /* 0x0000a802030095a7 */ /* 0x000ea4000802007f */
[----:B--2---:R-:W-:Y:S05]  /*1b4a0*/  @!P1 BRA `(.L_x_183) ;  /* 0xfffffffc00ec9947 */ /* 0x004fea000383ffff */
[----:B------:R-:W-:Y:S05]  /*1b4b0*/  BRA `(.L_x_252) ;  /* 0xffffffd800c87947 */ /* 0x000fea000383ffff */
.L_x_189:
[----:B-1234-:R-:W-:-:S04]  /*1b4c0*/  MOV R3, UR13 ;  /* 0x0000000d00037c02 */ /* 0x01efc80008000f00 */
[----:B------:R1:W2:Y:S03]  /*1b4d0*/  SYNCS.PHASECHK.TRANS64.TRYWAIT P1, [R3+URZ+0xb0], R2 ;  /* 0x0000b002030075a7 */ /* 0x0002a6000802017f */
[----:B--2---:R-:W-:Y:S05]  /*1b4e0*/  @!P1 NANOSLEEP.SYNCS 0x989680 ;  /* 0x009896800000995d */ /* 0x004fea0003900000 */
[----:B------:R-:W2:Y:S02]  /*1b4f0*/  @!P1 SYNCS.PHASECHK.TRANS64 P1, [R3+URZ+0xb0], R2 ;  /* 0x0000b002030095a7 */ /* 0x000ea4000802007f */
[----:B--2---:R-:W-:Y:S05]  /*1b500*/  @!P1 BRA `(.L_x_189) ;  /* 0xfffffffc00ec9947 */ /* 0x004fea000383ffff */
[----:B------:R-:W-:Y:S05]  /*1b510*/  BRA `(.L_x_253) ;  /* 0xffffffdc000c7947 */ /* 0x000fea000383ffff */
.L_x_195:
[----:B-1234-:R-:W-:-:S04]  /*1b520*/  MOV R3, UR13 ;  /* 0x0000000d00037c02 */ /* 0x01efc80008000f00 */
[----:B------:R1:W2:Y:S03]  /*1b530*/  SYNCS.PHASECHK.TRANS64.TRYWAIT P1, [R3+URZ+0xb8], R2 ;  /* 0x0000b802030075a7 */ /* 0x0002a6000802017f */
[----:B--2---:R-:W-:Y:S05]  /*1b540*/  @!P1 NANOSLEEP.SYNCS 0x989680 ;  /* 0x009896800000995d */ /* 0x004fea0003900000 */
[----:B------:R-:W2:Y:S02]  /*1b550*/  @!P1 SYNCS.PHASECHK.TRANS64 P1, [R3+URZ+0xb8], R2 ;  /* 0x0000b802030095a7 */ /* 0x000ea4000802007f */
[----:B--2---:R-:W-:Y:S05]  /*1b560*/  @!P1 BRA `(.L_x_195) ;  /* 0xfffffffc00ec9947 */ /* 0x004fea000383ffff */
[----:B------:R-:W-:Y:S05]  /*1b570*/  BRA `(.L_x_254) ;  /* 0xffffffdc00507947 */ /* 0x000fea000383ffff */
.L_x_207:
[----:B--2---:R2:W3:Y:S02]  /*1b580*/  SYNCS.PHASECHK.TRANS64.TRYWAIT P0, [R0+URZ+0xa0], R3 ;  /* 0x0000a003000075a7 */ /* 0x0044e4000800017f */
[----:B---3--:R-:W-:Y:S05]  /*1b590*/  @!P0 NANOSLEEP.SYNCS 0x989680 ;  /* 0x009896800000895d */ /* 0x008fea0003900000 */
[----:B------:R-:W3:Y:S02]  /*1b5a0*/  @!P0 SYNCS.PHASECHK.TRANS64 P0, [R0+URZ+0xa0], R3 ;  /* 0x0000a003000085a7 */ /* 0x000ee4000800007f */
[----:B---3--:R-:W-:Y:S05]  /*1b5b0*/  @!P0 BRA `(.L_x_207) ;  /* 0xfffffffc00f08947 */ /* 0x008fea000383ffff */
[----:B------:R-:W-:Y:S05]  /*1b5c0*/  BRA `(.L_x_255) ;  /* 0xffffffe400587947 */ /* 0x000fea000383ffff */
.L_x_209:
[----:B---3--:R3:W4:Y:S02]  /*1b5d0*/  SYNCS.PHASECHK.TRANS64.TRYWAIT P0, [R0+URZ+0xa8], R3 ;  /* 0x0000a803000075a7 */ /* 0x008724000800017f */
[----:B----4-:R-:W-:Y:S05]  /*1b5e0*/  @!P0 NANOSLEEP.SYNCS 0x989680 ;  /* 0x009896800000895d */ /* 0x010fea0003900000 */
[----:B------:R-:W4:Y:S02]  /*1b5f0*/  @!P0 SYNCS.PHASECHK.TRANS64 P0, [R0+URZ+0xa8], R3 ;  /* 0x0000a803000085a7 */ /* 0x000f24000800007f */
[----:B----4-:R-:W-:Y:S05]  /*1b600*/  @!P0 BRA `(.L_x_209) ;  /* 0xfffffffc00f08947 */ /* 0x010fea000383ffff */
[----:B------:R-:W-:Y:S05]  /*1b610*/  BRA `(.L_x_256) ;  /* 0xffffffe400547947 */ /* 0x000fea000383ffff */
.L_x_211:
[----:B----4-:R4:W1:Y:S02]  /*1b620*/  SYNCS.PHASECHK.TRANS64.TRYWAIT P0, [R0+URZ+0xb0], R3 ;  /* 0x0000b003000075a7 */ /* 0x010864000800017f */
[----:B-1----:R-:W-:Y:S05]  /*1b630*/  @!P0 NANOSLEEP.SYNCS 0x989680 ;  /* 0x009896800000895d */ /* 0x002fea0003900000 */
[----:B------:R-:W1:Y:S02]  /*1b640*/  @!P0 SYNCS.PHASECHK.TRANS64 P0, [R0+URZ+0xb0], R3 ;  /* 0x0000b003000085a7 */ /* 0x000e64000800007f */
[----:B-1----:R-:W-:Y:S05]  /*1b650*/  @!P0 BRA `(.L_x_211) ;  /* 0xfffffffc00f08947 */ /* 0x002fea000383ffff */
[----:B------:R-:W-:Y:S05]  /*1b660*/  BRA `(.L_x_257) ;  /* 0xffffffe400507947 */ /* 0x000fea000383ffff */
.L_x_215:
[----:B------:R-:W-:Y:S01]  /*1b670*/  BSSY B1, `(.L_x_258) ;  /* 0x0000006000017945 */ /* 0x000fe20003800000 */
[----:B------:R-:W-:-:S07]  /*1b680*/  MOV R15, 0xffffffff ;  /* 0xffffffff000f7802 */ /* 0x000fce0000000f00 */
[----:B------:R-:W-:Y:S05]  /*1b690*/  WARPSYNC.COLLECTIVE R15, `(.L_x_259) ;  /* 0x000000000f0c7348 */ /* 0x000fea0003c00000 */
[----:B------:R-:W-:Y:S02]  /*1b6a0*/  ELECT P6, UR62, PT ;  /* 0x00000000003e782f */ /* 0x000fe400038c0000 */
[----:B------:R-:W-:Y:S01]  /*1b6b0*/  MOV R14, UR62 ;  /* 0x0000003e000e7c02 */ /* 0x000fe20008000f00 */
[----:B------:R-:W-:Y:S10]  /*1b6c0*/  ENDCOLLECTIVE ;  /* 0x000000000000791b */ /* 0x000ff40003800000 */
.L_x_259:
[----:B------:R-:W-:Y:S05]  /*1b6d0*/  BSYNC B1 ;  /* 0x0000000000017941 */ /* 0x000fea0003800000 */
.L_x_258:
[----:B------:R-:W-:Y:S05]  /*1b6e0*/  BRA `(.L_x_260) ;  /* 0xffffffe400d87947 */ /* 0x000fea000383ffff */
.L_x_218:
[----:B--2---:R2:W3:Y:S02]  /*1b6f0*/  SYNCS.PHASECHK.TRANS64.TRYWAIT P1, [R15+URZ+0x40], R6 ;  /* 0x000040060f0075a7 */ /* 0x0044e4000802017f */
[----:B---3--:R-:W-:Y:S05]  /*1b700*/  @!P1 NANOSLEEP.SYNCS 0x989680 ;  /* 0x009896800000995d */ /* 0x008fea0003900000 */
[----:B------:R-:W3:Y:S02]  /*1b710*/  @!P1 SYNCS.PHASECHK.TRANS64 P1, [R15+URZ+0x40], R6 ;  /* 0x000040060f0095a7 */ /* 0x000ee4000802007f */
[----:B---3--:R-:W-:Y:S05]  /*1b720*/  @!P1 BRA `(.L_x_218) ;  /* 0xfffffffc00f09947 */ /* 0x008fea000383ffff */
[----:B------:R-:W-:Y:S05]  /*1b730*/  BRA `(.L_x_261) ;  /* 0xffffffe8000c7947 */ /* 0x000fea000383ffff */
.L_x_227:
[----:B------:R-:W-:Y:S01]  /*1b740*/  BSSY B0, `(.L_x_262) ;  /* 0x0000006000007945 */ /* 0x000fe20003800000 */
[----:B------:R-:W-:-:S07]  /*1b750*/  MOV R15, 0xffffffff ;  /* 0xffffffff000f7802 */ /* 0x000fce0000000f00 */
[----:B------:R-:W-:Y:S05]  /*1b760*/  WARPSYNC.COLLECTIVE R15, `(.L_x_263) ;  /* 0x000000000f0c7348 */ /* 0x000fea0003c00000 */
[----:B------:R-:W-:Y:S02]  /*1b770*/  ELECT P6, UR62, PT ;  /* 0x00000000003e782f */ /* 0x000fe400038c0000 */
[----:B------:R-:W-:Y:S01]  /*1b780*/  MOV R14, UR62 ;  /* 0x0000003e000e7c02 */ /* 0x000fe20008000f00 */
[----:B------:R-:W-:Y:S10]  /*1b790*/  ENDCOLLECTIVE ;  /* 0x000000000000791b */ /* 0x000ff40003800000 */
.L_x_263:
[----:B------:R-:W-:Y:S05]  /*1b7a0*/  BSYNC B0 ;  /* 0x0000000000007941 */ /* 0x000fea0003800000 */
.L_x_262:
[----:B------:R-:W-:Y:S05]  /*1b7b0*/  BRA `(.L_x_264) ;  /* 0xfffffff000807947 */ /* 0x000fea000383ffff */
.L_x_231:
[----:B-1----:R1:W2:Y:S02]  /*1b7c0*/  SYNCS.PHASECHK.TRANS64.TRYWAIT P0, [R7+URZ], R2 ;  /* 0x00000002070075a7 */ /* 0x0022a4000800017f */
[----:B--2---:R-:W-:Y:S05]  /*1b7d0*/  @!P0 NANOSLEEP.SYNCS 0x989680 ;  /* 0x009896800000895d */ /* 0x004fea0003900000 */
[----:B------:R-:W2:Y:S02]  /*1b7e0*/  @!P0 SYNCS.PHASECHK.TRANS64 P0, [R7+URZ], R2 ;  /* 0x00000002070085a7 */ /* 0x000ea4000800007f */
[----:B--2---:R-:W-:Y:S05]  /*1b7f0*/  @!P0 BRA `(.L_x_231) ;  /* 0xfffffffc00f08947 */ /* 0x004fea000383ffff */
[----:B------:R-:W-:Y:S05]  /*1b800*/  BRA `(.L_x_265) ;  /* 0xfffffff000c47947 */ /* 0x000fea000383ffff */
.L_x_232:
[----:B-1----:R1:W2:Y:S02]  /*1b810*/  SYNCS.PHASECHK.TRANS64.TRYWAIT P0, [R9+URZ], R4 ;  /* 0x00000004090075a7 */ /* 0x0022a4000800017f */
[----:B--2---:R-:W-:Y:S05]  /*1b820*/  @!P0 NANOSLEEP.SYNCS 0x989680 ;  /* 0x009896800000895d */ /* 0x004fea0003900000 */
[----:B------:R-:W2:Y:S02]  /*1b830*/  @!P0 SYNCS.PHASECHK.TRANS64 P0, [R9+URZ], R4 ;  /* 0x00000004090085a7 */ /* 0x000ea4000800007f */
[----:B--2---:R-:W-:Y:S05]  /*1b840*/  @!P0 BRA `(.L_x_232) ;  /* 0xfffffffc00f08947 */ /* 0x004fea000383ffff */
[----:B------:R-:W-:Y:S05]  /*1b850*/  BRA `(.L_x_266) ;  /* 0xfffffff000d47947 */ /* 0x000fea000383ffff */
.L_x_233:
[----:B-1----:R1:W2:Y:S02]  /*1b860*/  SYNCS.PHASECHK.TRANS64.TRYWAIT P0, [R6+URZ], R5 ;  /* 0x00000005060075a7 */ /* 0x0022a4000800017f */
[----:B--2---:R-:W-:Y:S05]  /*1b870*/  @!P0 NANOSLEEP.SYNCS 0x989680 ;  /* 0x009896800000895d */ /* 0x004fea0003900000 */
[----:B------:R-:W2:Y:S02]  /*1b880*/  @!P0 SYNCS.PHASECHK.TRANS64 P0, [R6+URZ], R5 ;  /* 0x00000005060085a7 */ /* 0x000ea4000800007f */
[----:B--2---:R-:W-:Y:S05]  /*1b890*/  @!P0 BRA `(.L_x_233) ;  /* 0xfffffffc00f08947 */ /* 0x004fea000383ffff */
[----:B------:R-:W-:Y:S05]  /*1b8a0*/  BRA `(.L_x_267) ;  /* 0xfffffff000e47947 */ /* 0x000fea000383ffff */
.L_x_234:
[----:B-1----:R1:W2:Y:S02]  /*1b8b0*/  SYNCS.PHASECHK.TRANS64.TRYWAIT P0, [R9+URZ], R4 ;  /* 0x00000004090075a7 */ /* 0x0022a4000800017f */
[----:B--2---:R-:W-:Y:S05]  /*1b8c0*/  @!P0 NANOSLEEP.SYNCS 0x989680 ;  /* 0x009896800000895d */ /* 0x004fea0003900000 */
[----:B------:R-:W2:Y:S02]  /*1b8d0*/  @!P0 SYNCS.PHASECHK.TRANS64 P0, [R9+URZ], R4 ;  /* 0x00000004090085a7 */ /* 0x000ea4000800007f */
[----:B--2---:R-:W-:Y:S05]  /*1b8e0*/  @!P0 BRA `(.L_x_234) ;  /* 0xfffffffc00f08947 */ /* 0x004fea000383ffff */
[----:B------:R-:W-:Y:S05]  /*1b8f0*/  BRA `(.L_x_268) ;  /* 0xfffffff000f47947 */ /* 0x000fea000383ffff */
.L_x_235:
[----:B-1----:R1:W2:Y:S02]  /*1b900*/  SYNCS.PHASECHK.TRANS64.TRYWAIT P0, [R6+URZ], R5 ;  /* 0x00000005060075a7 */ /* 0x0022a4000800017f */
[----:B--2---:R-:W-:Y:S05]  /*1b910*/  @!P0 NANOSLEEP.SYNCS 0x989680 ;  /* 0x009896800000895d */ /* 0x004fea0003900000 */
[----:B------:R-:W2:Y:S02]  /*1b920*/  @!P0 SYNCS.PHASECHK.TRANS64 P0, [R6+URZ], R5 ;  /* 0x00000005060085a7 */ /* 0x000ea4000800007f */
[----:B--2---:R-:W-:Y:S05]  /*1b930*/  @!P0 BRA `(.L_x_235) ;  /* 0xfffffffc00f08947 */ /* 0x004fea000383ffff */
[----:B------:R-:W-:Y:S05]  /*1b940*/  BRA `(.L_x_269) ;  /* 0xfffffff400047947 */ /* 0x000fea000383ffff */
.L_x_236:
[----:B-1----:R1:W2:Y:S02]  /*1b950*/  SYNCS.PHASECHK.TRANS64.TRYWAIT P0, [R9+URZ], R4 ;  /* 0x00000004090075a7 */ /* 0x0022a4000800017f */
[----:B--2---:R-:W-:Y:S05]  /*1b960*/  @!P0 NANOSLEEP.SYNCS 0x989680 ;  /* 0x009896800000895d */ /* 0x004fea0003900000 */
[----:B------:R-:W2:Y:S02]  /*1b970*/  @!P0 SYNCS.PHASECHK.TRANS64 P0, [R9+URZ], R4 ;  /* 0x00000004090085a7 */ /* 0x000ea4000800007f */
[----:B--2---:R-:W-:Y:S05]  /*1b980*/  @!P0 BRA `(.L_x_236) ;  /* 0xfffffffc00f08947 */ /* 0x004fea000383ffff */
[----:B------:R-:W-:Y:S05]  /*1b990*/  BRA `(.L_x_270) ;  /* 0xfffffff400147947 */ /* 0x000fea000383ffff */
.L_x_237:
[----:B--2---:R2:W3:Y:S02]  /*1b9a0*/  SYNCS.PHASECHK.TRANS64.TRYWAIT P0, [R6+URZ], R5 ;  /* 0x00000005060075a7 */ /* 0x0044e4000800017f */
[----:B---3--:R-:W-:Y:S05]  /*1b9b0*/  @!P0 NANOSLEEP.SYNCS 0x989680 ;  /* 0x009896800000895d */ /* 0x008fea0003900000 */
[----:B------:R-:W3:Y:S02]  /*1b9c0*/  @!P0 SYNCS.PHASECHK.TRANS64 P0, [R6+URZ], R5 ;  /* 0x00000005060085a7 */ /* 0x000ee4000800007f */
[----:B---3--:R-:W-:Y:S05]  /*1b9d0*/  @!P0 BRA `(.L_x_237) ;  /* 0xfffffffc00f08947 */ /* 0x008fea000383ffff */
[----:B------:R-:W-:Y:S05]  /*1b9e0*/  BRA `(.L_x_271) ;  /* 0xfffffff4001c7947 */ /* 0x000fea000383ffff */
.L_x_272:
[----:B------:R-:W-:-:S00]  /*1b9f0*/  BRA `(.L_x_272) ;  /* 0xfffffffc00fc7947 */ /* 0x000fc0000383ffff */
[----:B------:R-:W-:-:S00]  /*1ba00*/  NOP ;  /* 0x0000000000007918 */ /* 0x000fc00000000000 */
[----:B------:R-:W-:-:S00]  /*1ba10*/  NOP ;  /* 0x0000000000007918 */ /* 0x000fc00000000000 */
[----:B------:R-:W-:-:S00]  /*1ba20*/  NOP ;  /* 0x0000000000007918 */ /* 0x000fc00000000000 */
[----:B------:R-:W-:-:S00]  /*1ba30*/  NOP ;  /* 0x0000000000007918 */ /* 0x000fc00000000000 */
[----:B------:R-:W-:-:S00]  /*1ba40*/  NOP ;  /* 0x0000000000007918 */ /* 0x000fc00000000000 */
[----:B------:R-:W-:-:S00]  /*1ba50*/  NOP ;  /* 0x0000000000007918 */ /* 0x000fc00000000000 */
[----:B------:R-:W-:-:S00]  /*1ba60*/  NOP ;  /* 0x0000000000007918 */ /* 0x000fc00000000000 */
[----:B------:R-:W-:-:S00]  /*1ba70*/  NOP ;  /* 0x0000000000007918 */ /* 0x000fc00000000000 */
.L_x_273:


//--------------------- .nv.global.init           --------------------------
	.section	.nv.global.init,"aw",@progbits
.nv.global.init:
	.type		$str$24,@object
	.size		$str$24,($str$25 - $str$24)
$str$24:
        /*0000*/ 	.byte	0x28, 0x61, 0x64, 0x64, 0x72, 0x65, 0x73, 0x73, 0x20, 0x26, 0x20, 0x6d, 0x61, 0x73, 0x6b, 0x29
        /*0010*/ 	.byte	0x20, 0x3d, 0x3d, 0x20, 0x30, 0x00
	.type		$str$25,@object
	.size		$str$25,(__unnamed_1 - $str$25)
$str$25:
        /*0016*/ 	.byte	0x2f, 0x74, 0x6d, 0x70, 0x2f, 0x63, 0x75, 0x74, 0x6c, 0x61, 0x73, 0x73, 0x5f, 0x73, 0x77, 0x65
        /*0026*/ 	.byte	0x65, 0x70, 0x5f, 0x73, 0x72, 0x63, 0x2f, 0x69, 0x6e, 0x63, 0x6c, 0x75, 0x64, 0x65, 0x2f, 0x63
        /*0036*/ 	.byte	0x75, 0x74, 0x65, 0x2f, 0x70, 0x6f, 0x69, 0x6e, 0x74, 0x65, 0x72, 0x5f, 0x66, 0x6c, 0x61, 0x67
        /*0046*/ 	.byte	0x67, 0x65, 0x64, 0x2e, 0x68, 0x70, 0x70, 0x00
	.type		__unnamed_1,@object
	.size		__unnamed_1,(__unnamed_2 - __unnamed_1)
__unnamed_1:
        /* <DEDUP_REMOVED lines=28> */
        /*020e*/ 	.byte	0x3a, 0x43, 0x3c, 0x34, 0x30, 0x39, 0x36, 0x3e, 0x3e, 0x3e, 0x3e, 0x3e, 0x5d, 0x00
	.type		__unnamed_2,@object
	.size		__unnamed_2,(.L_1 - __unnamed_2)
__unnamed_2:
        /* <DEDUP_REMOVED lines=29> */
.L_1:


//--------------------- .nv.shared._ZN7cutlass13device_kernelINS_4gemm6kernel13GemmUniversalIN4cute5tupleIJiiiiEEENS1_10collective13CollectiveMmaINS1_37MainloopSm90TmaGmmaWarpSpecializedFP8ILi8ENS5_IJNS4_1CILi1EEESB_SB_EEENS1_35KernelTmaWarpSpecializedCooperativeEEENS5_IJNSA_ILi128EEENSA_ILi256EEENSA_ILi64EEEEEENS_12float_e4m3_tENS5_IJlSB_lEEESJ_SK_NS4_8TiledMMAINS4_8MMA_AtomIJNS4_4SM904GMMA31MMA_64x256x32_F32E4M3E4M3_SS_TNILNSO_7ScaleInE1ELSQ_1EEEEEENS4_6LayoutINS5_IJNSA_ILi2EEESB_SB_EEENS5_IJSB_NSA_ILi0EEESW_EEEEENS5_IJNS4_10UnderscoreESZ_SZ_EEEEENS4_13SM90_TMA_LOADENS4_14ComposedLayoutINS4_7SwizzleILi2ELi4ELi3EEENS4_18smem_ptr_flag_bitsILi8EEENST_INS5_IJNSA_ILi8EEESH_EEENS5_IJSH_SB_EEEEEEEvNS4_8identityES12_S1C_vS1D_EENS_8epilogue10collective18CollectiveEpilogueINS1F_22Sm90TmaWarpSpecializedILi4ELi2ELi16ELb0ELb0EEEJSI_NS5_IJSF_NSA_ILi32EEEEEESJ_SK_SJ_SK_NS1F_6fusion15FusionCallbacksIS1J_NS1M_13LinCombEltActINS1F_6thread4GELUESJ_fSJ_fLNS_15FloatRoundStyleE2EEESI_S1L_JEEES12_NS13_INS14_ILi1ELi4ELi3EEES17_NST_INS5_IJS18_S1K_EEENS5_IJS1K_SB_EEEEEEENS4_39AutoVectorizingCopyWithAssumedAlignmentILi128EEENS4_14SM90_TMA_STOREES1Y_S20_NS4_9Copy_AtomIJNS4_17SM90_U32x4_STSM_NENS_6half_tEEEEvEEEvvEEEEvNT_6ParamsE --------------------------
	.section	.nv.shared._ZN7cutlass13device_kernelINS_4gemm6kernel13GemmUniversalIN4cute5tupleIJiiiiEEENS1_10collective13CollectiveMmaINS1_37MainloopSm90TmaGmmaWarpSpecializedFP8ILi8ENS5_IJNS4_1CILi1EEESB_SB_EEENS1_35KernelTmaWarpSpecializedCooperativeEEENS5_IJNSA_ILi128EEENSA_ILi256EEENSA_ILi64EEEEEENS_12float_e4m3_tENS5_IJlSB_lEEESJ_SK_NS4_8TiledMMAINS4_8MMA_AtomIJNS4_4SM904GMMA31MMA_64x256x32_F32E4M3E4M3_SS_TNILNSO_7ScaleInE1ELSQ_1EEEEEENS4_6LayoutINS5_IJNSA_ILi2EEESB_SB_EEENS5_IJSB_NSA_ILi0EEESW_EEEEENS5_IJNS4_10UnderscoreESZ_SZ_EEEEENS4_13SM90_TMA_LOADENS4_14ComposedLayoutINS4_7SwizzleILi2ELi4ELi3EEENS4_18smem_ptr_flag_bitsILi8EEENST_INS5_IJNSA_ILi8EEESH_EEENS5_IJSH_SB_EEEEEEEvNS4_8identityES12_S1C_vS1D_EENS_8epilogue10collective18CollectiveEpilogueINS1F_22Sm90TmaWarpSpecializedILi4ELi2ELi16ELb0ELb0EEEJSI_NS5_IJSF_NSA_ILi32EEEEEESJ_SK_SJ_SK_NS1F_6fusion15FusionCallbacksIS1J_NS1M_13LinCombEltActINS1F_6thread4GELUESJ_fSJ_fLNS_15FloatRoundStyleE2EEESI_S1L_JEEES12_NS13_INS14_ILi1ELi4ELi3EEES17_NST_INS5_IJS18_S1K_EEENS5_IJS1K_SB_EEEEEEENS4_39AutoVectorizingCopyWithAssumedAlignmentILi128EEENS4_14SM90_TMA_STOREES1Y_S20_NS4_9Copy_AtomIJNS4_17SM90_U32x4_STSM_NENS_6half_tEEEEvEEEvvEEEEvNT_6ParamsE,"aw",@nobits
	.sectionflags	@""
	.align	16
	.zero		1024


//--------------------- .nv.shared.reserved.0     --------------------------
	.section	.nv.shared.reserved.0,"aw",@nobits
	.weak		__nv_reservedSMEM_offset_0_alias
	.size		__nv_reservedSMEM_offset_0_alias, 0, 0
	.other		__nv_reservedSMEM_offset_0_alias,@"STO_CUDA_RESERVED_SHARED STV_DEFAULT"
__nv_reservedSMEM_offset_0_alias:
	.zero		0


//--------------------- .nv.global                --------------------------
	.section	.nv.global,"aw",@nobits
.nv.global:
	.type		_ZN39_INTERNAL_39f153b0_4_k_cu_dc31da74_32764cute1_E,@object
	.size		_ZN39_INTERNAL_39f153b0_4_k_cu_dc31da74_32764cute1_E,(_ZN39_INTERNAL_39f153b0_4_k_cu_dc31da74_32764cuda3std3__45__cpo6cbeginE - _ZN39_INTERNAL_39f153b0_4_k_cu_dc31da74_32764cute1_E)
_ZN39_INTERNAL_39f153b0_4_k_cu_dc31da74_32764cute1_E:
	.zero		1
	.type		_ZN39_INTERNAL_39f153b0_4_k_cu_dc31da74_32764cuda3std3__45__cpo6cbeginE,@object
	.size		_ZN39_INTERNAL_39f153b0_4_k_cu_dc31da74_32764cuda3std3__45__cpo6cbeginE,(_ZN39_INTERNAL_39f153b0_4_k_cu_dc31da74_32764cuda3std3__48in_placeE - _ZN39_INTERNAL_39f153b0_4_k_cu_dc31da74_32764cuda3std3__45__cpo6cbeginE)
_ZN39_INTERNAL_39f153b0_4_k_cu_dc31da74_32764cuda3std3__45__cpo6cbeginE:
	.zero		1
	.type		_ZN39_INTERNAL_39f153b0_4_k_cu_dc31da74_32764cuda3std3__48in_placeE,@object
	.size		_ZN39_INTERNAL_39f153b0_4_k_cu_dc31da74_32764cuda3std3__48in_placeE,(_ZN39_INTERNAL_39f153b0_4_k_cu_dc31da74_32764cuda3std6ranges3__45__cpo9iter_moveE - _ZN39_INTERNAL_39f153b0_4_k_cu_dc31da74_32764cuda3std3__48in_placeE)
_ZN39_INTERNAL_39f153b0_4_k_cu_dc31da74_32764cuda3std3__48in_placeE:
	.zero		1
	.type		_ZN39_INTERNAL_39f153b0_4_k_cu_dc31da74_32764cuda3std6ranges3__45__cpo9iter_moveE,@object
	.size		_ZN39_INTERNAL_39f153b0_4_k_cu_dc31da74_32764cuda3std6ranges3__45__cpo9iter_moveE,(_ZN39_INTERNAL_39f153b0_4_k_cu_dc31da74_32764cuda3std3__45__cpo5beginE - _ZN39_INTERNAL_39f153b0_4_k_cu_dc31da74_32764cuda3std6ranges3__45__cpo9iter_moveE)
_ZN39_INTERNAL_39f153b0_4_k_cu_dc31da74_32764cuda3std6ranges3__45__cpo9iter_moveE:
	.zero		1
	.type		_ZN39_INTERNAL_39f153b0_4_k_cu_dc31da74_32764cuda3std3__45__cpo5beginE,@object
	.size		_ZN39_INTERNAL_39f153b0_4_k_cu_dc31da74_32764cuda3std3__45__cpo5beginE,(_ZN39_INTERNAL_39f153b0_4_k_cu_dc31da74_32764cuda3std3__441_GLOBAL__N__39f153b0_4_k_cu_dc31da74_32766ignoreE - _ZN39_INTERNAL_39f153b0_4_k_cu_dc31da74_32764cuda3std3__45__cpo5beginE)
_ZN39_INTERNAL_39f153b0_4_k_cu_dc31da74_32764cuda3std3__45__cpo5beginE:
	.zero		1
	.type		_ZN39_INTERNAL_39f153b0_4_k_cu_dc31da74_32764cuda3std3__441_GLOBAL__N__39f153b0_4_k_cu_dc31da74_32766ignoreE,@object
	.size		_ZN39_INTERNAL_39f153b0_4_k_cu_dc31da74_32764cuda3std3__441_GLOBAL__N__39f153b0_4_k_cu_dc31da74_32766ignoreE,(_ZN39_INTERNAL_39f153b0_4_k_cu_dc31da74_32764cute7productE - _ZN39_INTERNAL_39f153b0_4_k_cu_dc31da74_32764cuda3std3__441_GLOBAL__N__39f153b0_4_k_cu_dc31da74_32766ignoreE)
_ZN39_INTERNAL_39f153b0_4_k_cu_dc31da74_32764cuda3std3__441_GLOBAL__N__39f153b0_4_k_cu_dc31da74_32766ignoreE:
	.zero		1
	.type		_ZN39_INTERNAL_39f153b0_4_k_cu_dc31da74_32764cute7productE,@object
	.size		_ZN39_INTERNAL_39f153b0_4_k_cu_dc31da74_32764cute7productE,(_ZN39_INTERNAL_39f153b0_4_k_cu_dc31da74_32764cuda3std3__45__cpo3endE - _ZN39_INTERNAL_39f153b0_4_k_cu_dc31da74_32764cute7productE)
_ZN39_INTERNAL_39f153b0_4_k_cu_dc31da74_32764cute7productE:
	.zero		1
	.type		_ZN39_INTERNAL_39f153b0_4_k_cu_dc31da74_32764cuda3std3__45__cpo3endE,@object
	.size		_ZN39_INTERNAL_39f153b0_4_k_cu_dc31da74_32764cuda3std3__45__cpo3endE,(_ZN39_INTERNAL_39f153b0_4_k_cu_dc31da74_32764cuda3std3__419piecewise_constructE - _ZN39_INTERNAL_39f153b0_4_k_cu_dc31da74_32764cuda3std3__45__cpo3endE)
_ZN39_INTERNAL_39f153b0_4_k_cu_dc31da74_32764cuda3std3__45__cpo3endE:
	.zero		1
	.type		_ZN39_INTERNAL_39f153b0_4_k_cu_dc31da74_32764cuda3std3__419piecewise_constructE,@object
	.size		_ZN39_INTERNAL_39f153b0_4_k_cu_dc31da74_32764cuda3std3__419piecewise_constructE,(_ZN39_INTERNAL_39f153b0_4_k_cu_dc31da74_32764cuda3std3__45__cpo4cendE - _ZN39_INTERNAL_39f153b0_4_k_cu_dc31da74_32764cuda3std3__419piecewise_constructE)
_ZN39_INTERNAL_39f153b0_4_k_cu_dc31da74_32764cuda3std3__419piecewise_constructE:
	.zero		1
	.type		_ZN39_INTERNAL_39f153b0_4_k_cu_dc31da74_32764cuda3std3__45__cpo4cendE,@object
	.size		_ZN39_INTERNAL_39f153b0_4_k_cu_dc31da74_32764cuda3std3__45__cpo4cendE,(_ZN39_INTERNAL_39f153b0_4_k_cu_dc31da74_32764cuda3std6ranges3__45__cpo4swapE - _ZN39_INTERNAL_39f153b0_4_k_cu_dc31da74_32764cuda3std3__45__cpo4cendE)
_ZN39_INTERNAL_39f153b0_4_k_cu_dc31da74_32764cuda3std3__45__cpo4cendE:
	.zero		1
	.type		_ZN39_INTERNAL_39f153b0_4_k_cu_dc31da74_32764cuda3std6ranges3__45__cpo4swapE,@object
	.size		_ZN39_INTERNAL_39f153b0_4_k_cu_dc31da74_32764cuda3std6ranges3__45__cpo4swapE,(.L_9 - _ZN39_INTERNAL_39f153b0_4_k_cu_dc31da74_32764cuda3std6ranges3__45__cpo4swapE)
_ZN39_INTERNAL_39f153b0_4_k_cu_dc31da74_32764cuda3std6ranges3__45__cpo4swapE:
	.zero		1
.L_9:


//--------------------- .nv.constant0._ZN7cutlass13device_kernelINS_4gemm6kernel13GemmUniversalIN4cute5tupleIJiiiiEEENS1_10collective13CollectiveMmaINS1_37MainloopSm90TmaGmmaWarpSpecializedFP8ILi8ENS5_IJNS4_1CILi1EEESB_SB_EEENS1_35KernelTmaWarpSpecializedCooperativeEEENS5_IJNSA_ILi128EEENSA_ILi256EEENSA_ILi64EEEEEENS_12float_e4m3_tENS5_IJlSB_lEEESJ_SK_NS4_8TiledMMAINS4_8MMA_AtomIJNS4_4SM904GMMA31MMA_64x256x32_F32E4M3E4M3_SS_TNILNSO_7ScaleInE1ELSQ_1EEEEEENS4_6LayoutINS5_IJNSA_ILi2EEESB_SB_EEENS5_IJSB_NSA_ILi0EEESW_EEEEENS5_IJNS4_10UnderscoreESZ_SZ_EEEEENS4_13SM90_TMA_LOADENS4_14ComposedLayoutINS4_7SwizzleILi2ELi4ELi3EEENS4_18smem_ptr_flag_bitsILi8EEENST_INS5_IJNSA_ILi8EEESH_EEENS5_IJSH_SB_EEEEEEEvNS4_8identityES12_S1C_vS1D_EENS_8epilogue10collective18CollectiveEpilogueINS1F_22Sm90TmaWarpSpecializedILi4ELi2ELi16ELb0ELb0EEEJSI_NS5_IJSF_NSA_ILi32EEEEEESJ_SK_SJ_SK_NS1F_6fusion15FusionCallbacksIS1J_NS1M_13LinCombEltActINS1F_6thread4GELUESJ_fSJ_fLNS_15FloatRoundStyleE2EEESI_S1L_JEEES12_NS13_INS14_ILi1ELi4ELi3EEES17_NST_INS5_IJS18_S1K_EEENS5_IJS1K_SB_EEEEEEENS4_39AutoVectorizingCopyWithAssumedAlignmentILi128EEENS4_14SM90_TMA_STOREES1Y_S20_NS4_9Copy_AtomIJNS4_17SM90_U32x4_STSM_NENS_6half_tEEEEvEEEvvEEEEvNT_6ParamsE --------------------------
	.section	.nv.constant0._ZN7cutlass13device_kernelINS_4gemm6kernel13GemmUniversalIN4cute5tupleIJiiiiEEENS1_10collective13CollectiveMmaINS1_37MainloopSm90TmaGmmaWarpSpecializedFP8ILi8ENS5_IJNS4_1CILi1EEESB_SB_EEENS1_35KernelTmaWarpSpecializedCooperativeEEENS5_IJNSA_ILi128EEENSA_ILi256EEENSA_ILi64EEEEEENS_12float_e4m3_tENS5_IJlSB_lEEESJ_SK_NS4_8TiledMMAINS4_8MMA_AtomIJNS4_4SM904GMMA31MMA_64x256x32_F32E4M3E4M3_SS_TNILNSO_7ScaleInE1ELSQ_1EEEEEENS4_6LayoutINS5_IJNSA_ILi2EEESB_SB_EEENS5_IJSB_NSA_ILi0EEESW_EEEEENS5_IJNS4_10UnderscoreESZ_SZ_EEEEENS4_13SM90_TMA_LOADENS4_14ComposedLayoutINS4_7SwizzleILi2ELi4ELi3EEENS4_18smem_ptr_flag_bitsILi8EEENST_INS5_IJNSA_ILi8EEESH_EEENS5_IJSH_SB_EEEEEEEvNS4_8identityES12_S1C_vS1D_EENS_8epilogue10collective18CollectiveEpilogueINS1F_22Sm90TmaWarpSpecializedILi4ELi2ELi16ELb0ELb0EEEJSI_NS5_IJSF_NSA_ILi32EEEEEESJ_SK_SJ_SK_NS1F_6fusion15FusionCallbacksIS1J_NS1M_13LinCombEltActINS1F_6thread4GELUESJ_fSJ_fLNS_15FloatRoundStyleE2EEESI_S1L_JEEES12_NS13_INS14_ILi1ELi4ELi3EEES17_NST_INS5_IJS18_S1K_EEENS5_IJS1K_SB_EEEEEEENS4_39AutoVectorizingCopyWithAssumedAlignmentILi128EEENS4_14SM90_TMA_STOREES1Y_S20_NS4_9Copy_AtomIJNS4_17SM90_U32x4_STSM_NENS_6half_tEEEEvEEEvvEEEEvNT_6ParamsE,"a",@progbits
	.sectionflags	@""
	.align	4
.nv.constant0._ZN7cutlass13device_kernelINS_4gemm6kernel13GemmUniversalIN4cute5tupleIJiiiiEEENS1_10collective13CollectiveMmaINS1_37MainloopSm90TmaGmmaWarpSpecializedFP8ILi8ENS5_IJNS4_1CILi1EEESB_SB_EEENS1_35KernelTmaWarpSpecializedCooperativeEEENS5_IJNSA_ILi128EEENSA_ILi256EEENSA_ILi64EEEEEENS_12float_e4m3_tENS5_IJlSB_lEEESJ_SK_NS4_8TiledMMAINS4_8MMA_AtomIJNS4_4SM904GMMA31MMA_64x256x32_F32E4M3E4M3_SS_TNILNSO_7ScaleInE1ELSQ_1EEEEEENS4_6LayoutINS5_IJNSA_ILi2EEESB_SB_EEENS5_IJSB_NSA_ILi0EEESW_EEEEENS5_IJNS4_10UnderscoreESZ_SZ_EEEEENS4_13SM90_TMA_LOADENS4_14ComposedLayoutINS4_7SwizzleILi2ELi4ELi3EEENS4_18smem_ptr_flag_bitsILi8EEENST_INS5_IJNSA_ILi8EEESH_EEENS5_IJSH_SB_EEEEEEEvNS4_8identityES12_S1C_vS1D_EENS_8epilogue10collective18CollectiveEpilogueINS1F_22Sm90TmaWarpSpecializedILi4ELi2ELi16ELb0ELb0EEEJSI_NS5_IJSF_NSA_ILi32EEEEEESJ_SK_SJ_SK_NS1F_6fusion15FusionCallbacksIS1J_NS1M_13LinCombEltActINS1F_6thread4GELUESJ_fSJ_fLNS_15FloatRoundStyleE2EEESI_S1L_JEEES12_NS13_INS14_ILi1ELi4ELi3EEES17_NST_INS5_IJS18_S1K_EEENS5_IJS1K_SB_EEEEEEENS4_39AutoVectorizingCopyWithAssumedAlignmentILi128EEENS4_14SM90_TMA_STOREES1Y_S20_NS4_9Copy_AtomIJNS4_17SM90_U32x4_STSM_NENS_6half_tEEEEvEEEvvEEEEvNT_6ParamsE:
	.zero		2432


//--------------------- SYMBOLS --------------------------

	.type		.nv.reservedSmem.offset0,@object
	.size		.nv.reservedSmem.offset0,0x4
	.type		__assertfail,@function
